	.target	sm_90a

	.elftype	@"ET_EXEC"


//--------------------- .note.nv.tkinfo           --------------------------
	.section	.note.nv.tkinfo,"",@"SHT_NOTE"
	.sectionflags	@"SHF_NOTE_NV_TKINFO"
	.tkinfo
        /*0018*/ 	.word	0x00000002
        /*0030*/ 	.string	""
        /*0030*/ 	.string	"ptxas"
        /*0030*/ 	.string	"Cuda compilation tools, release 13.0, V13.0.88"
        /*0030*/ 	.string	"Build cuda_13.0.r13.0/compiler.36424714_0"
        /*0030*/ 	.string	"-arch sm_90a -m 64 "



//--------------------- .note.nv.cuinfo           --------------------------
	.section	.note.nv.cuinfo,"",@"SHT_NOTE"
	.sectionflags	@"SHF_NOTE_NV_CUINFO"
        /*0018*/ 	.short	0x0002
        /*001a*/ 	.short	0x005a
        /*001c*/ 	.short	0x0082
	.zero		2


//--------------------- .nv.info                  --------------------------
	.section	.nv.info,"",@"SHT_CUDA_INFO"
	.align	4


	//----- nvinfo : EIATTR_REGCOUNT
	.align		4
        /*0000*/ 	.byte	0x04, 0x2f
        /*0002*/ 	.short	(.L_16 - .L_15)
	.align		4
.L_15:
        /*0004*/ 	.word	index@(_ZN7cutlass13device_kernelINS_4gemm6kernel13GemmUniversalIN4cute5tupleIJiiiiEEENS1_10collective13CollectiveMmaINS1_37MainloopSm90TmaGmmaWarpSpecializedFP8ILi8ENS5_IJNS4_1CILi2EEENSA_ILi1EEESC_EEENS1_35KernelTmaWarpSpecializedCooperativeEEENS5_IJNSA_ILi256EEENSA_ILi128EEENSA_ILi64EEEEEENS_12float_e4m3_tENS5_IJlSC_lEEESK_SL_NS4_8TiledMMAINS4_8MMA_AtomIJNS4_4SM904GMMA31MMA_64x128x32_F32E4M3E4M3_SS_TNILNSP_7ScaleInE1ELSR_1EEEEEENS4_6LayoutISD_NS5_IJSC_NSA_ILi0EEESV_EEEEENS5_IJNS4_10UnderscoreESY_SY_EEEEENS4_13SM90_TMA_LOADENS4_14ComposedLayoutINS4_7SwizzleILi2ELi4ELi3EEENS4_18smem_ptr_flag_bitsILi8EEENSU_INS5_IJNSA_ILi8EEESI_EEENS5_IJSI_SC_EEEEEEEvNS4_8identityENS4_23SM90_TMA_LOAD_MULTICASTES1B_vS1C_EENS_8epilogue10collective18CollectiveEpilogueINS1F_22Sm90TmaWarpSpecializedILi4ELi2ELi16ELb0ELb0EEEJSJ_NS5_IJSH_NSA_ILi32EEEEEESK_SL_SK_SL_NS1F_6fusion15FusionCallbacksIS1J_NS1M_13LinCombEltActINS1F_6thread4GELUESK_fSK_fLNS_15FloatRoundStyleE2EEESJ_S1L_JEEES11_NS12_INS13_ILi1ELi4ELi3EEES16_NSU_INS5_IJS17_S1K_EEENS5_IJS1K_SC_EEEEEEENS4_39AutoVectorizingCopyWithAssumedAlignmentILi128EEENS4_14SM90_TMA_STOREES1Y_S20_NS4_9Copy_AtomIJNS4_17SM90_U32x4_STSM_NENS_6half_tEEEEvEEEvvEEEEvNT_6ParamsE)
        /*0008*/ 	.word	0x000000a8


	//----- nvinfo : EIATTR_FRAME_SIZE
	.align		4
.L_16:
        /*000c*/ 	.byte	0x04, 0x11
        /*000e*/ 	.short	(.L_18 - .L_17)
	.align		4
.L_17:
        /*0010*/ 	.word	index@(_ZN7cutlass13device_kernelINS_4gemm6kernel13GemmUniversalIN4cute5tupleIJiiiiEEENS1_10collective13CollectiveMmaINS1_37MainloopSm90TmaGmmaWarpSpecializedFP8ILi8ENS5_IJNS4_1CILi2EEENSA_ILi1EEESC_EEENS1_35KernelTmaWarpSpecializedCooperativeEEENS5_IJNSA_ILi256EEENSA_ILi128EEENSA_ILi64EEEEEENS_12float_e4m3_tENS5_IJlSC_lEEESK_SL_NS4_8TiledMMAINS4_8MMA_AtomIJNS4_4SM904GMMA31MMA_64x128x32_F32E4M3E4M3_SS_TNILNSP_7ScaleInE1ELSR_1EEEEEENS4_6LayoutISD_NS5_IJSC_NSA_ILi0EEESV_EEEEENS5_IJNS4_10UnderscoreESY_SY_EEEEENS4_13SM90_TMA_LOADENS4_14ComposedLayoutINS4_7SwizzleILi2ELi4ELi3EEENS4_18smem_ptr_flag_bitsILi8EEENSU_INS5_IJNSA_ILi8EEESI_EEENS5_IJSI_SC_EEEEEEEvNS4_8identityENS4_23SM90_TMA_LOAD_MULTICASTES1B_vS1C_EENS_8epilogue10collective18CollectiveEpilogueINS1F_22Sm90TmaWarpSpecializedILi4ELi2ELi16ELb0ELb0EEEJSJ_NS5_IJSH_NSA_ILi32EEEEEESK_SL_SK_SL_NS1F_6fusion15FusionCallbacksIS1J_NS1M_13LinCombEltActINS1F_6thread4GELUESK_fSK_fLNS_15FloatRoundStyleE2EEESJ_S1L_JEEES11_NS12_INS13_ILi1ELi4ELi3EEES16_NSU_INS5_IJS17_S1K_EEENS5_IJS1K_SC_EEEEEEENS4_39AutoVectorizingCopyWithAssumedAlignmentILi128EEENS4_14SM90_TMA_STOREES1Y_S20_NS4_9Copy_AtomIJNS4_17SM90_U32x4_STSM_NENS_6half_tEEEEvEEEvvEEEEvNT_6ParamsE)
        /*0014*/ 	.word	0x000000e0


	//----- nvinfo : EIATTR_MIN_STACK_SIZE
	.align		4
.L_18:
        /*0018*/ 	.byte	0x04, 0x12
        /*001a*/ 	.short	(.L_20 - .L_19)
	.align		4
.L_19:
        /*001c*/ 	.word	index@(_ZN7cutlass13device_kernelINS_4gemm6kernel13GemmUniversalIN4cute5tupleIJiiiiEEENS1_10collective13CollectiveMmaINS1_37MainloopSm90TmaGmmaWarpSpecializedFP8ILi8ENS5_IJNS4_1CILi2EEENSA_ILi1EEESC_EEENS1_35KernelTmaWarpSpecializedCooperativeEEENS5_IJNSA_ILi256EEENSA_ILi128EEENSA_ILi64EEEEEENS_12float_e4m3_tENS5_IJlSC_lEEESK_SL_NS4_8TiledMMAINS4_8MMA_AtomIJNS4_4SM904GMMA31MMA_64x128x32_F32E4M3E4M3_SS_TNILNSP_7ScaleInE1ELSR_1EEEEEENS4_6LayoutISD_NS5_IJSC_NSA_ILi0EEESV_EEEEENS5_IJNS4_10UnderscoreESY_SY_EEEEENS4_13SM90_TMA_LOADENS4_14ComposedLayoutINS4_7SwizzleILi2ELi4ELi3EEENS4_18smem_ptr_flag_bitsILi8EEENSU_INS5_IJNSA_ILi8EEESI_EEENS5_IJSI_SC_EEEEEEEvNS4_8identityENS4_23SM90_TMA_LOAD_MULTICASTES1B_vS1C_EENS_8epilogue10collective18CollectiveEpilogueINS1F_22Sm90TmaWarpSpecializedILi4ELi2ELi16ELb0ELb0EEEJSJ_NS5_IJSH_NSA_ILi32EEEEEESK_SL_SK_SL_NS1F_6fusion15FusionCallbacksIS1J_NS1M_13LinCombEltActINS1F_6thread4GELUESK_fSK_fLNS_15FloatRoundStyleE2EEESJ_S1L_JEEES11_NS12_INS13_ILi1ELi4ELi3EEES16_NSU_INS5_IJS17_S1K_EEENS5_IJS1K_SC_EEEEEEENS4_39AutoVectorizingCopyWithAssumedAlignmentILi128EEENS4_14SM90_TMA_STOREES1Y_S20_NS4_9Copy_AtomIJNS4_17SM90_U32x4_STSM_NENS_6half_tEEEEvEEEvvEEEEvNT_6ParamsE)
        /*0020*/ 	.word	0x000000e0
.L_20:


//--------------------- .nv.compat                --------------------------
	.section	.nv.compat,"",@"SHT_CUDA_COMPAT_INFO"
	.align	4
        /*0000*/ 	.byte	0x02, 0x09, 0x01, 0x00, 0x02, 0x02, 0x04, 0x00, 0x02, 0x05, 0x05, 0x00, 0x03, 0x07, 0x01, 0x01
        /*0010*/ 	.byte	0x02, 0x03, 0x01, 0x00, 0x02, 0x06, 0x01, 0x00, 0x04, 0x0b, 0x08, 0x00, 0x00, 0x00, 0x00, 0x00
        /*0020*/ 	.byte	0x00, 0x00, 0x00, 0x00


//--------------------- .nv.info._ZN7cutlass13device_kernelINS_4gemm6kernel13GemmUniversalIN4cute5tupleIJiiiiEEENS1_10collective13CollectiveMmaINS1_37MainloopSm90TmaGmmaWarpSpecializedFP8ILi8ENS5_IJNS4_1CILi2EEENSA_ILi1EEESC_EEENS1_35KernelTmaWarpSpecializedCooperativeEEENS5_IJNSA_ILi256EEENSA_ILi128EEENSA_ILi64EEEEEENS_12float_e4m3_tENS5_IJlSC_lEEESK_SL_NS4_8TiledMMAINS4_8MMA_AtomIJNS4_4SM904GMMA31MMA_64x128x32_F32E4M3E4M3_SS_TNILNSP_7ScaleInE1ELSR_1EEEEEENS4_6LayoutISD_NS5_IJSC_NSA_ILi0EEESV_EEEEENS5_IJNS4_10UnderscoreESY_SY_EEEEENS4_13SM90_TMA_LOADENS4_14ComposedLayoutINS4_7SwizzleILi2ELi4ELi3EEENS4_18smem_ptr_flag_bitsILi8EEENSU_INS5_IJNSA_ILi8EEESI_EEENS5_IJSI_SC_EEEEEEEvNS4_8identityENS4_23SM90_TMA_LOAD_MULTICASTES1B_vS1C_EENS_8epilogue10collective18CollectiveEpilogueINS1F_22Sm90TmaWarpSpecializedILi4ELi2ELi16ELb0ELb0EEEJSJ_NS5_IJSH_NSA_ILi32EEEEEESK_SL_SK_SL_NS1F_6fusion15FusionCallbacksIS1J_NS1M_13LinCombEltActINS1F_6thread4GELUESK_fSK_fLNS_15FloatRoundStyleE2EEESJ_S1L_JEEES11_NS12_INS13_ILi1ELi4ELi3EEES16_NSU_INS5_IJS17_S1K_EEENS5_IJS1K_SC_EEEEEEENS4_39AutoVectorizingCopyWithAssumedAlignmentILi128EEENS4_14SM90_TMA_STOREES1Y_S20_NS4_9Copy_AtomIJNS4_17SM90_U32x4_STSM_NENS_6half_tEEEEvEEEvvEEEEvNT_6ParamsE --------------------------
	.section	.nv.info._ZN7cutlass13device_kernelINS_4gemm6kernel13GemmUniversalIN4cute5tupleIJiiiiEEENS1_10collective13CollectiveMmaINS1_37MainloopSm90TmaGmmaWarpSpecializedFP8ILi8ENS5_IJNS4_1CILi2EEENSA_ILi1EEESC_EEENS1_35KernelTmaWarpSpecializedCooperativeEEENS5_IJNSA_ILi256EEENSA_ILi128EEENSA_ILi64EEEEEENS_12float_e4m3_tENS5_IJlSC_lEEESK_SL_NS4_8TiledMMAINS4_8MMA_AtomIJNS4_4SM904GMMA31MMA_64x128x32_F32E4M3E4M3_SS_TNILNSP_7ScaleInE1ELSR_1EEEEEENS4_6LayoutISD_NS5_IJSC_NSA_ILi0EEESV_EEEEENS5_IJNS4_10UnderscoreESY_SY_EEEEENS4_13SM90_TMA_LOADENS4_14ComposedLayoutINS4_7SwizzleILi2ELi4ELi3EEENS4_18smem_ptr_flag_bitsILi8EEENSU_INS5_IJNSA_ILi8EEESI_EEENS5_IJSI_SC_EEEEEEEvNS4_8identityENS4_23SM90_TMA_LOAD_MULTICASTES1B_vS1C_EENS_8epilogue10collective18CollectiveEpilogueINS1F_22Sm90TmaWarpSpecializedILi4ELi2ELi16ELb0ELb0EEEJSJ_NS5_IJSH_NSA_ILi32EEEEEESK_SL_SK_SL_NS1F_6fusion15FusionCallbacksIS1J_NS1M_13LinCombEltActINS1F_6thread4GELUESK_fSK_fLNS_15FloatRoundStyleE2EEESJ_S1L_JEEES11_NS12_INS13_ILi1ELi4ELi3EEES16_NSU_INS5_IJS17_S1K_EEENS5_IJS1K_SC_EEEEEEENS4_39AutoVectorizingCopyWithAssumedAlignmentILi128EEENS4_14SM90_TMA_STOREES1Y_S20_NS4_9Copy_AtomIJNS4_17SM90_U32x4_STSM_NENS_6half_tEEEEvEEEvvEEEEvNT_6ParamsE,"",@"SHT_CUDA_INFO"
	.sectionflags	@""
	.align	4


	//----- nvinfo : EIATTR_CUDA_API_VERSION
	.align		4
        /*0000*/ 	.byte	0x04, 0x37
        /*0002*/ 	.short	(.L_22 - .L_21)
.L_21:
        /*0004*/ 	.word	0x00000082


	//----- nvinfo : EIATTR_KPARAM_INFO
	.align		4
.L_22:
        /*0008*/ 	.byte	0x04, 0x17
        /*000a*/ 	.short	(.L_24 - .L_23)
.L_23:
        /*000c*/ 	.word	0x00000000
        /*0010*/ 	.short	0x0000
        /*0012*/ 	.short	0x0070
        /*0014*/ 	.byte	0x00, 0xf0, 0x01, 0x1c


	//----- nvinfo : EIATTR_SPARSE_MMA_MASK
	.align		4
.L_24:
        /*0018*/ 	.byte	0x03, 0x50
        /*001a*/ 	.short	0x0000


	//----- nvinfo : EIATTR_MAXREG_COUNT
	.align		4
        /*001c*/ 	.byte	0x03, 0x1b
        /*001e*/ 	.short	0x00a8


	//----- nvinfo : EIATTR_NUM_BARRIERS
	.align		4
        /*0020*/ 	.byte	0x02, 0x4c
        /*0022*/ 	.byte	0x02
	.zero		1


	//----- nvinfo : EIATTR_EXTERNS
	.align		4
        /*0024*/ 	.byte	0x04, 0x0f
        /*0026*/ 	.short	(.L_26 - .L_25)


	//   ....[0]....
	.align		4
.L_25:
        /*0028*/ 	.word	index@(__assertfail)


	//----- nvinfo : EIATTR_ANNOTATIONS
	.align		4
.L_26:
        /*002c*/ 	.byte	0x04, 0x55
        /*002e*/ 	.short	(.L_28 - .L_27)


	//   ....[0]....
.L_27:
        /*0030*/ 	.word	0x00000001
        /*0034*/ 	.byte	0xe0, 0x0c, 0x00, 0x00, 0x01, 0x00, 0x00, 0x00, 0xc0, 0x0d, 0x00, 0x00, 0x01, 0x00, 0x00, 0x00
        /* <DEDUP_REMOVED lines=224> */
        /*0e44*/ 	.byte	0x00, 0xa9, 0x01, 0x00, 0x01, 0x00, 0x00, 0x00, 0x20, 0xa9, 0x01, 0x00


	//----- nvinfo : EIATTR_MERCURY_ISA_VERSION
	.align		4
.L_28:
        /*0e50*/ 	.byte	0x03, 0x5f
        /*0e52*/ 	.short	0x0101


	//----- nvinfo : EIATTR_INT_WARP_WIDE_INSTR_OFFSETS
	.align		4
        /*0e54*/ 	.byte	0x04, 0x31
        /*0e56*/ 	.short	(.L_30 - .L_29)


	//   ....[0]....
.L_29:
        /*0e58*/ 	.word	0x00000be0


	//   ....[1]....
        /*0e5c*/ 	.word	0x00000c00


	//   ....[2]....
        /*0e60*/ 	.word	0x00000d10


	//   ....[3]....
        /*0e64*/ 	.word	0x000049c0


	//   ....[4]....
        /*0e68*/ 	.word	0x000059b0


	//----- nvinfo : EIATTR_COOP_GROUP_MASK_REGIDS
	.align		4
.L_30:
        /*0e6c*/ 	.byte	0x04, 0x29
        /*0e6e*/ 	.short	(.L_32 - .L_31)


	//   ....[0]....
.L_31:
        /*0e70*/ 	.word	0xffffffff


	//   ....[1]....
        /*0e74*/ 	.word	0xffffffff


	//   ....[2]....
        /*0e78*/ 	.word	0xffffffff


	//   ....[3]....
        /*0e7c*/ 	.word	0xffffffff


	//   ....[4]....
        /*0e80*/ 	.word	0xffffffff


	//   ....[5]....
        /*0e84*/ 	.word	0xffffffff


	//   ....[6]....
        /*0e88*/ 	.word	0xffffffff


	//----- nvinfo : EIATTR_COOP_GROUP_INSTR_OFFSETS
	.align		4
.L_32:
        /*0e8c*/ 	.byte	0x04, 0x28
        /*0e8e*/ 	.short	(.L_34 - .L_33)


	//   ....[0]....
.L_33:
        /*0e90*/ 	.word	0x00000060


	//   ....[1]....
        /*0e94*/ 	.word	0x00000090


	//   ....[2]....
        /*0e98*/ 	.word	0x00000500


	//   ....[3]....
        /*0e9c*/ 	.word	0x00000820


	//   ....[4]....
        /*0ea0*/ 	.word	0x00000a70


	//   ....[5]....
        /*0ea4*/ 	.word	0x00000e20


	//   ....[6]....
        /*0ea8*/ 	.word	0x00001b90


	//----- nvinfo : EIATTR_REG_RECONFIG
	.align		4
.L_34:
        /*0eac*/ 	.byte	0x01, 0x54
	.zero		2


	//----- nvinfo : EIATTR_SYSCALL_OFFSETS
	.align		4
        /*0eb0*/ 	.byte	0x04, 0x46
        /*0eb2*/ 	.short	(.L_36 - .L_35)


	//   ....[0]....
.L_35:
        /*0eb4*/ 	.word	0x00005c00


	//   ....[1]....
        /*0eb8*/ 	.word	0x00005d40


	//----- nvinfo : EIATTR_MBARRIER_INSTR_OFFSETS
	.align		4
.L_36:
        /*0ebc*/ 	.byte	0x04, 0x39
        /*0ebe*/ 	.short	(.L_38 - .L_37)


	//   ....[0]....
.L_37:
        /*0ec0*/ 	.word	0x000006b0
        /*0ec4*/ 	.word	0x000000ff
        /*0ec8*/ 	.word	0x00000000
        /*0ecc*/ 	.short	0x0100
        /*0ece*/ 	.byte	0x08
	.zero		1


	//   ....[1]....
        /*0ed0*/ 	.word	0x000006c0
        /*0ed4*/ 	.word	0x000000ff
        /*0ed8*/ 	.word	0x00000040
        /*0edc*/ 	.short	0x0100
        /*0ede*/ 	.byte	0x08
	.zero		1


	//   ....[2]....
        /*0ee0*/ 	.word	0x000006d0
        /*0ee4*/ 	.word	0x000000ff
        /*0ee8*/ 	.word	0x00000008
        /*0eec*/ 	.short	0x0100
        /*0eee*/ 	.byte	0x08
	.zero		1


	//   ....[3]....
        /*0ef0*/ 	.word	0x000006e0
        /*0ef4*/ 	.word	0x000000ff
        /*0ef8*/ 	.word	0x00000048
        /*0efc*/ 	.short	0x0100
        /*0efe*/ 	.byte	0x08
	.zero		1


	//   ....[4]....
        /*0f00*/ 	.word	0x000006f0
        /*0f04*/ 	.word	0x000000ff
        /*0f08*/ 	.word	0x00000010
        /*0f0c*/ 	.short	0x0100
        /*0f0e*/ 	.byte	0x08
	.zero		1


	//   ....[5]....
        /*0f10*/ 	.word	0x00000700
        /*0f14*/ 	.word	0x000000ff
        /*0f18*/ 	.word	0x00000050
        /*0f1c*/ 	.short	0x0100
        /*0f1e*/ 	.byte	0x08
	.zero		1


	//   ....[6]....
        /*0f20*/ 	.word	0x00000710
        /*0f24*/ 	.word	0x000000ff
        /*0f28*/ 	.word	0x00000018
        /*0f2c*/ 	.short	0x0100
        /*0f2e*/ 	.byte	0x08
	.zero		1


	//   ....[7]....
        /*0f30*/ 	.word	0x00000720
        /*0f34*/ 	.word	0x000000ff
        /*0f38*/ 	.word	0x00000058
        /*0f3c*/ 	.short	0x0100
        /*0f3e*/ 	.byte	0x08
	.zero		1


	//   ....[8]....
        /*0f40*/ 	.word	0x00000730
        /*0f44*/ 	.word	0x000000ff
        /*0f48*/ 	.word	0x00000020
        /*0f4c*/ 	.short	0x0100
        /*0f4e*/ 	.byte	0x08
	.zero		1


	//   ....[9]....
        /*0f50*/ 	.word	0x00000740
        /*0f54*/ 	.word	0x000000ff
        /*0f58*/ 	.word	0x00000060
        /*0f5c*/ 	.short	0x0100
        /*0f5e*/ 	.byte	0x08
	.zero		1


	//   ....[10]....
        /*0f60*/ 	.word	0x00000750
        /*0f64*/ 	.word	0x000000ff
        /*0f68*/ 	.word	0x00000028
        /*0f6c*/ 	.short	0x0100
        /*0f6e*/ 	.byte	0x08
	.zero		1


	//   ....[11]....
        /*0f70*/ 	.word	0x00000760
        /*0f74*/ 	.word	0x000000ff
        /*0f78*/ 	.word	0x00000068
        /*0f7c*/ 	.short	0x0100
        /*0f7e*/ 	.byte	0x08
	.zero		1


	//   ....[12]....
        /*0f80*/ 	.word	0x00000770
        /*0f84*/ 	.word	0x000000ff
        /*0f88*/ 	.word	0x00000030
        /*0f8c*/ 	.short	0x0100
        /*0f8e*/ 	.byte	0x08
	.zero		1


	//   ....[13]....
        /*0f90*/ 	.word	0x00000780
        /*0f94*/ 	.word	0x000000ff
        /*0f98*/ 	.word	0x00000070
        /*0f9c*/ 	.short	0x0100
        /*0f9e*/ 	.byte	0x08
	.zero		1


	//   ....[14]....
        /*0fa0*/ 	.word	0x00000790
        /*0fa4*/ 	.word	0x000000ff
        /*0fa8*/ 	.word	0x00000038
        /*0fac*/ 	.short	0x0100
        /*0fae*/ 	.byte	0x08
	.zero		1


	//   ....[15]....
        /*0fb0*/ 	.word	0x000007a0
        /*0fb4*/ 	.word	0x000000ff
        /*0fb8*/ 	.word	0x00000078
        /*0fbc*/ 	.short	0x0100
        /*0fbe*/ 	.byte	0x08
	.zero		1


	//   ....[16]....
        /*0fc0*/ 	.word	0x000009d0
        /*0fc4*/ 	.word	0x000000ff
        /*0fc8*/ 	.word	0x00000080
        /*0fcc*/ 	.short	0x0100
        /*0fce*/ 	.byte	0x08
	.zero		1


	//   ....[17]....
        /*0fd0*/ 	.word	0x000009e0
        /*0fd4*/ 	.word	0x000000ff
        /*0fd8*/ 	.word	0x000000a0
        /*0fdc*/ 	.short	0x0100
        /*0fde*/ 	.byte	0x08
	.zero		1


	//   ....[18]....
        /*0fe0*/ 	.word	0x000009f0
        /*0fe4*/ 	.word	0x000000ff
        /*0fe8*/ 	.word	0x00000088
        /*0fec*/ 	.short	0x0100
        /*0fee*/ 	.byte	0x08
	.zero		1


	//   ....[19]....
        /*0ff0*/ 	.word	0x00000a00
        /*0ff4*/ 	.word	0x000000ff
        /*0ff8*/ 	.word	0x000000a8
        /*0ffc*/ 	.short	0x0100
        /*0ffe*/ 	.byte	0x08
	.zero		1


	//   ....[20]....
        /*1000*/ 	.word	0x00000a10
        /*1004*/ 	.word	0x000000ff
        /*1008*/ 	.word	0x00000090
        /*100c*/ 	.short	0x0100
        /*100e*/ 	.byte	0x08
	.zero		1


	//   ....[21]....
        /*1010*/ 	.word	0x00000a20
        /*1014*/ 	.word	0x000000ff
        /*1018*/ 	.word	0x000000b0
        /*101c*/ 	.short	0x0100
        /*101e*/ 	.byte	0x08
	.zero		1


	//   ....[22]....
        /*1020*/ 	.word	0x00000a30
        /*1024*/ 	.word	0x000000ff
        /*1028*/ 	.word	0x00000098
        /*102c*/ 	.short	0x0100
        /*102e*/ 	.byte	0x08
	.zero		1


	//   ....[23]....
        /*1030*/ 	.word	0x00000a40
        /*1034*/ 	.word	0x000000ff
        /*1038*/ 	.word	0x000000b8
        /*103c*/ 	.short	0x0100
        /*103e*/ 	.byte	0x08
	.zero		1


	//   ....[24]....
        /*1040*/ 	.word	0x00000d80
        /*1044*/ 	.word	0x000000ff
        /*1048*/ 	.word	0x000000c0
        /*104c*/ 	.short	0x0100
        /*104e*/ 	.byte	0x06
	.zero		1


	//   ....[25]....
        /*1050*/ 	.word	0x00000dd0
        /*1054*/ 	.word	0x000000ff
        /*1058*/ 	.word	0x000000c8
        /*105c*/ 	.short	0x0100
        /*105e*/ 	.byte	0x06
	.zero		1


	//   ....[26]....
        /*1060*/ 	.word	0x00002410
        /*1064*/ 	.word	0x000000ff
        /*1068*/ 	.word	0x00000000
        /*106c*/ 	.short	0x010a
        /*106e*/ 	.byte	0x04
	.zero		1


	//   ....[27]....
        /*1070*/ 	.word	0x00002450
        /*1074*/ 	.word	0x000000ff
        /*1078*/ 	.word	0x00000000
        /*107c*/ 	.short	0x010a
        /*107e*/ 	.byte	0x04
	.zero		1


	//   ....[28]....
        /*1080*/ 	.word	0x00003870
        /*1084*/ 	.word	0x000000ff
        /*1088*/ 	.word	0x00000000
        /*108c*/ 	.short	0x010a
        /*108e*/ 	.byte	0x06
	.zero		1


	//   ....[29]....
        /*1090*/ 	.word	0x000038b0
        /*1094*/ 	.word	0x000000ff
        /*1098*/ 	.word	0x00000000
        /*109c*/ 	.short	0x010a
        /*109e*/ 	.byte	0x06
	.zero		1


	//   ....[30]....
        /*10a0*/ 	.word	0x00004a20
        /*10a4*/ 	.word	0x00000004
        /*10a8*/ 	.word	0x00000000
        /*10ac*/ 	.short	0x0101
        /*10ae*/ 	.byte	0x3f
	.zero		1


	//   ....[31]....
        /*10b0*/ 	.word	0x00005a60
        /*10b4*/ 	.word	0x00000000
        /*10b8*/ 	.word	0x00000000
        /*10bc*/ 	.short	0x0101
        /*10be*/ 	.byte	0x3f
	.zero		1


	//   ....[32]....
        /*10c0*/ 	.word	0x00006250
        /*10c4*/ 	.word	0x0000000d
        /*10c8*/ 	.word	0x00000080
        /*10cc*/ 	.short	0x010a
        /*10ce*/ 	.byte	0x3f
	.zero		1


	//   ....[33]....
        /*10d0*/ 	.word	0x00006560
        /*10d4*/ 	.word	0x00000006
        /*10d8*/ 	.word	0x00000000
        /*10dc*/ 	.short	0x0101
        /*10de*/ 	.byte	0x3f
	.zero		1


	//   ....[34]....
        /*10e0*/ 	.word	0x000086f0
        /*10e4*/ 	.word	0x0000001b
        /*10e8*/ 	.word	0x00000080
        /*10ec*/ 	.short	0x010a
        /*10ee*/ 	.byte	0x3f
	.zero		1


	//   ....[35]....
        /*10f0*/ 	.word	0x00008920
        /*10f4*/ 	.word	0x00000014
        /*10f8*/ 	.word	0x00000000
        /*10fc*/ 	.short	0x0101
        /*10fe*/ 	.byte	0x3f
	.zero		1


	//   ....[36]....
        /*1100*/ 	.word	0x0000a960
        /*1104*/ 	.word	0x00000016
        /*1108*/ 	.word	0x00000080
        /*110c*/ 	.short	0x010a
        /*110e*/ 	.byte	0x3f
	.zero		1


	//   ....[37]....
        /*1110*/ 	.word	0x0000ab90
        /*1114*/ 	.word	0x00000012
        /*1118*/ 	.word	0x00000000
        /*111c*/ 	.short	0x0101
        /*111e*/ 	.byte	0x3f
	.zero		1


	//   ....[38]....
        /*1120*/ 	.word	0x0000cbb0
        /*1124*/ 	.word	0x00000014
        /*1128*/ 	.word	0x00000080
        /*112c*/ 	.short	0x010a
        /*112e*/ 	.byte	0x3f
	.zero		1


	//   ....[39]....
        /*1130*/ 	.word	0x0000ce20
        /*1134*/ 	.word	0x00000014
        /*1138*/ 	.word	0x00000000
        /*113c*/ 	.short	0x0101
        /*113e*/ 	.byte	0x3f
	.zero		1


	//   ....[40]....
        /*1140*/ 	.word	0x0000ef30
        /*1144*/ 	.word	0x00000011
        /*1148*/ 	.word	0x00000080
        /*114c*/ 	.short	0x010a
        /*114e*/ 	.byte	0x3f
	.zero		1


	//   ....[41]....
        /*1150*/ 	.word	0x0000f1b0
        /*1154*/ 	.word	0x00000011
        /*1158*/ 	.word	0x00000000
        /*115c*/ 	.short	0x0101
        /*115e*/ 	.byte	0x3f
	.zero		1


	//   ....[42]....
        /*1160*/ 	.word	0x000111e0
        /*1164*/ 	.word	0x00000011
        /*1168*/ 	.word	0x00000080
        /*116c*/ 	.short	0x010a
        /*116e*/ 	.byte	0x3f
	.zero		1


	//   ....[43]....
        /*1170*/ 	.word	0x00011460
        /*1174*/ 	.word	0x00000011
        /*1178*/ 	.word	0x00000000
        /*117c*/ 	.short	0x0101
        /*117e*/ 	.byte	0x3f
	.zero		1


	//   ....[44]....
        /*1180*/ 	.word	0x00013590
        /*1184*/ 	.word	0x00000011
        /*1188*/ 	.word	0x00000080
        /*118c*/ 	.short	0x010a
        /*118e*/ 	.byte	0x3f
	.zero		1


	//   ....[45]....
        /*1190*/ 	.word	0x00013810
        /*1194*/ 	.word	0x00000011
        /*1198*/ 	.word	0x00000000
        /*119c*/ 	.short	0x0101
        /*119e*/ 	.byte	0x3f
	.zero		1


	//   ....[46]....
        /*11a0*/ 	.word	0x00015840
        /*11a4*/ 	.word	0x00000014
        /*11a8*/ 	.word	0x00000080
        /*11ac*/ 	.short	0x010a
        /*11ae*/ 	.byte	0x3f
	.zero		1


	//   ....[47]....
        /*11b0*/ 	.word	0x00015a90
        /*11b4*/ 	.word	0x0000000e
        /*11b8*/ 	.word	0x00000000
        /*11bc*/ 	.short	0x0101
        /*11be*/ 	.byte	0x3f
	.zero		1


	//   ....[48]....
        /*11c0*/ 	.word	0x00018910
        /*11c4*/ 	.word	0x000000ff
        /*11c8*/ 	.word	0x000000c8
        /*11cc*/ 	.short	0x010a
        /*11ce*/ 	.byte	0x04
	.zero		1


	//   ....[49]....
        /*11d0*/ 	.word	0x00018d40
        /*11d4*/ 	.word	0x000000ff
        /*11d8*/ 	.word	0x000000a0
        /*11dc*/ 	.short	0x010a
        /*11de*/ 	.byte	0x0d
	.zero		1


	//   ....[50]....
        /*11e0*/ 	.word	0x00018e30
        /*11e4*/ 	.word	0x000000ff
        /*11e8*/ 	.word	0x00000080
        /*11ec*/ 	.short	0x010b
        /*11ee*/ 	.byte	0x0d
	.zero		1


	//   ....[51]....
        /*11f0*/ 	.word	0x00018e90
        /*11f4*/ 	.word	0x000000ff
        /*11f8*/ 	.word	0x00000000
        /*11fc*/ 	.short	0x0101
        /*11fe*/ 	.byte	0x10
	.zero		1


	//   ....[52]....
        /*1200*/ 	.word	0x00018ec0
        /*1204*/ 	.word	0x000000ff
        /*1208*/ 	.word	0x000000a8
        /*120c*/ 	.short	0x010a
        /*120e*/ 	.byte	0x0d
	.zero		1


	//   ....[53]....
        /*1210*/ 	.word	0x00018fd0
        /*1214*/ 	.word	0x000000ff
        /*1218*/ 	.word	0x00000088
        /*121c*/ 	.short	0x010b
        /*121e*/ 	.byte	0x0d
	.zero		1


	//   ....[54]....
        /*1220*/ 	.word	0x00019040
        /*1224*/ 	.word	0x000000ff
        /*1228*/ 	.word	0x00000000
        /*122c*/ 	.short	0x0101
        /*122e*/ 	.byte	0x14
	.zero		1


	//   ....[55]....
        /*1230*/ 	.word	0x00019070
        /*1234*/ 	.word	0x000000ff
        /*1238*/ 	.word	0x000000b0
        /*123c*/ 	.short	0x010a
        /*123e*/ 	.byte	0x0d
	.zero		1


	//   ....[56]....
        /*1240*/ 	.word	0x00019170
        /*1244*/ 	.word	0x000000ff
        /*1248*/ 	.word	0x00000090
        /*124c*/ 	.short	0x010b
        /*124e*/ 	.byte	0x0d
	.zero		1


	//   ....[57]....
        /*1250*/ 	.word	0x000191d0
        /*1254*/ 	.word	0x000000ff
        /*1258*/ 	.word	0x00000000
        /*125c*/ 	.short	0x0101
        /*125e*/ 	.byte	0x1d
	.zero		1


	//   ....[58]....
        /*1260*/ 	.word	0x00019200
        /*1264*/ 	.word	0x000000ff
        /*1268*/ 	.word	0x000000b8
        /*126c*/ 	.short	0x010a
        /*126e*/ 	.byte	0x0d
	.zero		1


	//   ....[59]....
        /*1270*/ 	.word	0x00019300
        /*1274*/ 	.word	0x000000ff
        /*1278*/ 	.word	0x00000098
        /*127c*/ 	.short	0x010b
        /*127e*/ 	.byte	0x0d
	.zero		1


	//   ....[60]....
        /*1280*/ 	.word	0x00019370
        /*1284*/ 	.word	0x000000ff
        /*1288*/ 	.word	0x00000000
        /*128c*/ 	.short	0x0101
        /*128e*/ 	.byte	0x1e
	.zero		1


	//   ....[61]....
        /*1290*/ 	.word	0x000193b0
        /*1294*/ 	.word	0x000000ff
        /*1298*/ 	.word	0x000000a0
        /*129c*/ 	.short	0x010a
        /*129e*/ 	.byte	0x0d
	.zero		1


	//   ....[62]....
        /*12a0*/ 	.word	0x000194a0
        /*12a4*/ 	.word	0x000000ff
        /*12a8*/ 	.word	0x00000080
        /*12ac*/ 	.short	0x010b
        /*12ae*/ 	.byte	0x0d
	.zero		1


	//   ....[63]....
        /*12b0*/ 	.word	0x000194e0
        /*12b4*/ 	.word	0x000000ff
        /*12b8*/ 	.word	0x00000000
        /*12bc*/ 	.short	0x0101
        /*12be*/ 	.byte	0x10
	.zero		1


	//   ....[64]....
        /*12c0*/ 	.word	0x00019510
        /*12c4*/ 	.word	0x000000ff
        /*12c8*/ 	.word	0x000000a8
        /*12cc*/ 	.short	0x010a
        /*12ce*/ 	.byte	0x0d
	.zero		1


	//   ....[65]....
        /*12d0*/ 	.word	0x00019610
        /*12d4*/ 	.word	0x000000ff
        /*12d8*/ 	.word	0x00000088
        /*12dc*/ 	.short	0x010b
        /*12de*/ 	.byte	0x0d
	.zero		1


	//   ....[66]....
        /*12e0*/ 	.word	0x00019650
        /*12e4*/ 	.word	0x000000ff
        /*12e8*/ 	.word	0x00000000
        /*12ec*/ 	.short	0x0101
        /*12ee*/ 	.byte	0x14
	.zero		1


	//   ....[67]....
        /*12f0*/ 	.word	0x00019690
        /*12f4*/ 	.word	0x000000ff
        /*12f8*/ 	.word	0x000000b0
        /*12fc*/ 	.short	0x010a
        /*12fe*/ 	.byte	0x0d
	.zero		1


	//   ....[68]....
        /*1300*/ 	.word	0x00019770
        /*1304*/ 	.word	0x000000ff
        /*1308*/ 	.word	0x00000090
        /*130c*/ 	.short	0x010b
        /*130e*/ 	.byte	0x0d
	.zero		1


	//   ....[69]....
        /*1310*/ 	.word	0x000197b0
        /*1314*/ 	.word	0x000000ff
        /*1318*/ 	.word	0x00000000
        /*131c*/ 	.short	0x0101
        /*131e*/ 	.byte	0x1d
	.zero		1


	//   ....[70]....
        /*1320*/ 	.word	0x000197e0
        /*1324*/ 	.word	0x000000ff
        /*1328*/ 	.word	0x000000b8
        /*132c*/ 	.short	0x010a
        /*132e*/ 	.byte	0x0d
	.zero		1


	//   ....[71]....
        /*1330*/ 	.word	0x000198e0
        /*1334*/ 	.word	0x000000ff
        /*1338*/ 	.word	0x00000098
        /*133c*/ 	.short	0x010b
        /*133e*/ 	.byte	0x0d
	.zero		1


	//   ....[72]....
        /*1340*/ 	.word	0x00019930
        /*1344*/ 	.word	0x000000ff
        /*1348*/ 	.word	0x00000000
        /*134c*/ 	.short	0x0101
        /*134e*/ 	.byte	0x1e
	.zero		1


	//   ....[73]....
        /*1350*/ 	.word	0x0001a060
        /*1354*/ 	.word	0x00000000
        /*1358*/ 	.word	0x000000a0
        /*135c*/ 	.short	0x010a
        /*135e*/ 	.byte	0x3f
	.zero		1


	//   ....[74]....
        /*1360*/ 	.word	0x0001a0a0
        /*1364*/ 	.word	0x00000000
        /*1368*/ 	.word	0x000000a8
        /*136c*/ 	.short	0x010a
        /*136e*/ 	.byte	0x3f
	.zero		1


	//   ....[75]....
        /*1370*/ 	.word	0x0001a0e0
        /*1374*/ 	.word	0x00000000
        /*1378*/ 	.word	0x000000b0
        /*137c*/ 	.short	0x010a
        /*137e*/ 	.byte	0x3f
	.zero		1


	//   ....[76]....
        /*1380*/ 	.word	0x0001a140
        /*1384*/ 	.word	0x00000000
        /*1388*/ 	.word	0x000000b8
        /*138c*/ 	.short	0x010a
        /*138e*/ 	.byte	0x3f
	.zero		1


	//   ....[77]....
        /*1390*/ 	.word	0x0001a4a0
        /*1394*/ 	.word	0x0000000f
        /*1398*/ 	.word	0x00000040
        /*139c*/ 	.short	0x010a
        /*139e*/ 	.byte	0x3f
	.zero		1


	//   ....[78]....
        /*13a0*/ 	.word	0x0001a870
        /*13a4*/ 	.word	0x00000003
        /*13a8*/ 	.word	0x000000c8
        /*13ac*/ 	.short	0x0101
        /*13ae*/ 	.byte	0x3f
	.zero		1


	//   ....[79]....
        /*13b0*/ 	.word	0x0001b010
        /*13b4*/ 	.word	0x00000005
        /*13b8*/ 	.word	0x00000000
        /*13bc*/ 	.short	0x010a
        /*13be*/ 	.byte	0x3f
	.zero		1


	//   ....[80]....
        /*13c0*/ 	.word	0x0001b090
        /*13c4*/ 	.word	0x00000007
        /*13c8*/ 	.word	0x00000000
        /*13cc*/ 	.short	0x010a
        /*13ce*/ 	.byte	0x3f
	.zero		1


	//   ....[81]....
        /*13d0*/ 	.word	0x0001b120
        /*13d4*/ 	.word	0x00000006
        /*13d8*/ 	.word	0x00000000
        /*13dc*/ 	.short	0x010a
        /*13de*/ 	.byte	0x3f
	.zero		1


	//   ....[82]....
        /*13e0*/ 	.word	0x0001b1b0
        /*13e4*/ 	.word	0x00000007
        /*13e8*/ 	.word	0x00000000
        /*13ec*/ 	.short	0x010a
        /*13ee*/ 	.byte	0x3f
	.zero		1


	//   ....[83]....
        /*13f0*/ 	.word	0x0001b240
        /*13f4*/ 	.word	0x00000006
        /*13f8*/ 	.word	0x00000000
        /*13fc*/ 	.short	0x010a
        /*13fe*/ 	.byte	0x3f
	.zero		1


	//   ....[84]....
        /*1400*/ 	.word	0x0001b2d0
        /*1404*/ 	.word	0x00000007
        /*1408*/ 	.word	0x00000000
        /*140c*/ 	.short	0x010a
        /*140e*/ 	.byte	0x3f
	.zero		1


	//   ....[85]....
        /*1410*/ 	.word	0x0001b360
        /*1414*/ 	.word	0x00000006
        /*1418*/ 	.word	0x00000000
        /*141c*/ 	.short	0x010a
        /*141e*/ 	.byte	0x3f
	.zero		1


	//   ....[86]....
        /*1420*/ 	.word	0x0001b3f0
        /*1424*/ 	.word	0x00000003
        /*1428*/ 	.word	0x00000000
        /*142c*/ 	.short	0x010a
        /*142e*/ 	.byte	0x3f
	.zero		1


	//   ....[87]....
        /*1430*/ 	.word	0x0001b460
        /*1434*/ 	.word	0x00000003
        /*1438*/ 	.word	0x00000000
        /*143c*/ 	.short	0x010a
        /*143e*/ 	.byte	0x3f
	.zero		1


	//   ....[88]....
        /*1440*/ 	.word	0x0001b4c0
        /*1444*/ 	.word	0x00000006
        /*1448*/ 	.word	0x00000000
        /*144c*/ 	.short	0x010a
        /*144e*/ 	.byte	0x3f
	.zero		1


	//   ....[89]....
        /*1450*/ 	.word	0x0001b510
        /*1454*/ 	.word	0x0000000d
        /*1458*/ 	.word	0x00000080
        /*145c*/ 	.short	0x010a
        /*145e*/ 	.byte	0x3f
	.zero		1


	//   ....[90]....
        /*1460*/ 	.word	0x0001b560
        /*1464*/ 	.word	0x0000001b
        /*1468*/ 	.word	0x00000080
        /*146c*/ 	.short	0x010a
        /*146e*/ 	.byte	0x3f
	.zero		1


	//   ....[91]....
        /*1470*/ 	.word	0x0001b5b0
        /*1474*/ 	.word	0x00000016
        /*1478*/ 	.word	0x00000080
        /*147c*/ 	.short	0x010a
        /*147e*/ 	.byte	0x3f
	.zero		1


	//   ....[92]....
        /*1480*/ 	.word	0x0001b600
        /*1484*/ 	.word	0x00000014
        /*1488*/ 	.word	0x00000080
        /*148c*/ 	.short	0x010a
        /*148e*/ 	.byte	0x3f
	.zero		1


	//   ....[93]....
        /*1490*/ 	.word	0x0001b650
        /*1494*/ 	.word	0x00000011
        /*1498*/ 	.word	0x00000080
        /*149c*/ 	.short	0x010a
        /*149e*/ 	.byte	0x3f
	.zero		1


	//   ....[94]....
        /*14a0*/ 	.word	0x0001b6a0
        /*14a4*/ 	.word	0x00000011
        /*14a8*/ 	.word	0x00000080
        /*14ac*/ 	.short	0x010a
        /*14ae*/ 	.byte	0x3f
	.zero		1


	//   ....[95]....
        /*14b0*/ 	.word	0x0001b6f0
        /*14b4*/ 	.word	0x00000011
        /*14b8*/ 	.word	0x00000080
        /*14bc*/ 	.short	0x010a
        /*14be*/ 	.byte	0x3f
	.zero		1


	//   ....[96]....
        /*14c0*/ 	.word	0x0001b740
        /*14c4*/ 	.word	0x00000014
        /*14c8*/ 	.word	0x00000080
        /*14cc*/ 	.short	0x010a
        /*14ce*/ 	.byte	0x3f
	.zero		1


	//   ....[97]....
        /*14d0*/ 	.word	0x0001b7a0
        /*14d4*/ 	.word	0x00000003
        /*14d8*/ 	.word	0x000000c8
        /*14dc*/ 	.short	0x010a
        /*14de*/ 	.byte	0x3f
	.zero		1


	//   ....[98]....
        /*14e0*/ 	.word	0x0001b800
        /*14e4*/ 	.word	0x00000003
        /*14e8*/ 	.word	0x000000a0
        /*14ec*/ 	.short	0x010a
        /*14ee*/ 	.byte	0x3f
	.zero		1


	//   ....[99]....
        /*14f0*/ 	.word	0x0001b860
        /*14f4*/ 	.word	0x00000003
        /*14f8*/ 	.word	0x000000a8
        /*14fc*/ 	.short	0x010a
        /*14fe*/ 	.byte	0x3f
	.zero		1


	//   ....[100]....
        /*1500*/ 	.word	0x0001b8c0
        /*1504*/ 	.word	0x00000003
        /*1508*/ 	.word	0x000000b0
        /*150c*/ 	.short	0x010a
        /*150e*/ 	.byte	0x3f
	.zero		1


	//   ....[101]....
        /*1510*/ 	.word	0x0001b920
        /*1514*/ 	.word	0x00000003
        /*1518*/ 	.word	0x000000b8
        /*151c*/ 	.short	0x010a
        /*151e*/ 	.byte	0x3f
	.zero		1


	//   ....[102]....
        /*1520*/ 	.word	0x0001b980
        /*1524*/ 	.word	0x00000003
        /*1528*/ 	.word	0x000000a0
        /*152c*/ 	.short	0x010a
        /*152e*/ 	.byte	0x3f
	.zero		1


	//   ....[103]....
        /*1530*/ 	.word	0x0001b9e0
        /*1534*/ 	.word	0x00000003
        /*1538*/ 	.word	0x000000a8
        /*153c*/ 	.short	0x010a
        /*153e*/ 	.byte	0x3f
	.zero		1


	//   ....[104]....
        /*1540*/ 	.word	0x0001ba40
        /*1544*/ 	.word	0x00000003
        /*1548*/ 	.word	0x000000b0
        /*154c*/ 	.short	0x010a
        /*154e*/ 	.byte	0x3f
	.zero		1


	//   ....[105]....
        /*1550*/ 	.word	0x0001baa0
        /*1554*/ 	.word	0x00000003
        /*1558*/ 	.word	0x000000b8
        /*155c*/ 	.short	0x010a
        /*155e*/ 	.byte	0x3f
	.zero		1


	//   ....[106]....
        /*1560*/ 	.word	0x0001baf0
        /*1564*/ 	.word	0x00000000
        /*1568*/ 	.word	0x000000a0
        /*156c*/ 	.short	0x010a
        /*156e*/ 	.byte	0x3f
	.zero		1


	//   ....[107]....
        /*1570*/ 	.word	0x0001bb40
        /*1574*/ 	.word	0x00000000
        /*1578*/ 	.word	0x000000a8
        /*157c*/ 	.short	0x010a
        /*157e*/ 	.byte	0x3f
	.zero		1


	//   ....[108]....
        /*1580*/ 	.word	0x0001bb90
        /*1584*/ 	.word	0x00000000
        /*1588*/ 	.word	0x000000b0
        /*158c*/ 	.short	0x010a
        /*158e*/ 	.byte	0x3f
	.zero		1


	//   ....[109]....
        /*1590*/ 	.word	0x0001bc60
        /*1594*/ 	.word	0x0000000f
        /*1598*/ 	.word	0x00000040
        /*159c*/ 	.short	0x010a
        /*159e*/ 	.byte	0x3f
	.zero		1


	//   ....[110]....
        /*15a0*/ 	.word	0x0001bd30
        /*15a4*/ 	.word	0x00000005
        /*15a8*/ 	.word	0x00000000
        /*15ac*/ 	.short	0x010a
        /*15ae*/ 	.byte	0x3f
	.zero		1


	//   ....[111]....
        /*15b0*/ 	.word	0x0001bd80
        /*15b4*/ 	.word	0x00000007
        /*15b8*/ 	.word	0x00000000
        /*15bc*/ 	.short	0x010a
        /*15be*/ 	.byte	0x3f
	.zero		1


	//   ....[112]....
        /*15c0*/ 	.word	0x0001bdd0
        /*15c4*/ 	.word	0x00000006
        /*15c8*/ 	.word	0x00000000
        /*15cc*/ 	.short	0x010a
        /*15ce*/ 	.byte	0x3f
	.zero		1


	//   ....[113]....
        /*15d0*/ 	.word	0x0001be20
        /*15d4*/ 	.word	0x00000007
        /*15d8*/ 	.word	0x00000000
        /*15dc*/ 	.short	0x010a
        /*15de*/ 	.byte	0x3f
	.zero		1


	//   ....[114]....
        /*15e0*/ 	.word	0x0001be70
        /*15e4*/ 	.word	0x00000006
        /*15e8*/ 	.word	0x00000000
        /*15ec*/ 	.short	0x010a
        /*15ee*/ 	.byte	0x3f
	.zero		1


	//   ....[115]....
        /*15f0*/ 	.word	0x0001bec0
        /*15f4*/ 	.word	0x00000007
        /*15f8*/ 	.word	0x00000000
        /*15fc*/ 	.short	0x010a
        /*15fe*/ 	.byte	0x3f
	.zero		1


	//   ....[116]....
        /*1600*/ 	.word	0x0001bf10
        /*1604*/ 	.word	0x00000006
        /*1608*/ 	.word	0x00000000
        /*160c*/ 	.short	0x010a
        /*160e*/ 	.byte	0x3f
	.zero		1


	//----- nvinfo : EIATTR_NUM_MBARRIERS
	.align		4
.L_38:
        /*1610*/ 	.byte	0x03, 0x38
        /*1612*/ 	.short	0x001a


	//----- nvinfo : EIATTR_EXIT_INSTR_OFFSETS
	.align		4
        /*1614*/ 	.byte	0x04, 0x1c
        /*1616*/ 	.short	(.L_40 - .L_39)


	//   ....[0]....
.L_39:
        /*1618*/ 	.word	0x00001040


	//   ....[1]....
        /*161c*/ 	.word	0x000017f0


	//   ....[2]....
        /*1620*/ 	.word	0x00018270


	//   ....[3]....
        /*1624*/ 	.word	0x00018830


	//   ....[4]....
        /*1628*/ 	.word	0x000188a0


	//   ....[5]....
        /*162c*/ 	.word	0x0001a190


	//   ....[6]....
        /*1630*/ 	.word	0x0001b440


	//----- nvinfo : EIATTR_MAX_THREADS
	.align		4
.L_40:
        /*1634*/ 	.byte	0x04, 0x05
        /*1636*/ 	.short	(.L_42 - .L_41)
.L_41:
        /*1638*/ 	.word	0x00000180
        /*163c*/ 	.word	0x00000001
        /*1640*/ 	.word	0x00000001


	//----- nvinfo : EIATTR_CRS_STACK_SIZE
	.align		4
.L_42:
        /*1644*/ 	.byte	0x04, 0x1e
        /*1646*/ 	.short	(.L_44 - .L_43)
.L_43:
        /*1648*/ 	.word	0x00000000


	//----- nvinfo : EIATTR_CBANK_PARAM_SIZE
	.align		4
.L_44:
        /*164c*/ 	.byte	0x03, 0x19
        /*164e*/ 	.short	0x0770


	//----- nvinfo : EIATTR_PARAM_CBANK
	.align		4
        /*1650*/ 	.byte	0x04, 0x0a
        /*1652*/ 	.short	(.L_46 - .L_45)
	.align		4
.L_45:
        /*1654*/ 	.word	index@(.nv.constant0._ZN7cutlass13device_kernelINS_4gemm6kernel13GemmUniversalIN4cute5tupleIJiiiiEEENS1_10collective13CollectiveMmaINS1_37MainloopSm90TmaGmmaWarpSpecializedFP8ILi8ENS5_IJNS4_1CILi2EEENSA_ILi1EEESC_EEENS1_35KernelTmaWarpSpecializedCooperativeEEENS5_IJNSA_ILi256EEENSA_ILi128EEENSA_ILi64EEEEEENS_12float_e4m3_tENS5_IJlSC_lEEESK_SL_NS4_8TiledMMAINS4_8MMA_AtomIJNS4_4SM904GMMA31MMA_64x128x32_F32E4M3E4M3_SS_TNILNSP_7ScaleInE1ELSR_1EEEEEENS4_6LayoutISD_NS5_IJSC_NSA_ILi0EEESV_EEEEENS5_IJNS4_10UnderscoreESY_SY_EEEEENS4_13SM90_TMA_LOADENS4_14ComposedLayoutINS4_7SwizzleILi2ELi4ELi3EEENS4_18smem_ptr_flag_bitsILi8EEENSU_INS5_IJNSA_ILi8EEESI_EEENS5_IJSI_SC_EEEEEEEvNS4_8identityENS4_23SM90_TMA_LOAD_MULTICASTES1B_vS1C_EENS_8epilogue10collective18CollectiveEpilogueINS1F_22Sm90TmaWarpSpecializedILi4ELi2ELi16ELb0ELb0EEEJSJ_NS5_IJSH_NSA_ILi32EEEEEESK_SL_SK_SL_NS1F_6fusion15FusionCallbacksIS1J_NS1M_13LinCombEltActINS1F_6thread4GELUESK_fSK_fLNS_15FloatRoundStyleE2EEESJ_S1L_JEEES11_NS12_INS13_ILi1ELi4ELi3EEES16_NSU_INS5_IJS17_S1K_EEENS5_IJS1K_SC_EEEEEEENS4_39AutoVectorizingCopyWithAssumedAlignmentILi128EEENS4_14SM90_TMA_STOREES1Y_S20_NS4_9Copy_AtomIJNS4_17SM90_U32x4_STSM_NENS_6half_tEEEEvEEEvvEEEEvNT_6ParamsE)
        /*1658*/ 	.short	0x0210
        /*165a*/ 	.short	0x0770


	//----- nvinfo : EIATTR_SW_WAR
	.align		4
.L_46:
        /*165c*/ 	.byte	0x04, 0x36
        /*165e*/ 	.short	(.L_48 - .L_47)
.L_47:
        /*1660*/ 	.word	0x00000008
.L_48:


//--------------------- .nv.callgraph             --------------------------
	.section	.nv.callgraph,"",@"SHT_CUDA_CALLGRAPH"
	.align	4
	.sectionentsize	8
	.align		4
        /*0000*/ 	.word	0x00000000
	.align		4
        /*0004*/ 	.word	0xffffffff
	.align		4
        /*0008*/ 	.word	index@(_ZN7cutlass13device_kernelINS_4gemm6kernel13GemmUniversalIN4cute5tupleIJiiiiEEENS1_10collective13CollectiveMmaINS1_37MainloopSm90TmaGmmaWarpSpecializedFP8ILi8ENS5_IJNS4_1CILi2EEENSA_ILi1EEESC_EEENS1_35KernelTmaWarpSpecializedCooperativeEEENS5_IJNSA_ILi256EEENSA_ILi128EEENSA_ILi64EEEEEENS_12float_e4m3_tENS5_IJlSC_lEEESK_SL_NS4_8TiledMMAINS4_8MMA_AtomIJNS4_4SM904GMMA31MMA_64x128x32_F32E4M3E4M3_SS_TNILNSP_7ScaleInE1ELSR_1EEEEEENS4_6LayoutISD_NS5_IJSC_NSA_ILi0EEESV_EEEEENS5_IJNS4_10UnderscoreESY_SY_EEEEENS4_13SM90_TMA_LOADENS4_14ComposedLayoutINS4_7SwizzleILi2ELi4ELi3EEENS4_18smem_ptr_flag_bitsILi8EEENSU_INS5_IJNSA_ILi8EEESI_EEENS5_IJSI_SC_EEEEEEEvNS4_8identityENS4_23SM90_TMA_LOAD_MULTICASTES1B_vS1C_EENS_8epilogue10collective18CollectiveEpilogueINS1F_22Sm90TmaWarpSpecializedILi4ELi2ELi16ELb0ELb0EEEJSJ_NS5_IJSH_NSA_ILi32EEEEEESK_SL_SK_SL_NS1F_6fusion15FusionCallbacksIS1J_NS1M_13LinCombEltActINS1F_6thread4GELUESK_fSK_fLNS_15FloatRoundStyleE2EEESJ_S1L_JEEES11_NS12_INS13_ILi1ELi4ELi3EEES16_NSU_INS5_IJS17_S1K_EEENS5_IJS1K_SC_EEEEEEENS4_39AutoVectorizingCopyWithAssumedAlignmentILi128EEENS4_14SM90_TMA_STOREES1Y_S20_NS4_9Copy_AtomIJNS4_17SM90_U32x4_STSM_NENS_6half_tEEEEvEEEvvEEEEvNT_6ParamsE)
	.align		4
        /*000c*/ 	.word	index@(__assertfail)
	.align		4
        /*0010*/ 	.word	0x00000000
	.align		4
        /*0014*/ 	.word	0xfffffffe
	.align		4
        /*0018*/ 	.word	0x00000000
	.align		4
        /*001c*/ 	.word	0xfffffffd
	.align		4
        /*0020*/ 	.word	0x00000000
	.align		4
        /*0024*/ 	.word	0xfffffffc


//--------------------- .nv.constant4             --------------------------
	.section	.nv.constant4,"a",@progbits
	.align	8
	.align		8
.nv.constant4:
        /*0000*/ 	.dword	__assertfail
	.align		8
        /*0008*/ 	.dword	__unnamed_1
	.align		8
        /*0010*/ 	.dword	__unnamed_2
	.align		8
        /*0018*/ 	.dword	_ZN39_INTERNAL_72a67c14_4_k_cu_735a4bf6_28004cuda3std3__45__cpo5beginE
	.align		8
        /*0020*/ 	.dword	_ZN39_INTERNAL_72a67c14_4_k_cu_735a4bf6_28004cuda3std3__45__cpo3endE
	.align		8
        /*0028*/ 	.dword	_ZN39_INTERNAL_72a67c14_4_k_cu_735a4bf6_28004cuda3std3__45__cpo6cbeginE
	.align		8
        /*0030*/ 	.dword	_ZN39_INTERNAL_72a67c14_4_k_cu_735a4bf6_28004cuda3std3__45__cpo4cendE
	.align		8
        /*0038*/ 	.dword	_ZN39_INTERNAL_72a67c14_4_k_cu_735a4bf6_28004cuda3std3__441_GLOBAL__N__72a67c14_4_k_cu_735a4bf6_28006ignoreE
	.align		8
        /*0040*/ 	.dword	_ZN39_INTERNAL_72a67c14_4_k_cu_735a4bf6_28004cuda3std3__419piecewise_constructE
	.align		8
        /*0048*/ 	.dword	_ZN39_INTERNAL_72a67c14_4_k_cu_735a4bf6_28004cuda3std3__48in_placeE
	.align		8
        /*0050*/ 	.dword	_ZN39_INTERNAL_72a67c14_4_k_cu_735a4bf6_28004cuda3std6ranges3__45__cpo4swapE
	.align		8
        /*0058*/ 	.dword	_ZN39_INTERNAL_72a67c14_4_k_cu_735a4bf6_28004cuda3std6ranges3__45__cpo9iter_moveE
	.align		8
        /*0060*/ 	.dword	_ZN39_INTERNAL_72a67c14_4_k_cu_735a4bf6_28004cute7productE
	.align		8
        /*0068*/ 	.dword	_ZN39_INTERNAL_72a67c14_4_k_cu_735a4bf6_28004cute1_E
	.align		8
        /*0070*/ 	.dword	$str$24
	.align		8
        /*0078*/ 	.dword	$str$25


//--------------------- .text._ZN7cutlass13device_kernelINS_4gemm6kernel13GemmUniversalIN4cute5tupleIJiiiiEEENS1_10collective13CollectiveMmaINS1_37MainloopSm90TmaGmmaWarpSpecializedFP8ILi8ENS5_IJNS4_1CILi2EEENSA_ILi1EEESC_EEENS1_35KernelTmaWarpSpecializedCooperativeEEENS5_IJNSA_ILi256EEENSA_ILi128EEENSA_ILi64EEEEEENS_12float_e4m3_tENS5_IJlSC_lEEESK_SL_NS4_8TiledMMAINS4_8MMA_AtomIJNS4_4SM904GMMA31MMA_64x128x32_F32E4M3E4M3_SS_TNILNSP_7ScaleInE1ELSR_1EEEEEENS4_6LayoutISD_NS5_IJSC_NSA_ILi0EEESV_EEEEENS5_IJNS4_10UnderscoreESY_SY_EEEEENS4_13SM90_TMA_LOADENS4_14ComposedLayoutINS4_7SwizzleILi2ELi4ELi3EEENS4_18smem_ptr_flag_bitsILi8EEENSU_INS5_IJNSA_ILi8EEESI_EEENS5_IJSI_SC_EEEEEEEvNS4_8identityENS4_23SM90_TMA_LOAD_MULTICASTES1B_vS1C_EENS_8epilogue10collective18CollectiveEpilogueINS1F_22Sm90TmaWarpSpecializedILi4ELi2ELi16ELb0ELb0EEEJSJ_NS5_IJSH_NSA_ILi32EEEEEESK_SL_SK_SL_NS1F_6fusion15FusionCallbacksIS1J_NS1M_13LinCombEltActINS1F_6thread4GELUESK_fSK_fLNS_15FloatRoundStyleE2EEESJ_S1L_JEEES11_NS12_INS13_ILi1ELi4ELi3EEES16_NSU_INS5_IJS17_S1K_EEENS5_IJS1K_SC_EEEEEEENS4_39AutoVectorizingCopyWithAssumedAlignmentILi128EEENS4_14SM90_TMA_STOREES1Y_S20_NS4_9Copy_AtomIJNS4_17SM90_U32x4_STSM_NENS_6half_tEEEEvEEEvvEEEEvNT_6ParamsE --------------------------
	.section	.text._ZN7cutlass13device_kernelINS_4gemm6kernel13GemmUniversalIN4cute5tupleIJiiiiEEENS1_10collective13CollectiveMmaINS1_37MainloopSm90TmaGmmaWarpSpecializedFP8ILi8ENS5_IJNS4_1CILi2EEENSA_ILi1EEESC_EEENS1_35KernelTmaWarpSpecializedCooperativeEEENS5_IJNSA_ILi256EEENSA_ILi128EEENSA_ILi64EEEEEENS_12float_e4m3_tENS5_IJlSC_lEEESK_SL_NS4_8TiledMMAINS4_8MMA_AtomIJNS4_4SM904GMMA31MMA_64x128x32_F32E4M3E4M3_SS_TNILNSP_7ScaleInE1ELSR_1EEEEEENS4_6LayoutISD_NS5_IJSC_NSA_ILi0EEESV_EEEEENS5_IJNS4_10UnderscoreESY_SY_EEEEENS4_13SM90_TMA_LOADENS4_14ComposedLayoutINS4_7SwizzleILi2ELi4ELi3EEENS4_18smem_ptr_flag_bitsILi8EEENSU_INS5_IJNSA_ILi8EEESI_EEENS5_IJSI_SC_EEEEEEEvNS4_8identityENS4_23SM90_TMA_LOAD_MULTICASTES1B_vS1C_EENS_8epilogue10collective18CollectiveEpilogueINS1F_22Sm90TmaWarpSpecializedILi4ELi2ELi16ELb0ELb0EEEJSJ_NS5_IJSH_NSA_ILi32EEEEEESK_SL_SK_SL_NS1F_6fusion15FusionCallbacksIS1J_NS1M_13LinCombEltActINS1F_6thread4GELUESK_fSK_fLNS_15FloatRoundStyleE2EEESJ_S1L_JEEES11_NS12_INS13_ILi1ELi4ELi3EEES16_NSU_INS5_IJS17_S1K_EEENS5_IJS1K_SC_EEEEEEENS4_39AutoVectorizingCopyWithAssumedAlignmentILi128EEENS4_14SM90_TMA_STOREES1Y_S20_NS4_9Copy_AtomIJNS4_17SM90_U32x4_STSM_NENS_6half_tEEEEvEEEvvEEEEvNT_6ParamsE,"ax",@progbits
	.align	128
.text._ZN7cutlass13device_kernelINS_4gemm6kernel13GemmUniversalIN4cute5tupleIJiiiiEEENS1_10collective13CollectiveMmaINS1_37MainloopSm90TmaGmmaWarpSpecializedFP8ILi8ENS5_IJNS4_1CILi2EEENSA_ILi1EEESC_EEENS1_35KernelTmaWarpSpecializedCooperativeEEENS5_IJNSA_ILi256EEENSA_ILi128EEENSA_ILi64EEEEEENS_12float_e4m3_tENS5_IJlSC_lEEESK_SL_NS4_8TiledMMAINS4_8MMA_AtomIJNS4_4SM904GMMA31MMA_64x128x32_F32E4M3E4M3_SS_TNILNSP_7ScaleInE1ELSR_1EEEEEENS4_6LayoutISD_NS5_IJSC_NSA_ILi0EEESV_EEEEENS5_IJNS4_10UnderscoreESY_SY_EEEEENS4_13SM90_TMA_LOADENS4_14ComposedLayoutINS4_7SwizzleILi2ELi4ELi3EEENS4_18smem_ptr_flag_bitsILi8EEENSU_INS5_IJNSA_ILi8EEESI_EEENS5_IJSI_SC_EEEEEEEvNS4_8identityENS4_23SM90_TMA_LOAD_MULTICASTES1B_vS1C_EENS_8epilogue10collective18CollectiveEpilogueINS1F_22Sm90TmaWarpSpecializedILi4ELi2ELi16ELb0ELb0EEEJSJ_NS5_IJSH_NSA_ILi32EEEEEESK_SL_SK_SL_NS1F_6fusion15FusionCallbacksIS1J_NS1M_13LinCombEltActINS1F_6thread4GELUESK_fSK_fLNS_15FloatRoundStyleE2EEESJ_S1L_JEEES11_NS12_INS13_ILi1ELi4ELi3EEES16_NSU_INS5_IJS17_S1K_EEENS5_IJS1K_SC_EEEEEEENS4_39AutoVectorizingCopyWithAssumedAlignmentILi128EEENS4_14SM90_TMA_STOREES1Y_S20_NS4_9Copy_AtomIJNS4_17SM90_U32x4_STSM_NENS_6half_tEEEEvEEEvvEEEEvNT_6ParamsE:
        .type           _ZN7cutlass13device_kernelINS_4gemm6kernel13GemmUniversalIN4cute5tupleIJiiiiEEENS1_10collective13CollectiveMmaINS1_37MainloopSm90TmaGmmaWarpSpecializedFP8ILi8ENS5_IJNS4_1CILi2EEENSA_ILi1EEESC_EEENS1_35KernelTmaWarpSpecializedCooperativeEEENS5_IJNSA_ILi256EEENSA_ILi128EEENSA_ILi64EEEEEENS_12float_e4m3_tENS5_IJlSC_lEEESK_SL_NS4_8TiledMMAINS4_8MMA_AtomIJNS4_4SM904GMMA31MMA_64x128x32_F32E4M3E4M3_SS_TNILNSP_7ScaleInE1ELSR_1EEEEEENS4_6LayoutISD_NS5_IJSC_NSA_ILi0EEESV_EEEEENS5_IJNS4_10UnderscoreESY_SY_EEEEENS4_13SM90_TMA_LOADENS4_14ComposedLayoutINS4_7SwizzleILi2ELi4ELi3EEENS4_18smem_ptr_flag_bitsILi8EEENSU_INS5_IJNSA_ILi8EEESI_EEENS5_IJSI_SC_EEEEEEEvNS4_8identityENS4_23SM90_TMA_LOAD_MULTICASTES1B_vS1C_EENS_8epilogue10collective18CollectiveEpilogueINS1F_22Sm90TmaWarpSpecializedILi4ELi2ELi16ELb0ELb0EEEJSJ_NS5_IJSH_NSA_ILi32EEEEEESK_SL_SK_SL_NS1F_6fusion15FusionCallbacksIS1J_NS1M_13LinCombEltActINS1F_6thread4GELUESK_fSK_fLNS_15FloatRoundStyleE2EEESJ_S1L_JEEES11_NS12_INS13_ILi1ELi4ELi3EEES16_NSU_INS5_IJS17_S1K_EEENS5_IJS1K_SC_EEEEEEENS4_39AutoVectorizingCopyWithAssumedAlignmentILi128EEENS4_14SM90_TMA_STOREES1Y_S20_NS4_9Copy_AtomIJNS4_17SM90_U32x4_STSM_NENS_6half_tEEEEvEEEvvEEEEvNT_6ParamsE,@function
        .size           _ZN7cutlass13device_kernelINS_4gemm6kernel13GemmUniversalIN4cute5tupleIJiiiiEEENS1_10collective13CollectiveMmaINS1_37MainloopSm90TmaGmmaWarpSpecializedFP8ILi8ENS5_IJNS4_1CILi2EEENSA_ILi1EEESC_EEENS1_35KernelTmaWarpSpecializedCooperativeEEENS5_IJNSA_ILi256EEENSA_ILi128EEENSA_ILi64EEEEEENS_12float_e4m3_tENS5_IJlSC_lEEESK_SL_NS4_8TiledMMAINS4_8MMA_AtomIJNS4_4SM904GMMA31MMA_64x128x32_F32E4M3E4M3_SS_TNILNSP_7ScaleInE1ELSR_1EEEEEENS4_6LayoutISD_NS5_IJSC_NSA_ILi0EEESV_EEEEENS5_IJNS4_10UnderscoreESY_SY_EEEEENS4_13SM90_TMA_LOADENS4_14ComposedLayoutINS4_7SwizzleILi2ELi4ELi3EEENS4_18smem_ptr_flag_bitsILi8EEENSU_INS5_IJNSA_ILi8EEESI_EEENS5_IJSI_SC_EEEEEEEvNS4_8identityENS4_23SM90_TMA_LOAD_MULTICASTES1B_vS1C_EENS_8epilogue10collective18CollectiveEpilogueINS1F_22Sm90TmaWarpSpecializedILi4ELi2ELi16ELb0ELb0EEEJSJ_NS5_IJSH_NSA_ILi32EEEEEESK_SL_SK_SL_NS1F_6fusion15FusionCallbacksIS1J_NS1M_13LinCombEltActINS1F_6thread4GELUESK_fSK_fLNS_15FloatRoundStyleE2EEESJ_S1L_JEEES11_NS12_INS13_ILi1ELi4ELi3EEES16_NSU_INS5_IJS17_S1K_EEENS5_IJS1K_SC_EEEEEEENS4_39AutoVectorizingCopyWithAssumedAlignmentILi128EEENS4_14SM90_TMA_STOREES1Y_S20_NS4_9Copy_AtomIJNS4_17SM90_U32x4_STSM_NENS_6half_tEEEEvEEEvvEEEEvNT_6ParamsE,(.L_x_276 - _ZN7cutlass13device_kernelINS_4gemm6kernel13GemmUniversalIN4cute5tupleIJiiiiEEENS1_10collective13CollectiveMmaINS1_37MainloopSm90TmaGmmaWarpSpecializedFP8ILi8ENS5_IJNS4_1CILi2EEENSA_ILi1EEESC_EEENS1_35KernelTmaWarpSpecializedCooperativeEEENS5_IJNSA_ILi256EEENSA_ILi128EEENSA_ILi64EEEEEENS_12float_e4m3_tENS5_IJlSC_lEEESK_SL_NS4_8TiledMMAINS4_8MMA_AtomIJNS4_4SM904GMMA31MMA_64x128x32_F32E4M3E4M3_SS_TNILNSP_7ScaleInE1ELSR_1EEEEEENS4_6LayoutISD_NS5_IJSC_NSA_ILi0EEESV_EEEEENS5_IJNS4_10UnderscoreESY_SY_EEEEENS4_13SM90_TMA_LOADENS4_14ComposedLayoutINS4_7SwizzleILi2ELi4ELi3EEENS4_18smem_ptr_flag_bitsILi8EEENSU_INS5_IJNSA_ILi8EEESI_EEENS5_IJSI_SC_EEEEEEEvNS4_8identityENS4_23SM90_TMA_LOAD_MULTICASTES1B_vS1C_EENS_8epilogue10collective18CollectiveEpilogueINS1F_22Sm90TmaWarpSpecializedILi4ELi2ELi16ELb0ELb0EEEJSJ_NS5_IJSH_NSA_ILi32EEEEEESK_SL_SK_SL_NS1F_6fusion15FusionCallbacksIS1J_NS1M_13LinCombEltActINS1F_6thread4GELUESK_fSK_fLNS_15FloatRoundStyleE2EEESJ_S1L_JEEES11_NS12_INS13_ILi1ELi4ELi3EEES16_NSU_INS5_IJS17_S1K_EEENS5_IJS1K_SC_EEEEEEENS4_39AutoVectorizingCopyWithAssumedAlignmentILi128EEENS4_14SM90_TMA_STOREES1Y_S20_NS4_9Copy_AtomIJNS4_17SM90_U32x4_STSM_NENS_6half_tEEEEvEEEvvEEEEvNT_6ParamsE)
        .other          _ZN7cutlass13device_kernelINS_4gemm6kernel13GemmUniversalIN4cute5tupleIJiiiiEEENS1_10collective13CollectiveMmaINS1_37MainloopSm90TmaGmmaWarpSpecializedFP8ILi8ENS5_IJNS4_1CILi2EEENSA_ILi1EEESC_EEENS1_35KernelTmaWarpSpecializedCooperativeEEENS5_IJNSA_ILi256EEENSA_ILi128EEENSA_ILi64EEEEEENS_12float_e4m3_tENS5_IJlSC_lEEESK_SL_NS4_8TiledMMAINS4_8MMA_AtomIJNS4_4SM904GMMA31MMA_64x128x32_F32E4M3E4M3_SS_TNILNSP_7ScaleInE1ELSR_1EEEEEENS4_6LayoutISD_NS5_IJSC_NSA_ILi0EEESV_EEEEENS5_IJNS4_10UnderscoreESY_SY_EEEEENS4_13SM90_TMA_LOADENS4_14ComposedLayoutINS4_7SwizzleILi2ELi4ELi3EEENS4_18smem_ptr_flag_bitsILi8EEENSU_INS5_IJNSA_ILi8EEESI_EEENS5_IJSI_SC_EEEEEEEvNS4_8identityENS4_23SM90_TMA_LOAD_MULTICASTES1B_vS1C_EENS_8epilogue10collective18CollectiveEpilogueINS1F_22Sm90TmaWarpSpecializedILi4ELi2ELi16ELb0ELb0EEEJSJ_NS5_IJSH_NSA_ILi32EEEEEESK_SL_SK_SL_NS1F_6fusion15FusionCallbacksIS1J_NS1M_13LinCombEltActINS1F_6thread4GELUESK_fSK_fLNS_15FloatRoundStyleE2EEESJ_S1L_JEEES11_NS12_INS13_ILi1ELi4ELi3EEES16_NSU_INS5_IJS17_S1K_EEENS5_IJS1K_SC_EEEEEEENS4_39AutoVectorizingCopyWithAssumedAlignmentILi128EEENS4_14SM90_TMA_STOREES1Y_S20_NS4_9Copy_AtomIJNS4_17SM90_U32x4_STSM_NENS_6half_tEEEEvEEEvvEEEEvNT_6ParamsE,@"STO_CUDA_ENTRY STV_DEFAULT"
_ZN7cutlass13device_kernelINS_4gemm6kernel13GemmUniversalIN4cute5tupleIJiiiiEEENS1_10collective13CollectiveMmaINS1_37MainloopSm90TmaGmmaWarpSpecializedFP8ILi8ENS5_IJNS4_1CILi2EEENSA_ILi1EEESC_EEENS1_35KernelTmaWarpSpecializedCooperativeEEENS5_IJNSA_ILi256EEENSA_ILi128EEENSA_ILi64EEEEEENS_12float_e4m3_tENS5_IJlSC_lEEESK_SL_NS4_8TiledMMAINS4_8MMA_AtomIJNS4_4SM904GMMA31MMA_64x128x32_F32E4M3E4M3_SS_TNILNSP_7ScaleInE1ELSR_1EEEEEENS4_6LayoutISD_NS5_IJSC_NSA_ILi0EEESV_EEEEENS5_IJNS4_10UnderscoreESY_SY_EEEEENS4_13SM90_TMA_LOADENS4_14ComposedLayoutINS4_7SwizzleILi2ELi4ELi3EEENS4_18smem_ptr_flag_bitsILi8EEENSU_INS5_IJNSA_ILi8EEESI_EEENS5_IJSI_SC_EEEEEEEvNS4_8identityENS4_23SM90_TMA_LOAD_MULTICASTES1B_vS1C_EENS_8epilogue10collective18CollectiveEpilogueINS1F_22Sm90TmaWarpSpecializedILi4ELi2ELi16ELb0ELb0EEEJSJ_NS5_IJSH_NSA_ILi32EEEEEESK_SL_SK_SL_NS1F_6fusion15FusionCallbacksIS1J_NS1M_13LinCombEltActINS1F_6thread4GELUESK_fSK_fLNS_15FloatRoundStyleE2EEESJ_S1L_JEEES11_NS12_INS13_ILi1ELi4ELi3EEES16_NSU_INS5_IJS17_S1K_EEENS5_IJS1K_SC_EEEEEEENS4_39AutoVectorizingCopyWithAssumedAlignmentILi128EEENS4_14SM90_TMA_STOREES1Y_S20_NS4_9Copy_AtomIJNS4_17SM90_U32x4_STSM_NENS_6half_tEEEEvEEEvvEEEEvNT_6ParamsE:
[----:B------:R-:W1:Y:S02]  /*0000*/  LDC R1, c[0x0][0x28] ;  /* 0x00000a00ff017b82 */ /* 0x000e640000000800 */
[----:B-1----:R-:W-:Y:S01]  /*0010*/  IADD3 R1, R1, -0xe0, RZ ;  /* 0xffffff2001017810 */ /* 0x002fe20007ffe0ff */
[----:B------:R-:W1:Y:S01]  /*0020*/  S2R R8, SR_TID.X ;  /* 0x0000000000087919 */ /* 0x000e620000002100 */
[----:B------:R-:W-:Y:S01]  /*0030*/  ELECT P0, URZ, PT ;  /* 0x00000000003f782f */ /* 0x000fe20003800000 */
[----:B------:R-:W-:Y:S01]  /*0040*/  BSSY B0, `(.L_x_0) ;  /* 0x000001a000007945 */ /* 0x000fe20003800000 */
[----:B-1----:R-:W-:-:S05]  /*0050*/  SHF.R.U32.HI R4, RZ, 0x5, R8 ;  /* 0x00000005ff047819 */ /* 0x002fca0000011608 */
[----:B------:R-:W1:Y:S02]  /*0060*/  SHFL.IDX PT, R0, R4, RZ, 0x1f ;  /* 0x00001fff04007589 */ /* 0x000e6400000e0000 */
[----:B-1----:R-:W-:Y:S02]  /*0070*/  R2UR UR41, R0 ;  /* 0x00000000002972ca */ /* 0x002fe400000e0000 */
[----:B------:R-:W-:-:S06]  /*0080*/  SHF.R.U32.HI R0, RZ, 0x7, R8 ;  /* 0x00000007ff007819 */ /* 0x000fcc0000011608 */
[----:B------:R-:W1:Y:S05]  /*0090*/  SHFL.IDX PT, R0, R0, RZ, 0x1f ;  /* 0x00001fff00007589 */ /* 0x000e6a00000e0000 */
[----:B------:R-:W-:Y:S02]  /*00a0*/  USHF.R.S32.HI UR4, URZ, 0x1f, UR41 ;  /* 0x0000001f3f047899 */ /* 0x000fe40008011429 */
[----:B------:R-:W-:Y:S02]  /*00b0*/  ISETP.NE.OR P0, PT, RZ, UR41, !P0 ;  /* 0x00000029ff007c0c */ /* 0x000fe4000c705670 */
[----:B------:R-:W-:-:S04]  /*00c0*/  ULEA.HI UR4, UR4, UR41, URZ, 0x2 ;  /* 0x0000002904047291 */ /* 0x000fc8000f8f103f */
[----:B------:R-:W-:-:S04]  /*00d0*/  ULOP3.LUT UR4, UR4, 0xfffffffc, URZ, 0xc0, !UPT ;  /* 0xfffffffc04047892 */ /* 0x000fc8000f8ec03f */
[----:B------:R-:W-:-:S03]  /*00e0*/  UIADD3 UR41, UR41, -UR4, URZ ;  /* 0x8000000429297290 */ /* 0x000fc6000fffe03f */
[----:B------:R-:W-:Y:S09]  /*00f0*/  @P0 BRA `(.L_x_1) ;  /* 0x0000000000380947 */ /* 0x000ff20003800000 */
[----:B------:R-:W-:Y:S02]  /*0100*/  ULDC.64 UR4, c[0x0][0x198] ;  /* 0x0000660000047ab9 */ /* 0x000fe40000000a00 */
[----:B------:R-:W-:Y:S02]  /*0110*/  UIADD3 UR6, UP0, UR4, 0xf0, URZ ;  /* 0x000000f004067890 */ /* 0x000fe4000ff1e03f */
[----:B------:R-:W-:Y:S02]  /*0120*/  UIADD3 UR8, UP1, UR4, 0x1f0, URZ ;  /* 0x000001f004087890 */ /* 0x000fe4000ff3e03f */
[----:B------:R-:W-:Y:S02]  /*0130*/  UIADD3 UR10, UP2, UR4, 0x3f0, URZ ;  /* 0x000003f0040a7890 */ /* 0x000fe4000ff5e03f */
[----:B------:R-:W-:Y:S02]  /*0140*/  UIADD3 UR4, UP3, UR4, 0x4f0, URZ ;  /* 0x000004f004047890 */ /* 0x000fe4000ff7e03f */
[----:B------:R-:W-:-:S02]  /*0150*/  UIADD3.X UR7, URZ, UR5, URZ, UP0, !UPT ;  /* 0x000000053f077290 */ /* 0x000fc400087fe43f */
[----:B------:R-:W-:Y:S02]  /*0160*/  UIADD3.X UR9, URZ, UR5, URZ, UP1, !UPT ;  /* 0x000000053f097290 */ /* 0x000fe40008ffe43f */
[----:B------:R-:W-:Y:S02]  /*0170*/  UIADD3.X UR11, URZ, UR5, URZ, UP2, !UPT ;  /* 0x000000053f0b7290 */ /* 0x000fe400097fe43f */
[----:B------:R-:W-:-:S03]  /*0180*/  UIADD3.X UR5, URZ, UR5, URZ, UP3, !UPT ;  /* 0x000000053f057290 */ /* 0x000fc60009ffe43f */
[----:B------:R2:W-:Y:S02]  /*0190*/  UTMACCTL.PF [UR6] ;  /* 0x00000000060079b9 */ /* 0x0005e40008040000 */
[----:B------:R2:W-:Y:S02]  /*01a0*/  UTMACCTL.PF [UR8] ;  /* 0x00000000080079b9 */ /* 0x0005e40008040000 */
[----:B------:R2:W-:Y:S02]  /*01b0*/  UTMACCTL.PF [UR10] ;  /* 0x000000000a0079b9 */ /* 0x0005e40008040000 */
[----:B------:R2:W-:Y:S02]  /*01c0*/  UTMACCTL.PF [UR4] ;  /* 0x00000000040079b9 */ /* 0x0005e40008040000 */
[----:B--2---:R-:W-:Y:S01]  /*01d0*/  NOP ;  /* 0x0000000000007918 */ /* 0x004fe20000000000 */
.L_x_1:
[----:B------:R-:W-:Y:S05]  /*01e0*/  BSYNC B0 ;  /* 0x0000000000007941 */ /* 0x000fea0003800000 */
.L_x_0:
[----:B------:R-:W-:Y:S01]  /*01f0*/  ULDC.64 UR8, c[0x0][0x590] ;  /* 0x0001640000087ab9 */ /* 0x000fe20000000a00 */
[----:B------:R-:W-:Y:S01]  /*0200*/  ULDC.64 UR54, c[0x0][0x588] ;  /* 0x0001620000367ab9 */ /* 0x000fe20000000a00 */
[----:B------:R-:W-:Y:S01]  /*0210*/  ISETP.NE.U32.AND P2, PT, RZ, UR8, PT ;  /* 0x00000008ff007c0c */ /* 0x000fe2000bf45070 */
[----:B------:R-:W-:Y:S01]  /*0220*/  ULDC.64 UR58, c[0x0][0x208] ;  /* 0x00008200003a7ab9 */ /* 0x000fe20000000a00 */
[----:B-1----:R-:W-:Y:S01]  /*0230*/  R2UR UR6, R0 ;  /* 0x00000000000672ca */ /* 0x002fe200000e0000 */
[----:B------:R-:W-:Y:S01]  /*0240*/  UMOV UR4, UR54 ;  /* 0x0000003600047c82 */ /* 0x000fe20008000000 */
[----:B------:R-:W-:Y:S01]  /*0250*/  ISETP.NE.AND.EX P1, PT, RZ, UR9, PT, P2 ;  /* 0x00000009ff007c0c */ /* 0x000fe2000bf25320 */
[----:B------:R-:W-:Y:S01]  /*0260*/  UMOV UR5, UR55 ;  /* 0x0000003700057c82 */ /* 0x000fe20008000000 */
[----:B------:R-:W-:-:S11]  /*0270*/  PRMT R0, RZ, 0x7610, R0 ;  /* 0x00007610ff007816 */ /* 0x000fd60000000000 */
[----:B------:R-:W-:Y:S05]  /*0280*/  @P1 BRA `(.L_x_2) ;  /* 0x0000000000441947 */ /* 0x000fea0003800000 */
[----:B------:R-:W-:Y:S02]  /*0290*/  ULDC.64 UR10, c[0x0][0x588] ;  /* 0x00016200000a7ab9 */ /* 0x000fe40000000a00 */
[----:B------:R-:W-:-:S04]  /*02a0*/  ISETP.NE.U32.AND P0, PT, RZ, UR10, PT ;  /* 0x0000000aff007c0c */ /* 0x000fc8000bf05070 */
[----:B------:R-:W-:-:S13]  /*02b0*/  ISETP.NE.AND.EX P0, PT, RZ, UR11, PT, P0 ;  /* 0x0000000bff007c0c */ /* 0x000fda000bf05300 */
[----:B------:R-:W-:Y:S05]  /*02c0*/  @!P0 BRA `(.L_x_3) ;  /* 0x00000000001c8947 */ /* 0x000fea0003800000 */
[----:B------:R-:W-:Y:S02]  /*02d0*/  MOV R2, UR4 ;  /* 0x0000000400027c02 */ /* 0x000fe40008000f00 */
[----:B------:R-:W-:-:S05]  /*02e0*/  MOV R3, UR5 ;  /* 0x0000000500037c02 */ /* 0x000fca0008000f00 */
[----:B------:R-:W2:Y:S01]  /*02f0*/  LDG.E R2, desc[UR58][R2.64] ;  /* 0x0000003a02027981 */ /* 0x000ea2000c1e1900 */
[----:B------:R-:W-:Y:S02]  /*0300*/  MOV R0, 0x1 ;  /* 0x0000000100007802 */ /* 0x000fe40000000f00 */
[----:B--2---:R-:W-:-:S13]  /*0310*/  FSETP.NEU.AND P0, PT, R2, RZ, PT ;  /* 0x000000ff0200720b */ /* 0x004fda0003f0d000 */
[----:B------:R-:W-:Y:S01]  /*0320*/  VOTEU.ANY UP0, P0 ;  /* 0x00000000003f7886 */ /* 0x000fe20000000100 */
[----:B------:R-:W-:Y:S05]  /*0330*/  BRA `(.L_x_2) ;  /* 0x0000000000187947 */ /* 0x000fea0003800000 */
.L_x_3:
[----:B------:R-:W-:Y:S01]  /*0340*/  ULDC UR4, c[0x0][0x580] ;  /* 0x0001600000047ab9 */ /* 0x000fe20000000800 */
[----:B------:R-:W-:Y:S01]  /*0350*/  MOV R0, 0x1 ;  /* 0x0000000100007802 */ /* 0x000fe20000000f00 */
[----:B------:R-:W-:Y:S01]  /*0360*/  UMOV UR5, URZ ;  /* 0x0000003f00057c82 */ /* 0x000fe20008000000 */
[----:B------:R-:W-:Y:S01]  /*0370*/  FSETP.NEU.AND P0, PT, RZ, UR4, PT ;  /* 0x00000004ff007c0b */ /* 0x000fe2000bf0d000 */
[----:B------:R-:W-:-:S12]  /*0380*/  UMOV UR4, URZ ;  /* 0x0000003f00047c82 */ /* 0x000fd80008000000 */
[----:B------:R-:W-:-:S05]  /*0390*/  VOTEU.ANY UP0, P0 ;  /* 0x00000000003f7886 */ /* 0x000fca0000000100 */
.L_x_2:
[----:B------:R-:W-:Y:S01]  /*03a0*/  ISETP.NE.U32.AND P0, PT, RZ, UR4, PT ;  /* 0x00000004ff007c0c */ /* 0x000fe2000bf05070 */
[----:B------:R-:W-:Y:S01]  /*03b0*/  UPLOP3.LUT UP1, UPT, UPT, UPT, UPT, 0x40, 0x0 ;  /* 0x000000000000789c */ /* 0x000fe20003f2e870 */
[----:B------:R-:W-:Y:S02]  /*03c0*/  ISETP.NE.AND.EX P2, PT, RZ, UR9, PT, P2 ;  /* 0x00000009ff007c0c */ /* 0x000fe4000bf45320 */
[----:B------:R-:W-:Y:S01]  /*03d0*/  ISETP.NE.AND.EX P0, PT, RZ, UR5, PT, P0 ;  /* 0x00000005ff007c0c */ /* 0x000fe2000bf05300 */
[----:B------:R-:W-:-:S12]  /*03e0*/  UP2UR UR43, UPR, URZ, 0x2 ;  /* 0x000000023f2b7883 */ /* 0x000fd80008000000 */
[----:B------:R-:W-:Y:S05]  /*03f0*/  @P0 BRA P2, `(.L_x_4) ;  /* 0x0000000000400947 */ /* 0x000fea0001000000 */
[----:B------:R-:W-:-:S04]  /*0400*/  ISETP.NE.U32.AND P0, PT, RZ, UR8, PT ;  /* 0x00000008ff007c0c */ /* 0x000fc8000bf05070 */
[----:B------:R-:W-:-:S13]  /*0410*/  ISETP.NE.AND.EX P0, PT, RZ, UR9, PT, P0 ;  /* 0x00000009ff007c0c */ /* 0x000fda000bf05300 */
[----:B------:R-:W-:Y:S05]  /*0420*/  @!P0 BRA `(.L_x_5) ;  /* 0x00000000002c8947 */ /* 0x000fea0003800000 */
[----:B------:R-:W-:Y:S01]  /*0430*/  PRMT R0, R0, 0x9910, RZ ;  /* 0x0000991000007816 */ /* 0x000fe200000000ff */
[----:B------:R-:W-:Y:S02]  /*0440*/  UISETP.NE.U32.AND UP1, UPT, UR4, URZ, UPT ;  /* 0x0000003f0400728c */ /* 0x000fe4000bf25070 */
[----:B------:R-:W-:Y:S01]  /*0450*/  USEL UR4, URZ, 0xffffffff, UP0 ;  /* 0xffffffff3f047887 */ /* 0x000fe20008000000 */
[----:B------:R-:W-:Y:S01]  /*0460*/  R2UR UR7, R0 ;  /* 0x00000000000772ca */ /* 0x000fe200000e0000 */
[----:B------:R-:W-:-:S12]  /*0470*/  UISETP.NE.AND.EX UP0, UPT, UR5, URZ, UPT, UP1 ;  /* 0x0000003f0500728c */ /* 0x000fd8000bf05310 */
[----:B------:R-:W-:-:S11]  /*0480*/  UISETP.NE.AND UP2, UPT, UR7, URZ, UPT ;  /* 0x0000003f0700728c */ /* 0x000fd6000bf45270 */
[----:B------:R-:W-:-:S04]  /*0490*/  @!UP2 USEL UR4, URZ, 0xffffffff, UP0 ;  /* 0xffffffff3f04a887 */ /* 0x000fc80008000000 */
[----:B------:R-:W-:-:S04]  /*04a0*/  ULOP3.LUT UR4, UR4, 0x1, URZ, 0xc0, !UPT ;  /* 0x0000000104047892 */ /* 0x000fc8000f8ec03f */
[----:B------:R-:W-:-:S04]  /*04b0*/  UISETP.EQ.U32.AND UP0, UPT, UR4, 0x1, UPT ;  /* 0x000000010400788c */ /* 0x000fc8000bf02070 */
[----:B------:R-:W-:Y:S01]  /*04c0*/  UP2UR UR43, UPR, URZ, 0x1 ;  /* 0x000000013f2b7883 */ /* 0x000fe20008000000 */
[----:B------:R-:W-:Y:S11]  /*04d0*/  BRA `(.L_x_4) ;  /* 0x0000000000087947 */ /* 0x000ff60003800000 */
.L_x_5:
[----:B------:R-:W-:-:S04]  /*04e0*/  UPLOP3.LUT UP0, UPT, UPT, UPT, UP0, 0x40, 0x0 ;  /* 0x000000000000789c */ /* 0x000fc80003f0e800 */
[----:B------:R-:W-:-:S12]  /*04f0*/  UP2UR UR43, UPR, URZ, 0x1 ;  /* 0x000000013f2b7883 */ /* 0x000fd80008000000 */
.L_x_4:
[----:B------:R-:W1:Y:S01]  /*0500*/  SHFL.IDX PT, R3, R4, RZ, 0x1f ;  /* 0x00001fff04037589 */ /* 0x000e6200000e0000 */
[----:B------:R-:W-:Y:S02]  /*0510*/  UISETP.NE.AND UP0, UPT, UR41, URZ, UPT ;  /* 0x0000003f2900728c */ /* 0x000fe4000bf05270 */
[----:B------:R-:W-:Y:S02]  /*0520*/  UIADD3 UR9, UR6, -0x1, URZ ;  /* 0xffffffff06097890 */ /* 0x000fe4000fffe03f */
[----:B------:R-:W-:Y:S02]  /*0530*/  UP2UR UR42, UPR, URZ, 0x1 ;  /* 0x000000013f2a7883 */ /* 0x000fe40008000000 */
[----:B------:R-:W-:Y:S02]  /*0540*/  UISETP.EQ.OR UP0, UPT, UR41, 0x3, !UP0 ;  /* 0x000000032900788c */ /* 0x000fe4000c702670 */
[----:B------:R-:W-:Y:S02]  /*0550*/  UISETP.GE.U32.AND UP1, UPT, UR9, 0x2, UPT ;  /* 0x000000020900788c */ /* 0x000fe4000bf26070 */
[----:B------:R-:W-:-:S04]  /*0560*/  UISETP.EQ.AND UP0, UPT, UR6, URZ, UP0 ;  /* 0x0000003f0600728c */ /* 0x000fc80008702270 */
[----:B------:R-:W-:Y:S02]  /*0570*/  USEL UR40, URZ, 0x1, !UP0 ;  /* 0x000000013f287887 */ /* 0x000fe4000c000000 */
[----:B------:R-:W-:Y:S02]  /*0580*/  UISETP.NE.AND UP0, UPT, UR6, URZ, UPT ;  /* 0x0000003f0600728c */ /* 0x000fe4000bf05270 */
[----:B------:R-:W-:Y:S01]  /*0590*/  USEL UR40, UR40, 0x2, UP1 ;  /* 0x0000000228287887 */ /* 0x000fe20008800000 */
[----:B-1----:R-:W-:-:S13]  /*05a0*/  ISETP.NE.AND P0, PT, R3, RZ, PT ;  /* 0x000000ff0300720c */ /* 0x002fda0003f05270 */
[----:B------:R-:W-:Y:S05]  /*05b0*/  @P0 BRA `(.L_x_6) ;  /* 0x0000000000840947 */ /* 0x000fea0003800000 */
[----:B------:R-:W-:Y:S01]  /*05c0*/  ELECT P0, URZ, PT ;  /* 0x00000000003f782f */ /* 0x000fe20003800000 */
[----:B------:R-:W-:-:S12]  /*05d0*/  BSSY B0, `(.L_x_6) ;  /* 0x000001f000007945 */ /* 0x000fd80003800000 */
[----:B------:R-:W-:Y:S05]  /*05e0*/  @!P0 BRA `(.L_x_7) ;  /* 0x0000000000748947 */ /* 0x000fea0003800000 */
[----:B------:R-:W1:Y:S01]  /*05f0*/  S2UR UR8, SR_CgaCtaId ;  /* 0x00000000000879c3 */ /* 0x000e620000008800 */
[----:B------:R-:W-:Y:S01]  /*0600*/  UMOV UR4, 0x400 ;  /* 0x0000040000047882 */ /* 0x000fe20000000000 */
[----:B------:R-:W-:Y:S01]  /*0610*/  UMOV UR5, 0x1 ;  /* 0x0000000100057882 */ /* 0x000fe20000000000 */
[----:B------:R-:W-:Y:S02]  /*0620*/  UMOV UR6, 0x4 ;  /* 0x0000000400067882 */ /* 0x000fe40000000000 */
[----:B------:R-:W-:-:S04]  /*0630*/  UIADD3 UR6, -UR6, 0x100000, URZ ;  /* 0x0010000006067890 */ /* 0x000fc8000fffe13f */
[----:B------:R-:W-:Y:S02]  /*0640*/  USHF.L.U32 UR7, UR6, 0xb, URZ ;  /* 0x0000000b06077899 */ /* 0x000fe4000800063f */
[----:B------:R-:W-:Y:S02]  /*0650*/  USHF.L.U32 UR6, UR6, 0x1, URZ ;  /* 0x0000000106067899 */ /* 0x000fe4000800063f */
[----:B-1----:R-:W-:Y:S02]  /*0660*/  ULEA UR8, UR8, UR4, 0x18 ;  /* 0x0000000408087291 */ /* 0x002fe4000f8ec03f */
[----:B------:R-:W-:-:S04]  /*0670*/  UIADD3 UR4, -UR5, 0x100000, URZ ;  /* 0x0010000005047890 */ /* 0x000fc8000fffe13f */
[----:B------:R-:W-:Y:S02]  /*0680*/  USHF.L.U32 UR5, UR4, 0xb, URZ ;  /* 0x0000000b04057899 */ /* 0x000fe4000800063f */
[----:B------:R-:W-:Y:S01]  /*0690*/  USHF.L.U32 UR4, UR4, 0x1, URZ ;  /* 0x0000000104047899 */ /* 0x000fe2000800063f */
[----:B------:R-:W1:Y:S11]  /*06a0*/  FENCE.VIEW.ASYNC.S ;  /* 0x00000000000073c6 */ /* 0x000e760000000000 */
[----:B-1----:R1:W2:Y:S01]  /*06b0*/  SYNCS.EXCH.64 URZ, [UR8], UR4 ;  /* 0x00000004083f75b2 */ /* 0x0022a20008000100 */
[----:B------:R1:W3:Y:S01]  /*06c0*/  SYNCS.EXCH.64 URZ, [UR8+0x40], UR6 ;  /* 0x00004006083f75b2 */ /* 0x0002e20008000100 */
[----:B------:R1:W4:Y:S01]  /*06d0*/  SYNCS.EXCH.64 URZ, [UR8+0x8], UR4 ;  /* 0x00000804083f75b2 */ /* 0x0003220008000100 */
[----:B------:R1:W1:Y:S01]  /*06e0*/  SYNCS.EXCH.64 URZ, [UR8+0x48], UR6 ;  /* 0x00004806083f75b2 */ /* 0x0002620008000100 */
        /* <DEDUP_REMOVED lines=12> */
[----:B------:R-:W-:Y:S01]  /*07b0*/  NOP ;  /* 0x0000000000007918 */ /* 0x000fe20000000000 */
.L_x_7:
[----:B-1----:R-:W-:Y:S05]  /*07c0*/  BSYNC B0 ;  /* 0x0000000000007941 */ /* 0x002fea0003800000 */
.L_x_6:
[----:B------:R-:W1:Y:S01]  /*07d0*/  S2UR UR10, SR_CTAID.X ;  /* 0x00000000000a79c3 */ /* 0x000e620000002500 */
[----:B------:R-:W5:Y:S01]  /*07e0*/  S2R R2, SR_CTAID.Y ;  /* 0x0000000000027919 */ /* 0x000f620000002600 */
[----:B------:R-:W-:Y:S01]  /*07f0*/  ULDC UR4, c[0x0][0x150] ;  /* 0x0000540000047ab9 */ /* 0x000fe20000000800 */
[----:B------:R-:W-:Y:S01]  /*0800*/  UISETP.EQ.AND UP2, UPT, UR41, 0x2, !UP0 ;  /* 0x000000022900788c */ /* 0x000fe2000c742270 */
[----:B------:R-:W-:Y:S01]  /*0810*/  NOP ;  /* 0x0000000000007918 */ /* 0x000fe20000000000 */
[----:B------:R-:W2:Y:S02]  /*0820*/  SHFL.IDX PT, R7, R4, RZ, 0x1f ;  /* 0x00001fff04077589 */ /* 0x000ea400000e0000 */
[----:B------:R-:W-:Y:S01]  /*0830*/  USEL UR39, URZ, 0x1, !UP2 ;  /* 0x000000013f277887 */ /* 0x000fe2000d000000 */
[----:B------:R-:W3:Y:S03]  /*0840*/  LDC R6, c[0x0][0x144] ;  /* 0x00005100ff067b82 */ /* 0x000ee60000000800 */
[----:B------:R-:W-:Y:S01]  /*0850*/  USEL UR39, UR39, 0x2, UP1 ;  /* 0x0000000227277887 */ /* 0x000fe20008800000 */
[----:B-1----:R-:W-:-:S05]  /*0860*/  I2FP.F32.U32 R0, UR10 ;  /* 0x0000000a00007c45 */ /* 0x002fca0008201000 */
[----:B------:R-:W-:Y:S01]  /*0870*/  FMUL R5, R0, UR4 ;  /* 0x0000000400057c20 */ /* 0x000fe20008400000 */
[----:B--2---:R-:W-:Y:S01]  /*0880*/  ISETP.NE.AND P0, PT, R7, RZ, PT ;  /* 0x000000ff0700720c */ /* 0x004fe20003f05270 */
[----:B------:R-:W-:Y:S01]  /*0890*/  ULDC UR4, c[0x0][0x154] ;  /* 0x0000550000047ab9 */ /* 0x000fe20000000800 */
[----:B-----5:R-:W-:-:S03]  /*08a0*/  I2FP.F32.U32 R7, R2 ;  /* 0x0000000200077245 */ /* 0x020fc60000201000 */
[----:B------:R-:W1:Y:S02]  /*08b0*/  F2I.U32.TRUNC.NTZ R5, R5 ;  /* 0x0000000500057305 */ /* 0x000e64000020f000 */
[----:B------:R-:W-:Y:S01]  /*08c0*/  FMUL R10, R7, UR4 ;  /* 0x00000004070a7c20 */ /* 0x000fe20008400000 */
[----:B-1----:R-:W-:-:S05]  /*08d0*/  IADD3 R9, -R5, RZ, RZ ;  /* 0x000000ff05097210 */ /* 0x002fca0007ffe1ff */
[----:B---3--:R-:W-:Y:S01]  /*08e0*/  IMAD R0, R6, R9, UR10 ;  /* 0x0000000a06007e24 */ /* 0x008fe2000f8e0209 */
[----:B------:R-:W-:Y:S06]  /*08f0*/  @P0 BRA `(.L_x_8) ;  /* 0x0000000000580947 */ /* 0x000fec0003800000 */
[----:B------:R-:W1:Y:S01]  /*0900*/  S2UR UR5, SR_CgaCtaId ;  /* 0x00000000000579c3 */ /* 0x000e620000008800 */
[----:B------:R-:W-:Y:S01]  /*0910*/  UMOV UR4, 0x400 ;  /* 0x0000040000047882 */ /* 0x000fe20000000000 */
[----:B------:R-:W-:Y:S01]  /*0920*/  UMOV UR6, 0x20 ;  /* 0x0000002000067882 */ /* 0x000fe20000000000 */
[----:B------:R-:W-:Y:S01]  /*0930*/  UMOV UR7, 0x100 ;  /* 0x0000010000077882 */ /* 0x000fe20000000000 */
[----:B------:R-:W-:Y:S01]  /*0940*/  ELECT P0, URZ, PT ;  /* 0x00000000003f782f */ /* 0x000fe20003800000 */
[----:B-1----:R-:W-:Y:S02]  /*0950*/  ULEA UR8, UR5, UR4, 0x18 ;  /* 0x0000000405087291 */ /* 0x002fe4000f8ec03f */
[----:B------:R-:W-:-:S04]  /*0960*/  UIADD3 UR4, -UR6, 0x100000, URZ ;  /* 0x0010000006047890 */ /* 0x000fc8000fffe13f */
[----:B------:R-:W-:Y:S02]  /*0970*/  USHF.L.U32 UR5, UR4, 0xb, URZ ;  /* 0x0000000b04057899 */ /* 0x000fe4000800063f */
[----:B------:R-:W-:Y:S02]  /*0980*/  USHF.L.U32 UR4, UR4, 0x1, URZ ;  /* 0x0000000104047899 */ /* 0x000fe4000800063f */
[----:B------:R-:W-:-:S04]  /*0990*/  UIADD3 UR6, -UR7, 0x100000, URZ ;  /* 0x0010000007067890 */ /* 0x000fc8000fffe13f */
[----:B------:R-:W-:Y:S02]  /*09a0*/  USHF.L.U32 UR7, UR6, 0xb, URZ ;  /* 0x0000000b06077899 */ /* 0x000fe4000800063f */
[----:B------:R-:W-:Y:S01]  /*09b0*/  USHF.L.U32 UR6, UR6, 0x1, URZ ;  /* 0x0000000106067899 */ /* 0x000fe2000800063f */
[----:B------:R-:W1:Y:S03]  /*09c0*/  FENCE.VIEW.ASYNC.S ;  /* 0x00000000000073c6 */ /* 0x000e660000000000 */
[----:B-1----:R1:W2:Y:S08]  /*09d0*/  SYNCS.EXCH.64 URZ, [UR8+0x80], UR4 ;  /* 0x00008004083f75b2 */ /* 0x0022b00008000100 */
[----:B------:R1:W3:Y:S01]  /*09e0*/  SYNCS.EXCH.64 URZ, [UR8+0xa0], UR6 ;  /* 0x0000a006083f75b2 */ /* 0x0002e20008000100 */
[----:B------:R1:W1:Y:S01]  /*09f0*/  SYNCS.EXCH.64 URZ, [UR8+0x88], UR4 ;  /* 0x00008804083f75b2 */ /* 0x0002620008000100 */
[----:B------:R1:W1:Y:S01]  /*0a00*/  SYNCS.EXCH.64 URZ, [UR8+0xa8], UR6 ;  /* 0x0000a806083f75b2 */ /* 0x0002620008000100 */
[----:B------:R1:W1:Y:S01]  /*0a10*/  SYNCS.EXCH.64 URZ, [UR8+0x90], UR4 ;  /* 0x00009004083f75b2 */ /* 0x0002620008000100 */
[----:B------:R1:W1:Y:S01]  /*0a20*/  SYNCS.EXCH.64 URZ, [UR8+0xb0], UR6 ;  /* 0x0000b006083f75b2 */ /* 0x0002620008000100 */
[----:B------:R1:W1:Y:S01]  /*0a30*/  SYNCS.EXCH.64 URZ, [UR8+0x98], UR4 ;  /* 0x00009804083f75b2 */ /* 0x0002620008000100 */
[----:B------:R1:W1:Y:S01]  /*0a40*/  SYNCS.EXCH.64 URZ, [UR8+0xb8], UR6 ;  /* 0x0000b806083f75b2 */ /* 0x0002620008000100 */
[----:B------:R-:W-:Y:S01]  /*0a50*/  NOP ;  /* 0x0000000000007918 */ /* 0x000fe20000000000 */
.L_x_8:
[----:B------:R-:W-:Y:S01]  /*0a60*/  SHF.R.S32.HI R5, RZ, 0x1f, R8 ;  /* 0x0000001fff057819 */ /* 0x000fe20000011408 */
[----:B------:R-:W5:Y:S01]  /*0a70*/  SHFL.IDX PT, R4, R4, RZ, 0x1f ;  /* 0x00001fff04047589 */ /* 0x000f6200000e0000 */
[----:B------:R-:W-:Y:S01]  /*0a80*/  ELECT P0, URZ, PT ;  /* 0x00000000003f782f */ /* 0x000fe20003800000 */
[----:B------:R-:W4:Y:S01]  /*0a90*/  LDC R11, c[0x0][0x148] ;  /* 0x00005200ff0b7b82 */ /* 0x000f220000000800 */
[----:B------:R-:W-:Y:S01]  /*0aa0*/  LEA.HI R5, R5, R8, RZ, 0x7 ;  /* 0x0000000805057211 */ /* 0x000fe200078f38ff */
[----:B------:R-:W2:Y:S01]  /*0ab0*/  F2I.U32.TRUNC.NTZ R10, R10 ;  /* 0x0000000a000a7305 */ /* 0x000ea2000020f000 */
[----:B-1----:R-:W-:Y:S01]  /*0ac0*/  UMOV UR4, 0x20 ;  /* 0x0000002000047882 */ /* 0x002fe20000000000 */
[----:B------:R-:W-:Y:S01]  /*0ad0*/  NOP ;  /* 0x0000000000007918 */ /* 0x000fe20000000000 */
[----:B------:R-:W-:-:S04]  /*0ae0*/  LOP3.LUT R5, R5, 0xffffff80, RZ, 0xc0, !PT ;  /* 0xffffff8005057812 */ /* 0x000fc800078ec0ff */
[----:B------:R-:W-:Y:S02]  /*0af0*/  IADD3 R5, -R5, R8, RZ ;  /* 0x0000000805057210 */ /* 0x000fe40007ffe1ff */
[----:B------:R-:W-:Y:S02]  /*0b00*/  SHF.R.S32.HI R8, RZ, 0x1f, R3 ;  /* 0x0000001fff087819 */ /* 0x000fe40000011403 */
[----:B------:R-:W-:Y:S02]  /*0b10*/  SHF.R.S32.HI R6, RZ, 0x1f, R5 ;  /* 0x0000001fff067819 */ /* 0x000fe40000011405 */
[----:B------:R-:W-:Y:S02]  /*0b20*/  LEA.HI R8, R8, R3, RZ, 0x2 ;  /* 0x0000000308087211 */ /* 0x000fe400078f10ff */
[----:B------:R-:W-:Y:S02]  /*0b30*/  LEA.HI R6, R6, R5, RZ, 0x3 ;  /* 0x0000000506067211 */ /* 0x000fe400078f18ff */
[----:B------:R-:W-:-:S02]  /*0b40*/  LOP3.LUT R8, R8, 0x3ffffffc, RZ, 0xc0, !PT ;  /* 0x3ffffffc08087812 */ /* 0x000fc400078ec0ff */
[--C-:B------:R-:W-:Y:S02]  /*0b50*/  SHF.R.S32.HI R7, RZ, 0x3, R6.reuse ;  /* 0x00000003ff077819 */ /* 0x100fe40000011406 */
[----:B------:R-:W-:Y:S02]  /*0b60*/  SHF.R.S32.HI R6, RZ, 0x1f, R6 ;  /* 0x0000001fff067819 */ /* 0x000fe40000011406 */
[----:B-----5:R-:W-:Y:S02]  /*0b70*/  ISETP.NE.OR P0, PT, R4, RZ, !P0 ;  /* 0x000000ff0400720c */ /* 0x020fe40004705670 */
[----:B------:R-:W-:Y:S02]  /*0b80*/  LEA.HI R6, R6, R7, RZ, 0x2 ;  /* 0x0000000706067211 */ /* 0x000fe400078f10ff */
[----:B------:R-:W-:Y:S02]  /*0b90*/  IADD3 R9, R3, -R8, RZ ;  /* 0x8000000803097210 */ /* 0x000fe40007ffe0ff */
[----:B------:R-:W-:Y:S01]  /*0ba0*/  LOP3.LUT R6, R6, 0xfffffffc, RZ, 0xc0, !PT ;  /* 0xfffffffc06067812 */ /* 0x000fe200078ec0ff */
[----:B------:R-:W1:Y:S01]  /*0bb0*/  LDC R8, c[0x0][0x140] ;  /* 0x00005000ff087b82 */ /* 0x000e620000000800 */
[----:B--2---:R-:W-:-:S02]  /*0bc0*/  IADD3 R12, -R10, RZ, RZ ;  /* 0x000000ff0a0c7210 */ /* 0x004fc40007ffe1ff */
[----:B------:R-:W-:-:S03]  /*0bd0*/  IADD3 R6, R7, -R6, RZ ;  /* 0x8000000607067210 */ /* 0x000fc60007ffe0ff */
[----:B------:R-:W-:Y:S01]  /*0be0*/  VOTEU.ALL UP1, P0 ;  /* 0x00000000003f7886 */ /* 0x000fe20000020000 */
[----:B------:R-:W-:Y:S01]  /*0bf0*/  LEA R6, R9, R6, 0x2 ;  /* 0x0000000609067211 */ /* 0x000fe200078e10ff */
[----:B------:R-:W-:-:S03]  /*0c00*/  VOTEU.ALL UP2, P0 ;  /* 0x00000000003f7886 */ /* 0x000fc60000040000 */
[----:B------:R-:W-:Y:S01]  /*0c10*/  LEA.HI R4, R6, R6, RZ, 0x1 ;  /* 0x0000000606047211 */ /* 0x000fe200078f08ff */
[----:B------:R-:W2:Y:S01]  /*0c20*/  @!UP1 S2UR UR7, SR_CgaCtaId ;  /* 0x00000000000799c3 */ /* 0x000ea20000008800 */
[----:B------:R-:W-:Y:S01]  /*0c30*/  @!UP1 UMOV UR6, 0x400 ;  /* 0x0000040000069882 */ /* 0x000fe20000000000 */
[----:B------:R-:W-:-:S04]  /*0c40*/  @!UP1 UIADD3 UR4, -UR4, 0x100000, URZ ;  /* 0x0010000004049890 */ /* 0x000fc8000fffe13f */
[----:B------:R-:W-:Y:S02]  /*0c50*/  @!UP1 USHF.L.U32 UR5, UR4, 0xb, URZ ;  /* 0x0000000b04059899 */ /* 0x000fe4000800063f */
[----:B------:R-:W-:Y:S01]  /*0c60*/  @!UP1 USHF.L.U32 UR4, UR4, 0x1, URZ ;  /* 0x0000000104049899 */ /* 0x000fe2000800063f */
[----:B------:R-:W-:-:S04]  /*0c70*/  LOP3.LUT R7, R4, 0xfffffffe, RZ, 0xc0, !PT ;  /* 0xfffffffe04077812 */ /* 0x000fc800078ec0ff */
[----:B------:R-:W-:-:S04]  /*0c80*/  IADD3 R7, R6, -R7, RZ ;  /* 0x8000000706077210 */ /* 0x000fc80007ffe0ff */
[----:B------:R-:W-:Y:S02]  /*0c90*/  ISETP.NE.AND P2, PT, R7, R0, PT ;  /* 0x000000000700720c */ /* 0x000fe40003f45270 */
[----:B------:R-:W-:Y:S02]  /*0ca0*/  SHF.L.U32 R7, R6, 0x2, RZ ;  /* 0x0000000206077819 */ /* 0x000fe400000006ff */
[----:B-1----:R-:W-:Y:S02]  /*0cb0*/  ISETP.EQ.U32.AND P4, PT, R8, 0x1, PT ;  /* 0x000000010800780c */ /* 0x002fe40003f82070 */
[----:B------:R-:W-:Y:S01]  /*0cc0*/  LOP3.LUT R13, R6, 0xc, R7, 0x78, !PT ;  /* 0x0000000c060d7812 */ /* 0x000fe200078e7807 */
[----:B----4-:R-:W-:-:S04]  /*0cd0*/  IMAD R7, R11, R12, R2 ;  /* 0x0000000c0b077224 */ /* 0x010fc800078e0202 */
[----:B------:R1:W-:Y:S02]  /*0ce0*/  STL [R1+0xc0], R13 ;  /* 0x0000c00d01007387 */ /* 0x0003e40000100800 */
[----:B------:R-:W-:Y:S01]  /*0cf0*/  @P2 LEA.HI R4, R13, R13, RZ, 0x1 ;  /* 0x0000000d0d042211 */ /* 0x000fe200078f08ff */
[----:B--2---:R-:W-:Y:S01]  /*0d00*/  @!UP1 ULEA UR6, UR7, UR6, 0x18 ;  /* 0x0000000607069291 */ /* 0x004fe2000f8ec03f */
[----:B------:R-:W-:Y:S02]  /*0d10*/  VOTEU.ALL UP1, P0 ;  /* 0x00000000003f7886 */ /* 0x000fe40000020000 */
[----:B------:R-:W-:Y:S02]  /*0d20*/  @P2 SHF.R.S32.HI R4, RZ, 0x1, R4 ;  /* 0x00000001ff042819 */ /* 0x000fe40000011404 */
[----:B------:R-:W-:Y:S02]  /*0d30*/  LOP3.LUT P0, RZ, R5, 0x7, RZ, 0xc0, !PT ;  /* 0x0000000705ff7812 */ /* 0x000fe4000780c0ff */
[----:B------:R-:W-:-:S02]  /*0d40*/  @P2 ISETP.NE.AND P3, PT, R4, R7, PT ;  /* 0x000000070400220c */ /* 0x000fc40003f65270 */
[----:B------:R-:W-:Y:S02]  /*0d50*/  ISETP.LT.U32.AND P0, PT, R13, 0x2, !P0 ;  /* 0x000000020d00780c */ /* 0x000fe40004701070 */
[----:B------:R-:W-:Y:S01]  /*0d60*/  MOV R4, 0x1 ;  /* 0x0000000100047802 */ /* 0x000fe20000000f00 */
[----:B------:R-:W2:Y:S02]  /*0d70*/  FENCE.VIEW.ASYNC.S ;  /* 0x00000000000073c6 */ /* 0x000ea40000000000 */
[----:B--2---:R1:W2:Y:S01]  /*0d80*/  @!UP1 SYNCS.EXCH.64 URZ, [UR6+0xc0], UR4 ;  /* 0x0000c004063f95b2 */ /* 0x0042a20008000100 */
[----:B------:R-:W-:Y:S02]  /*0d90*/  SEL R5, RZ, 0x1, !P0 ;  /* 0x00000001ff057807 */ /* 0x000fe40004000000 */
[----:B------:R-:W-:-:S04]  /*0da0*/  @P2 SEL R4, RZ, 0x1, P3 ;  /* 0x00000001ff042807 */ /* 0x000fc80001800000 */
[----:B------:R-:W-:-:S05]  /*0db0*/  LOP3.LUT R4, R4, R5, RZ, 0xc0, !PT ;  /* 0x0000000504047212 */ /* 0x000fca00078ec0ff */
[----:B------:R1:W-:Y:S01]  /*0dc0*/  STL [R1+0xbc], R4 ;  /* 0x0000bc0401007387 */ /* 0x0003e20000100800 */
[----:B------:R1:W4:Y:S01]  /*0dd0*/  @!UP2 SYNCS.EXCH.64 URZ, [UR6+0xc8], UR4 ;  /* 0x0000c804063fa5b2 */ /* 0x0003220008000100 */
[----:B------:R-:W-:Y:S01]  /*0de0*/  NOP ;  /* 0x0000000000007918 */ /* 0x000fe20000000000 */
[----:B------:R-:W-:Y:S05]  /*0df0*/  @!P4 BRA `(.L_x_9) ;  /* 0x000000000008c947 */ /* 0x000fea0003800000 */
[----:B--234-:R-:W-:Y:S01]  /*0e00*/  UCGABAR_ARV ;  /* 0x00000000000079c7 */ /* 0x01cfe20008000000 */
[----:B------:R-:W-:Y:S05]  /*0e10*/  BRA `(.L_x_10) ;  /* 0x0000000000047947 */ /* 0x000fea0003800000 */
.L_x_9:
[----:B--234-:R-:W-:Y:S01]  /*0e20*/  NOP ;  /* 0x0000000000007918 */ /* 0x01cfe20000000000 */
.L_x_10:
[----:B-1----:R-:W1:Y:S01]  /*0e30*/  LDC R4, c[0x0][0x904] ;  /* 0x00024100ff047b82 */ /* 0x002e620000000800 */
[----:B------:R-:W-:Y:S02]  /*0e40*/  MOV R5, RZ ;  /* 0x000000ff00057202 */ /* 0x000fe40000000f00 */
[----:B-1----:R-:W-:Y:S02]  /*0e50*/  ISETP.NE.AND P2, PT, R4, 0x1, PT ;  /* 0x000000010400780c */ /* 0x002fe40003f45270 */
[----:B------:R-:W-:-:S11]  /*0e60*/  MOV R4, UR10 ;  /* 0x0000000a00047c02 */ /* 0x000fd60008000f00 */
[----:B------:R-:W1:Y:S01]  /*0e70*/  @P2 LDC R7, c[0x0][0x10] ;  /* 0x00000400ff072b82 */ /* 0x000e620000000800 */
[----:B------:R-:W-:Y:S02]  /*0e80*/  @P2 MOV R3, RZ ;  /* 0x000000ff00032202 */ /* 0x000fe40000000f00 */
[----:B------:R-:W-:-:S05]  /*0e90*/  @P2 MOV R13, RZ ;  /* 0x000000ff000d2202 */ /* 0x000fca0000000f00 */
[----:B------:R-:W2:Y:S01]  /*0ea0*/  @!P2 LDC R9, c[0x0][0xc] ;  /* 0x00000300ff09ab82 */ /* 0x000ea20000000800 */
[----:B------:R-:W-:Y:S01]  /*0eb0*/  ULDC UR4, c[0x0][0xc] ;  /* 0x0000030000047ab9 */ /* 0x000fe20000000800 */
[----:B------:R-:W-:Y:S01]  /*0ec0*/  ULDC UR5, c[0x0][0x10] ;  /* 0x0000040000057ab9 */ /* 0x000fe20000000800 */
[----:B------:R-:W-:Y:S01]  /*0ed0*/  ULDC UR6, c[0x0][0x14] ;  /* 0x0000050000067ab9 */ /* 0x000fe20000000800 */
[----:B------:R-:W-:-:S04]  /*0ee0*/  UIMAD.WIDE.U32 UR4, UR4, UR5, URZ ;  /* 0x00000005040472a5 */ /* 0x000fc8000f8e003f */
[----:B------:R-:W-:Y:S02]  /*0ef0*/  UIMAD.WIDE.U32 UR56, UR4, UR6, URZ ;  /* 0x00000006043872a5 */ /* 0x000fe4000f8e003f */
[----:B------:R-:W-:-:S04]  /*0f00*/  UIMAD UR38, UR5, UR6, URZ ;  /* 0x00000006052672a4 */ /* 0x000fc8000f8e023f */
[----:B------:R-:W-:Y:S01]  /*0f10*/  UIADD3 UR38, UR57, UR38, URZ ;  /* 0x0000002639267290 */ /* 0x000fe2000fffe03f */
[----:B-1----:R-:W-:-:S03]  /*0f20*/  @P2 IMAD.WIDE.U32 R6, R7, UR10, R2 ;  /* 0x0000000a07062c25 */ /* 0x002fc6000f8e0002 */
[----:B------:R-:W-:Y:S02]  /*0f30*/  @P2 MOV R19, R6 ;  /* 0x0000000600132202 */ /* 0x000fe40000000f00 */
[----:B------:R-:W-:Y:S01]  /*0f40*/  @P2 IADD3 R23, R7, R13, RZ ;  /* 0x0000000d07172210 */ /* 0x000fe20007ffe0ff */
[----:B--2---:R-:W-:-:S03]  /*0f50*/  @!P2 IMAD.WIDE.U32 R4, R2, R9, R4 ;  /* 0x000000090204a225 */ /* 0x004fc600078e0004 */
[----:B------:R-:W-:Y:S02]  /*0f60*/  @!P2 MOV R19, R4 ;  /* 0x000000040013a202 */ /* 0x000fe40000000f00 */
[----:B------:R-:W-:-:S03]  /*0f70*/  @!P2 MOV R23, R5 ;  /* 0x000000050017a202 */ /* 0x000fc60000000f00 */
[----:B------:R1:W-:Y:S04]  /*0f80*/  STL [R1+0xc4], R19 ;  /* 0x0000c41301007387 */ /* 0x0003e80000100800 */
[----:B------:R1:W-:Y:S01]  /*0f90*/  STL [R1+0xc8], R23 ;  /* 0x0000c81701007387 */ /* 0x0003e20000100800 */
[----:B------:R-:W-:Y:S05]  /*0fa0*/  @!P4 BRA `(.L_x_11) ;  /* 0x00000000000cc947 */ /* 0x000fea0003800000 */
[----:B------:R-:W-:Y:S01]  /*0fb0*/  UCGABAR_WAIT ;  /* 0x0000000000007dc7 */ /* 0x000fe20008000000 */
[----:B------:R-:W-:Y:S01]  /*0fc0*/  CCTL.IVALL ;  /* 0x00000000ff00798f */ /* 0x000fe20002000000 */
[----:B------:R-:W-:Y:S05]  /*0fd0*/  BRA `(.L_x_12) ;  /* 0x0000000000047947 */ /* 0x000fea0003800000 */
.L_x_11:
[----:B------:R-:W-:Y:S06]  /*0fe0*/  BAR.SYNC.DEFER_BLOCKING 0x0 ;  /* 0x0000000000007b1d */ /* 0x000fec0000010000 */
.L_x_12:
[----:B------:R-:W-:Y:S01]  /*0ff0*/  PLOP3.LUT P0, PT, PT, PT, UP0, 0x80, 0x0 ;  /* 0x000000000000781c */ /* 0x000fe20003f0f008 */
[----:B------:R-:W2:-:S12]  /*1000*/  S2UR UR37, SR_CgaCtaId ;  /* 0x00000000002579c3 */ /* 0x000e980000008800 */
[----:B------:R-:W-:Y:S05]  /*1010*/  @!P0 BRA `(.L_x_13) ;  /* 0x0000017000988947 */ /* 0x000fea0003800000 */
[----:B------:R-:W-:-:S06]  /*1020*/  UISETP.GT.U32.AND UP0, UPT, UR9, 0x1, UPT ;  /* 0x000000010900788c */ /* 0x000fcc000bf04070 */
[----:B------:R-:W-:-:S13]  /*1030*/  PLOP3.LUT P0, PT, PT, PT, UP0, 0x80, 0x0 ;  /* 0x000000000000781c */ /* 0x000fda0003f0f008 */
[----:B--2---:R-:W-:Y:S05]  /*1040*/  @P0 EXIT ;  /* 0x000000000000094d */ /* 0x004fea0003800000 */
[----:B------:R-:W-:Y:S01]  /*1050*/  PRMT R6, RZ, 0x7610, R6 ;  /* 0x00007610ff067816 */ /* 0x000fe20000000006 */
[----:B------:R-:W-:Y:S01]  /*1060*/  ULDC.64 UR4, c[0x0][0x8f8] ;  /* 0x00023e0000047ab9 */ /* 0x000fe20000000a00 */
[----:B------:R-:W-:Y:S01]  /*1070*/  UMOV UR45, 0xffffffff ;  /* 0xffffffff002d7882 */ /* 0x000fe20000000000 */
[----:B------:R-:W-:Y:S01]  /*1080*/  ISETP.GE.U32.AND P0, PT, R19, UR4, PT ;  /* 0x0000000413007c0c */ /* 0x000fe2000bf06070 */
[----:B------:R-:W-:Y:S01]  /*1090*/  UMOV UR47, 0xffffffff ;  /* 0xffffffff002f7882 */ /* 0x000fe20000000000 */
[----:B------:R2:W-:Y:S01]  /*10a0*/  STL.S16 [R1+0xcc], R6 ;  /* 0x0000cc0601007387 */ /* 0x0005e20000100600 */
[----:B------:R-:W-:Y:S02]  /*10b0*/  MOV R5, 0xffffffff ;  /* 0xffffffff00057802 */ /* 0x000fe40000000f00 */
[----:B------:R-:W-:Y:S02]  /*10c0*/  ISETP.GE.U32.AND.EX P0, PT, R23, UR5, PT, P0 ;  /* 0x0000000517007c0c */ /* 0x000fe4000bf06100 */
[----:B------:R-:W-:-:S11]  /*10d0*/  PRMT R4, RZ, 0x7610, R4 ;  /* 0x00007610ff047816 */ /* 0x000fd60000000004 */
[----:B--2---:R-:W-:Y:S05]  /*10e0*/  @P0 BRA `(.L_x_14) ;  /* 0x0000000400340947 */ /* 0x004fea0003800000 */
[----:B------:R-:W2:Y:S01]  /*10f0*/  LDC.64 R14, c[0x0][0x8d0] ;  /* 0x00023400ff0e7b82 */ /* 0x000ea20000000a00 */
[----:B------:R-:W-:Y:S02]  /*1100*/  MOV R4, R19 ;  /* 0x0000001300047202 */ /* 0x000fe40000000f00 */
[----:B------:R-:W-:-:S05]  /*1110*/  MOV R5, R23 ;  /* 0x0000001700057202 */ /* 0x000fca0000000f00 */
[----:B------:R-:W3:Y:S08]  /*1120*/  LDC R10, c[0x0][0x8d8] ;  /* 0x00023600ff0a7b82 */ /* 0x000ef00000000800 */
[----:B------:R-:W4:Y:S01]  /*1130*/  LDC.64 R16, c[0x0][0x8c8] ;  /* 0x00023200ff107b82 */ /* 0x000f220000000a00 */
[----:B--2---:R-:W-:-:S04]  /*1140*/  ISETP.NE.U32.AND P0, PT, R14, RZ, PT ;  /* 0x000000ff0e00720c */ /* 0x004fc80003f05070 */
[----:B------:R-:W-:-:S13]  /*1150*/  ISETP.NE.AND.EX P0, PT, R15, RZ, PT, P0 ;  /* 0x000000ff0f00720c */ /* 0x000fda0003f05300 */
[----:B---34-:R-:W-:Y:S05]  /*1160*/  @!P0 BRA `(.L_x_15) ;  /* 0x0000000000288947 */ /* 0x018fea0003800000 */
[----:B------:R-:W2:Y:S02]  /*1170*/  LDC R9, c[0x0][0x8dc] ;  /* 0x00023700ff097b82 */ /* 0x000ea40000000800 */
[----:B--2---:R-:W-:-:S04]  /*1180*/  IADD3 R9, P0, R19, R9, RZ ;  /* 0x0000000913097210 */ /* 0x004fc80007f1e0ff */
[----:B------:R-:W-:-:S05]  /*1190*/  IADD3.X R13, RZ, R23, RZ, P0, !PT ;  /* 0x00000017ff0d7210 */ /* 0x000fca00007fe4ff */
[----:B------:R-:W-:-:S04]  /*11a0*/  IMAD.WIDE.U32 R4, R13, R14, RZ ;  /* 0x0000000e0d047225 */ /* 0x000fc800078e00ff */
[----:B------:R-:W-:-:S04]  /*11b0*/  IMAD.WIDE.U32 R6, P0, R9, R15, R4 ;  /* 0x0000000f09067225 */ /* 0x000fc80007800004 */
[----:B------:R-:W-:Y:S01]  /*11c0*/  IMAD.WIDE.U32 R4, R9, R14, RZ ;  /* 0x0000000e09047225 */ /* 0x000fe200078e00ff */
[----:B------:R-:W-:Y:S02]  /*11d0*/  IADD3.X R9, RZ, RZ, RZ, P0, !PT ;  /* 0x000000ffff097210 */ /* 0x000fe400007fe4ff */
[----:B------:R-:W-:Y:S02]  /*11e0*/  MOV R8, R7 ;  /* 0x0000000700087202 */ /* 0x000fe40000000f00 */
[----:B------:R-:W-:-:S05]  /*11f0*/  IADD3 RZ, P0, R5, R6, RZ ;  /* 0x0000000605ff7210 */ /* 0x000fca0007f1e0ff */
[----:B------:R-:W-:-:S08]  /*1200*/  IMAD.WIDE.U32.X R4, R13, R15, R8, P0 ;  /* 0x0000000f0d047225 */ /* 0x000fd000000e0408 */
.L_x_15:
[----:B------:R-:W2:Y:S01]  /*1210*/  LDC.64 R20, c[0x0][0x8e8] ;  /* 0x00023a00ff147b82 */ /* 0x000ea20000000a00 */
[--C-:B------:R-:W-:Y:S01]  /*1220*/  SHF.R.U64 R22, R4, R10, R5.reuse ;  /* 0x0000000a04167219 */ /* 0x100fe20000001205 */
[----:B------:R-:W-:Y:S01]  /*1230*/  IMAD R11, R11, R12, R2 ;  /* 0x0000000c0b0b7224 */ /* 0x000fe200078e0202 */
[----:B------:R-:W-:Y:S02]  /*1240*/  SHF.R.U32.HI R3, RZ, R10, R5 ;  /* 0x0000000aff037219 */ /* 0x000fe40000011605 */
[----:B------:R-:W-:Y:S02]  /*1250*/  IADD3 R7, P0, RZ, -R22, RZ ;  /* 0x80000016ff077210 */ /* 0x000fe40007f1e0ff */
[----:B------:R-:W-:Y:S01]  /*1260*/  MOV R4, R19 ;  /* 0x0000001300047202 */ /* 0x000fe20000000f00 */
[----:B------:R-:W3:Y:S01]  /*1270*/  LDC R8, c[0x0][0x8c0] ;  /* 0x00023000ff087b82 */ /* 0x000ee20000000800 */
[----:B------:R-:W-:Y:S02]  /*1280*/  IADD3.X R3, RZ, ~R3, RZ, P0, !PT ;  /* 0x80000003ff037210 */ /* 0x000fe400007fe4ff */
[----:B------:R-:W-:-:S02]  /*1290*/  MOV R5, R23 ;  /* 0x0000001700057202 */ /* 0x000fc40000000f00 */
[----:B-1----:R-:W-:Y:S01]  /*12a0*/  MOV R23, 0x1 ;  /* 0x0000000100177802 */ /* 0x002fe20000000f00 */
[-C--:B------:R-:W-:Y:S02]  /*12b0*/  IMAD R6, R3, R16.reuse, RZ ;  /* 0x0000001003067224 */ /* 0x080fe400078e02ff */
[----:B------:R-:W1:Y:S01]  /*12c0*/  LDC R14, c[0x0][0x8b0] ;  /* 0x00022c00ff0e7b82 */ /* 0x000e620000000800 */
[----:B------:R-:W-:-:S04]  /*12d0*/  IMAD.WIDE.U32 R4, R7, R16, R4 ;  /* 0x0000001007047225 */ /* 0x000fc800078e0004 */
[----:B------:R-:W-:-:S03]  /*12e0*/  IMAD R3, R7, R17, R6 ;  /* 0x0000001107037224 */ /* 0x000fc600078e0206 */
[----:B------:R-:W4:Y:S01]  /*12f0*/  LDC R18, c[0x0][0x900] ;  /* 0x00024000ff127b82 */ /* 0x000f220000000800 */
[----:B--2---:R-:W-:Y:S02]  /*1300*/  ISETP.NE.U32.AND P0, PT, R20, RZ, PT ;  /* 0x000000ff1400720c */ /* 0x004fe40003f05070 */
[----:B------:R-:W-:Y:S02]  /*1310*/  IADD3 R3, R5, R3, RZ ;  /* 0x0000000305037210 */ /* 0x000fe40007ffe0ff */
[----:B------:R-:W-:Y:S02]  /*1320*/  ISETP.NE.AND.EX P0, PT, R21, RZ, PT, P0 ;  /* 0x000000ff1500720c */ /* 0x000fe40003f05300 */
[----:B------:R-:W-:Y:S01]  /*1330*/  MOV R5, 0xffffffff ;  /* 0xffffffff00057802 */ /* 0x000fe20000000f00 */
[----:B------:R-:W2:Y:S01]  /*1340*/  LDC R13, c[0x0][0x8a8] ;  /* 0x00022a00ff0d7b82 */ /* 0x000ea20000000800 */
[-CC-:B---3--:R-:W-:Y:S02]  /*1350*/  SHF.R.U64 R10, R4, R8.reuse, R3.reuse ;  /* 0x00000008040a7219 */ /* 0x188fe40000001203 */
[----:B------:R-:W-:-:S05]  /*1360*/  SHF.R.U32.HI R3, RZ, R8, R3 ;  /* 0x00000008ff037219 */ /* 0x000fca0000011603 */
[----:B------:R-:W3:Y:S01]  /*1370*/  LDC R15, c[0x0][0x8f0] ;  /* 0x00023c00ff0f7b82 */ /* 0x000ee20000000800 */
[-CC-:B-1----:R-:W-:Y:S02]  /*1380*/  SHF.R.U64 R19, R10, R14.reuse, R3.reuse ;  /* 0x0000000e0a137219 */ /* 0x182fe40000001203 */
[----:B------:R-:W-:-:S05]  /*1390*/  SHF.R.U32.HI R3, RZ, R14, R3 ;  /* 0x0000000eff037219 */ /* 0x000fca0000011603 */
[----:B------:R-:W1:Y:S01]  /*13a0*/  LDC R17, c[0x0][0x8e0] ;  /* 0x00023800ff117b82 */ /* 0x000e620000000800 */
[-C--:B----4-:R-:W-:Y:S02]  /*13b0*/  SHF.L.U32 R2, R5, R18.reuse, RZ ;  /* 0x0000001205027219 */ /* 0x090fe400000006ff */
[--C-:B------:R-:W-:Y:S02]  /*13c0*/  SHF.R.U64 R12, R19, R18, R3.reuse ;  /* 0x00000012130c7219 */ /* 0x100fe40000001203 */
[----:B------:R-:W-:Y:S02]  /*13d0*/  LOP3.LUT R8, RZ, R2, RZ, 0x33, !PT ;  /* 0x00000002ff087212 */ /* 0x000fe400078e33ff */
[----:B------:R-:W-:Y:S01]  /*13e0*/  SHF.R.U32.HI R3, RZ, R18, R3 ;  /* 0x00000012ff037219 */ /* 0x000fe20000011603 */
[----:B------:R-:W4:Y:S01]  /*13f0*/  LDC R16, c[0x0][0x8b8] ;  /* 0x00022e00ff107b82 */ /* 0x000f220000000800 */
[----:B------:R-:W-:Y:S01]  /*1400*/  MOV R2, R12 ;  /* 0x0000000c00027202 */ /* 0x000fe20000000f00 */
[----:B------:R-:W-:Y:S06]  /*1410*/  @!P0 BRA `(.L_x_16) ;  /* 0x0000000000288947 */ /* 0x000fec0003800000 */
[----:B------:R-:W5:Y:S02]  /*1420*/  LDC R7, c[0x0][0x8f4] ;  /* 0x00023d00ff077b82 */ /* 0x000f640000000800 */
[----:B-----5:R-:W-:-:S04]  /*1430*/  IADD3 R7, P0, R12, R7, RZ ;  /* 0x000000070c077210 */ /* 0x020fc80007f1e0ff */
        /* <DEDUP_REMOVED lines=8> */
.L_x_16:
[----:B---3--:R-:W-:Y:S02]  /*14c0*/  SHF.R.U64 R4, R2, R15, R3 ;  /* 0x0000000f02047219 */ /* 0x008fe40000001203 */
[----:B------:R-:W-:Y:S02]  /*14d0*/  SHF.L.U32 R2, R23, R18, RZ ;  /* 0x0000001217027219 */ /* 0x000fe400000006ff */
[----:B------:R-:W-:Y:S02]  /*14e0*/  LOP3.LUT R3, R19, R8, RZ, 0xc0, !PT ;  /* 0x0000000813037212 */ /* 0x000fe400078ec0ff */
[----:B--2---:R-:W-:Y:S02]  /*14f0*/  IADD3 R5, R13, -0x1, RZ ;  /* 0xffffffff0d057810 */ /* 0x004fe40007ffe0ff */
[----:B------:R-:W-:Y:S01]  /*1500*/  IADD3 R6, -R4, RZ, RZ ;  /* 0x000000ff04067210 */ /* 0x000fe20007ffe1ff */
[----:B------:R-:W-:Y:S01]  /*1510*/  IMAD R3, R2, R4, R3 ;  /* 0x0000000402037224 */ /* 0x000fe200078e0203 */
[----:B------:R-:W-:-:S02]  /*1520*/  SEL R0, R0, R11, !P2 ;  /* 0x0000000b00007207 */ /* 0x000fc40005000000 */
[----:B------:R-:W-:Y:S01]  /*1530*/  LOP3.LUT R5, R10, R5, RZ, 0xc0, !PT ;  /* 0x000000050a057212 */ /* 0x000fe200078ec0ff */
[----:B-1----:R-:W-:Y:S01]  /*1540*/  IMAD R2, R6, R17, R12 ;  /* 0x0000001106027224 */ /* 0x002fe200078e020c */
[----:B------:R-:W-:Y:S01]  /*1550*/  R2UR UR47, R22 ;  /* 0x00000000162f72ca */ /* 0x000fe200000e0000 */
[----:B----4-:R-:W-:Y:S01]  /*1560*/  IMAD R0, R3, R16, R0 ;  /* 0x0000001003007224 */ /* 0x010fe200078e0200 */
[----:B------:R-:W-:Y:S01]  /*1570*/  MOV R4, 0x1 ;  /* 0x0000000100047802 */ /* 0x000fe20000000f00 */
[----:B------:R-:W-:-:S05]  /*1580*/  IMAD R5, R2, R13, R5 ;  /* 0x0000000d02057224 */ /* 0x000fca00078e0205 */
[----:B------:R-:W-:Y:S02]  /*1590*/  SEL R2, R5, R0, !P2 ;  /* 0x0000000005027207 */ /* 0x000fe40005000000 */
[----:B------:R-:W-:Y:S02]  /*15a0*/  SEL R5, R0, R5, !P2 ;  /* 0x0000000500057207 */ /* 0x000fe40005000000 */
[----:B------:R-:W-:-:S15]  /*15b0*/  R2UR UR45, R2 ;  /* 0x00000000022d72ca */ /* 0x000fde00000e0000 */
.L_x_14:
[----:B------:R-:W-:-:S08]  /*15c0*/  NOP ;  /* 0x0000000000007918 */ /* 0x000fd00000000000 */
[----:B------:R-:W2:Y:S02]  /*15d0*/  USETMAXREG.TRY_ALLOC.CTAPOOL UP0, 0xe8 ;  /* 0x000000e8000079c8 */ /* 0x000ea40008000600 */
[----:B--2---:R-:W-:-:S13]  /*15e0*/  PLOP3.LUT P0, PT, PT, PT, UP0, 0x80, 0x0 ;  /* 0x000000000000781c */ /* 0x004fda0003f0f008 */
[----:B------:R-:W-:Y:S05]  /*15f0*/  @!P0 BRA `(.L_x_14) ;  /* 0xfffffffc00f08947 */ /* 0x000fea000383ffff */
[----:B------:R-:W-:Y:S02]  /*1600*/  ULDC.64 UR4, c[0x0][0x590] ;  /* 0x0001640000047ab9 */ /* 0x000fe40000000a00 */
[----:B------:R-:W-:-:S04]  /*1610*/  ISETP.NE.U32.AND P0, PT, RZ, UR4, PT ;  /* 0x00000004ff007c0c */ /* 0x000fc8000bf05070 */
[----:B------:R-:W-:-:S13]  /*1620*/  ISETP.NE.AND.EX P0, PT, RZ, UR5, PT, P0 ;  /* 0x00000005ff007c0c */ /* 0x000fda000bf05300 */
[----:B------:R-:W-:Y:S05]  /*1630*/  @P0 BRA `(.L_x_17) ;  /* 0x0000000000340947 */ /* 0x000fea0003800000 */
[----:B------:R-:W-:Y:S02]  /*1640*/  ULDC.64 UR4, c[0x0][0x588] ;  /* 0x0001620000047ab9 */ /* 0x000fe40000000a00 */
[----:B------:R-:W-:-:S04]  /*1650*/  ISETP.NE.U32.AND P0, PT, RZ, UR4, PT ;  /* 0x00000004ff007c0c */ /* 0x000fc8000bf05070 */
[----:B------:R-:W-:-:S13]  /*1660*/  ISETP.NE.AND.EX P0, PT, RZ, UR5, PT, P0 ;  /* 0x00000005ff007c0c */ /* 0x000fda000bf05300 */
[----:B------:R-:W-:Y:S05]  /*1670*/  @!P0 BRA `(.L_x_18) ;  /* 0x0000000000148947 */ /* 0x000fea0003800000 */
[----:B------:R-:W2:Y:S02]  /*1680*/  LDC.64 R16, c[0x0][0x588] ;  /* 0x00016200ff107b82 */ /* 0x000ea40000000a00 */
[----:B--2---:R2:W5:Y:S01]  /*1690*/  LDG.E R16, desc[UR58][R16.64] ;  /* 0x0000003a10107981 */ /* 0x004562000c1e1900 */
[----:B------:R-:W-:-:S05]  /*16a0*/  MOV R0, 0x1 ;  /* 0x0000000100007802 */ /* 0x000fca0000000f00 */
[----:B------:R2:W-:Y:S01]  /*16b0*/  STL.S16 [R1+0xcc], R0 ;  /* 0x0000cc0001007387 */ /* 0x0005e20000100600 */
[----:B------:R-:W-:Y:S05]  /*16c0*/  BRA `(.L_x_17) ;  /* 0x0000000000107947 */ /* 0x000fea0003800000 */
.L_x_18:
[----:B------:R-:W-:Y:S01]  /*16d0*/  MOV R0, 0x1 ;  /* 0x0000000100007802 */ /* 0x000fe20000000f00 */
[----:B------:R-:W-:Y:S02]  /*16e0*/  ULDC UR4, c[0x0][0x580] ;  /* 0x0001600000047ab9 */ /* 0x000fe40000000800 */
[----:B------:R-:W-:Y:S02]  /*16f0*/  MOV R16, UR4 ;  /* 0x0000000400107c02 */ /* 0x000fe40008000f00 */
[----:B------:R3:W-:Y:S05]  /*1700*/  STL.S16 [R1+0xcc], R0 ;  /* 0x0000cc0001007387 */ /* 0x0007ea0000100600 */
.L_x_17:
        /* <DEDUP_REMOVED lines=8> */
[----:B------:R-:W4:Y:S02]  /*1790*/  LDC.64 R2, c[0x0][0x5a8] ;  /* 0x00016a00ff027b82 */ /* 0x000f240000000a00 */
[----:B----4-:R4:W5:Y:S01]  /*17a0*/  LDG.E R2, desc[UR58][R2.64] ;  /* 0x0000003a02027981 */ /* 0x010962000c1e1900 */
[----:B------:R-:W-:Y:S05]  /*17b0*/  BRA `(.L_x_19) ;  /* 0x0000000000087947 */ /* 0x000fea0003800000 */
.L_x_20:
[----:B------:R-:W-:Y:S02]  /*17c0*/  ULDC UR4, c[0x0][0x5a0] ;  /* 0x0001680000047ab9 */ /* 0x000fe40000000800 */
[----:B------:R-:W-:-:S07]  /*17d0*/  MOV R2, UR4 ;  /* 0x0000000400027c02 */ /* 0x000fce0008000f00 */
.L_x_19:
[----:B------:R-:W-:-:S13]  /*17e0*/  LOP3.LUT P0, RZ, R4, 0xff, RZ, 0xc0, !PT ;  /* 0x000000ff04ff7812 */ /* 0x000fda000780c0ff */
[----:B------:R-:W-:Y:S05]  /*17f0*/  @!P0 EXIT ;  /* 0x000000000000894d */ /* 0x000fea0003800000 */
[----:B------:R1:W-:Y:S01]  /*1800*/  STL [R1+0xb8], RZ ;  /* 0x0000b8ff01007387 */ /* 0x0003e20000100800 */
[----:B------:R-:W-:Y:S01]  /*1810*/  ULDC UR4, c[0x0][0x28c] ;  /* 0x0000a30000047ab9 */ /* 0x000fe20000000800 */
[----:B------:R-:W-:Y:S02]  /*1820*/  ULOP3.LUT UR49, UR40, 0x1, URZ, 0xfc, !UPT ;  /* 0x0000000128317892 */ /* 0x000fe4000f8efc3f */
[----:B------:R1:W-:Y:S01]  /*1830*/  STL [R1+0xb4], RZ ;  /* 0x0000b4ff01007387 */ /* 0x0003e20000100800 */
[----:B------:R-:W-:Y:S02]  /*1840*/  UIADD3 UR4, UR4, 0x3f, URZ ;  /* 0x0000003f04047890 */ /* 0x000fe4000fffe03f */
[----:B------:R-:W-:Y:S02]  /*1850*/  ULOP3.LUT UR50, UR39, 0x1, URZ, 0xfc, !UPT ;  /* 0x0000000127327892 */ /* 0x000fe4000f8efc3f */
[----:B------:R-:W-:Y:S01]  /*1860*/  USHF.R.S32.HI UR5, URZ, 0x1f, UR4 ;  /* 0x0000001f3f057899 */ /* 0x000fe20008011404 */
[----:B------:R-:W-:Y:S01]  /*1870*/  ULDC.64 UR60, c[0x0][0x198] ;  /* 0x00006600003c7ab9 */ /* 0x000fe20000000a00 */
[----:B------:R-:W-:-:S02]  /*1880*/  UMOV UR36, URZ ;  /* 0x0000003f00247c82 */ /* 0x000fc40008000000 */
[----:B------:R-:W-:Y:S01]  /*1890*/  ULEA.HI UR5, UR5, UR4, URZ, 0x6 ;  /* 0x0000000405057291 */ /* 0x000fe2000f8f303f */
[----:B------:R-:W-:-:S03]  /*18a0*/  UMOV UR48, URZ ;  /* 0x0000003f00307c82 */ /* 0x000fc60008000000 */
[----:B-1----:R-:W-:-:S12]  /*18b0*/  USHF.R.S32.HI UR52, URZ, 0x6, UR5 ;  /* 0x000000063f347899 */ /* 0x002fd80008011405 */
.L_x_142:
[----:B--23--:R-:W1:Y:S01]  /*18c0*/  S2R R0, SR_TID.X ;  /* 0x0000000000007919 */ /* 0x00ce620000002100 */
[----:B------:R-:W2:Y:S01]  /*18d0*/  S2UR UR9, SR_CgaCtaId ;  /* 0x00000000000979c3 */ /* 0x000ea20000008800 */
[----:B------:R-:W-:Y:S01]  /*18e0*/  UMOV UR51, 0x400 ;  /* 0x0000040000337882 */ /* 0x000fe20000000000 */
[----:B------:R-:W-:Y:S01]  /*18f0*/  UMOV UR4, URZ ;  /* 0x0000003f00047c82 */ /* 0x000fe20008000000 */
[----:B------:R-:W-:Y:S01]  /*1900*/  STL [R1+0xb0], RZ ;  /* 0x0000b0ff01007387 */ /* 0x000fe20000100800 */
[----:B------:R-:W-:Y:S01]  /*1910*/  UMOV UR8, URZ ;  /* 0x0000003f00087c82 */ /* 0x000fe20008000000 */
[----:B------:R-:W-:Y:S01]  /*1920*/  UMOV UR5, URZ ;  /* 0x0000003f00057c82 */ /* 0x000fe20008000000 */
[----:B------:R-:W-:Y:S01]  /*1930*/  UMOV UR10, UR48 ;  /* 0x00000030000a7c82 */ /* 0x000fe20008000000 */
[----:B------:R-:W-:Y:S01]  /*1940*/  STL [R1+0xac], RZ ;  /* 0x0000acff01007387 */ /* 0x000fe20000100800 */
[----:B----4-:R-:W3:Y:S01]  /*1950*/  LDC R3, c[0x0][0x28c] ;  /* 0x0000a300ff037b82 */ /* 0x010ee20000000800 */
[----:B------:R-:W-:-:S02]  /*1960*/  CS2R R228, SRZ ;  /* 0x0000000000e47805 */ /* 0x000fc4000001ff00 */
[----:B------:R-:W-:Y:S01]  /*1970*/  MOV R17, RZ ;  /* 0x000000ff00117202 */ /* 0x000fe20000000f00 */
[----:B------:R-:W-:Y:S01]  /*1980*/  STL [R1+0xa8], RZ ;  /* 0x0000a8ff01007387 */ /* 0x000fe20000100800 */
[----:B------:R-:W-:Y:S02]  /*1990*/  CS2R R18, SRZ ;  /* 0x0000000000127805 */ /* 0x000fe4000001ff00 */
[----:B------:R-:W-:Y:S02]  /*19a0*/  CS2R R22, SRZ ;  /* 0x0000000000167805 */ /* 0x000fe4000001ff00 */
[----:B------:R-:W-:Y:S01]  /*19b0*/  CS2R R152, SRZ ;  /* 0x0000000000987805 */ /* 0x000fe2000001ff00 */
[----:B------:R-:W-:Y:S01]  /*19c0*/  STL [R1+0xa4], RZ ;  /* 0x0000a4ff01007387 */ /* 0x000fe20000100800 */
[----:B------:R-:W-:Y:S02]  /*19d0*/  CS2R R154, SRZ ;  /* 0x00000000009a7805 */ /* 0x000fe4000001ff00 */
[----:B------:R-:W-:-:S02]  /*19e0*/  CS2R R156, SRZ ;  /* 0x00000000009c7805 */ /* 0x000fc4000001ff00 */
[----:B------:R-:W-:Y:S01]  /*19f0*/  CS2R R158, SRZ ;  /* 0x00000000009e7805 */ /* 0x000fe2000001ff00 */
[----:B------:R-:W-:Y:S01]  /*1a00*/  STL [R1+0xa0], RZ ;  /* 0x0000a0ff01007387 */ /* 0x000fe20000100800 */
[----:B------:R-:W-:Y:S02]  /*1a10*/  CS2R R160, SRZ ;  /* 0x0000000000a07805 */ /* 0x000fe4000001ff00 */
[----:B------:R-:W-:Y:S02]  /*1a20*/  CS2R R162, SRZ ;  /* 0x0000000000a27805 */ /* 0x000fe4000001ff00 */
[----:B------:R-:W-:Y:S01]  /*1a30*/  CS2R R164, SRZ ;  /* 0x0000000000a47805 */ /* 0x000fe2000001ff00 */
[----:B------:R-:W-:Y:S01]  /*1a40*/  STL [R1+0x9c], RZ ;  /* 0x00009cff01007387 */ /* 0x000fe20000100800 */
[----:B--2---:R-:W-:Y:S01]  /*1a50*/  ULEA UR51, UR9, UR51, 0x18 ;  /* 0x0000003309337291 */ /* 0x004fe2000f8ec03f */
[----:B------:R-:W-:Y:S02]  /*1a60*/  CS2R R166, SRZ ;  /* 0x0000000000a67805 */ /* 0x000fe4000001ff00 */
[----:B------:R-:W-:Y:S01]  /*1a70*/  CS2R R168, SRZ ;  /* 0x0000000000a87805 */ /* 0x000fe2000001ff00 */
[----:B------:R-:W-:Y:S01]  /*1a80*/  STL [R1+0x98], RZ ;  /* 0x000098ff01007387 */ /* 0x000fe20000100800 */
[----:B------:R-:W-:-:S02]  /*1a90*/  CS2R R170, SRZ ;  /* 0x0000000000aa7805 */ /* 0x000fc4000001ff00 */
[----:B------:R-:W-:Y:S02]  /*1aa0*/  CS2R R172, SRZ ;  /* 0x0000000000ac7805 */ /* 0x000fe4000001ff00 */
[----:B------:R-:W-:Y:S02]  /*1ab0*/  CS2R R174, SRZ ;  /* 0x0000000000ae7805 */ /* 0x000fe4000001ff00 */
[----:B-1----:R-:W-:Y:S01]  /*1ac0*/  LOP3.LUT R0, R0, 0x80, RZ, 0xc0, !PT ;  /* 0x0000008000007812 */ /* 0x002fe200078ec0ff */
[----:B------:R-:W-:Y:S01]  /*1ad0*/  STL [R1+0x94], RZ ;  /* 0x000094ff01007387 */ /* 0x000fe20000100800 */
[----:B---3--:R-:W-:Y:S02]  /*1ae0*/  ISETP.GE.AND P0, PT, R3, 0x1, PT ;  /* 0x000000010300780c */ /* 0x008fe40003f06270 */
[----:B------:R-:W-:Y:S02]  /*1af0*/  CS2R R176, SRZ ;  /* 0x0000000000b07805 */ /* 0x000fe4000001ff00 */
[----:B------:R-:W-:Y:S01]  /*1b00*/  SHF.R.U32.HI R0, RZ, 0x7, R0 ;  /* 0x00000007ff007819 */ /* 0x000fe20000011600 */
[----:B------:R-:W-:Y:S01]  /*1b10*/  STL [R1+0x90], RZ ;  /* 0x000090ff01007387 */ /* 0x000fe20000100800 */
[----:B------:R-:W-:-:S02]  /*1b20*/  CS2R R178, SRZ ;  /* 0x0000000000b27805 */ /* 0x000fc4000001ff00 */
[----:B------:R-:W-:Y:S02]  /*1b30*/  CS2R R180, SRZ ;  /* 0x0000000000b47805 */ /* 0x000fe4000001ff00 */
[----:B------:R-:W-:Y:S01]  /*1b40*/  CS2R R182, SRZ ;  /* 0x0000000000b67805 */ /* 0x000fe2000001ff00 */
[----:B------:R-:W-:Y:S01]  /*1b50*/  STL [R1+0x8c], RZ ;  /* 0x00008cff01007387 */ /* 0x000fe20000100800 */
[----:B------:R-:W-:Y:S02]  /*1b60*/  CS2R R184, SRZ ;  /* 0x0000000000b87805 */ /* 0x000fe4000001ff00 */
[----:B------:R-:W-:Y:S02]  /*1b70*/  CS2R R186, SRZ ;  /* 0x0000000000ba7805 */ /* 0x000fe4000001ff00 */
[----:B------:R-:W-:Y:S01]  /*1b80*/  CS2R R188, SRZ ;  /* 0x0000000000bc7805 */ /* 0x000fe2000001ff00 */
[----:B------:R-:W1:Y:S01]  /*1b90*/  SHFL.IDX PT, R0, R0, RZ, 0x1f ;  /* 0x00001fff00007589 */ /* 0x000e6200000e0000 */
[----:B------:R-:W-:-:S02]  /*1ba0*/  CS2R R190, SRZ ;  /* 0x0000000000be7805 */ /* 0x000fc4000001ff00 */
[----:B------:R-:W-:Y:S02]  /*1bb0*/  CS2R R192, SRZ ;  /* 0x0000000000c07805 */ /* 0x000fe4000001ff00 */
[----:B------:R-:W-:Y:S01]  /*1bc0*/  CS2R R194, SRZ ;  /* 0x0000000000c27805 */ /* 0x000fe2000001ff00 */
[----:B------:R2:W-:Y:S01]  /*1bd0*/  STL [R1+0x88], RZ ;  /* 0x000088ff01007387 */ /* 0x0005e20000100800 */
[----:B------:R-:W-:Y:S02]  /*1be0*/  CS2R R196, SRZ ;  /* 0x0000000000c47805 */ /* 0x000fe4000001ff00 */
[----:B------:R-:W-:Y:S02]  /*1bf0*/  CS2R R198, SRZ ;  /* 0x0000000000c67805 */ /* 0x000fe4000001ff00 */
[----:B------:R-:W-:Y:S01]  /*1c00*/  CS2R R200, SRZ ;  /* 0x0000000000c87805 */ /* 0x000fe2000001ff00 */
[----:B------:R2:W-:Y:S01]  /*1c10*/  STL [R1+0x84], RZ ;  /* 0x000084ff01007387 */ /* 0x0005e20000100800 */
        /* <DEDUP_REMOVED lines=16> */
[----:B-1----:R-:W-:-:S02]  /*1d20*/  R2UR UR6, R0 ;  /* 0x00000000000672ca */ /* 0x002fc400000e0000 */
[----:B------:R-:W-:Y:S02]  /*1d30*/  CS2R R226, SRZ ;  /* 0x0000000000e27805 */ /* 0x000fe4000001ff00 */
[----:B------:R-:W-:Y:S01]  /*1d40*/  MOV R0, UR36 ;  /* 0x0000002400007c02 */ /* 0x000fe20008000f00 */
        /* <DEDUP_REMOVED lines=9> */
[----:B------:R-:W-:Y:S01]  /*1de0*/  CS2R R100, SRZ ;  /* 0x0000000000647805 */ /* 0x000fe2000001ff00 */
[----:B------:R-:W-:Y:S01]  /*1df0*/  ULEA.HI UR7, UR6, UR6, URZ, 0x1 ;  /* 0x0000000606077291 */ /* 0x000fe2000f8f083f */
[----:B------:R-:W-:Y:S01]  /*1e00*/  CS2R R102, SRZ ;  /* 0x0000000000667805 */ /* 0x000fe2000001ff00 */
[----:B------:R2:W-:Y:S01]  /*1e10*/  STL [R1+0x64], RZ ;  /* 0x000064ff01007387 */ /* 0x0005e20000100800 */
[----:B------:R-:W-:Y:S01]  /*1e20*/  CS2R R104, SRZ ;  /* 0x0000000000687805 */ /* 0x000fe2000001ff00 */
[----:B------:R-:W-:Y:S01]  /*1e30*/  ULOP3.LUT UR7, UR7, 0xffffe, URZ, 0xc0, !UPT ;  /* 0x000ffffe07077892 */ /* 0x000fe2000f8ec03f */
[----:B------:R-:W-:Y:S01]  /*1e40*/  CS2R R106, SRZ ;  /* 0x00000000006a7805 */ /* 0x000fe2000001ff00 */
[----:B------:R2:W-:Y:S01]  /*1e50*/  STL [R1+0x60], RZ ;  /* 0x000060ff01007387 */ /* 0x0005e20000100800 */
[----:B------:R-:W-:Y:S01]  /*1e60*/  CS2R R108, SRZ ;  /* 0x00000000006c7805 */ /* 0x000fe2000001ff00 */
[----:B------:R-:W-:Y:S01]  /*1e70*/  UIADD3 UR7, UR6, -UR7, URZ ;  /* 0x8000000706077290 */ /* 0x000fe2000fffe03f */
[----:B------:R-:W-:Y:S01]  /*1e80*/  CS2R R110, SRZ ;  /* 0x00000000006e7805 */ /* 0x000fe2000001ff00 */
[----:B------:R2:W-:Y:S01]  /*1e90*/  STL [R1+0x5c], RZ ;  /* 0x00005cff01007387 */ /* 0x0005e20000100800 */
[----:B------:R-:W-:Y:S01]  /*1ea0*/  CS2R R112, SRZ ;  /* 0x0000000000707805 */ /* 0x000fe2000001ff00 */
[----:B------:R-:W-:Y:S01]  /*1eb0*/  ULEA UR7, UR7, UR51, 0xc ;  /* 0x0000003307077291 */ /* 0x000fe2000f8e603f */
[----:B------:R-:W-:Y:S01]  /*1ec0*/  CS2R R114, SRZ ;  /* 0x0000000000727805 */ /* 0x000fe2000001ff00 */
[----:B------:R2:W-:Y:S01]  /*1ed0*/  STL [R1+0x58], RZ ;  /* 0x000058ff01007387 */ /* 0x0005e20000100800 */
[----:B------:R-:W-:Y:S01]  /*1ee0*/  CS2R R116, SRZ ;  /* 0x0000000000747805 */ /* 0x000fe2000001ff00 */
[----:B------:R-:W-:Y:S01]  /*1ef0*/  UIADD3 UR7, UR7, 0x6200, URZ ;  /* 0x0000620007077890 */ /* 0x000fe2000fffe03f */
[----:B------:R-:W-:Y:S01]  /*1f00*/  CS2R R118, SRZ ;  /* 0x0000000000767805 */ /* 0x000fe2000001ff00 */
[----:B------:R2:W-:Y:S01]  /*1f10*/  STL [R1+0x54], RZ ;  /* 0x000054ff01007387 */ /* 0x0005e20000100800 */
[----:B------:R-:W-:Y:S01]  /*1f20*/  CS2R R120, SRZ ;  /* 0x0000000000787805 */ /* 0x000fe2000001ff00 */
[----:B------:R-:W-:Y:S01]  /*1f30*/  USHF.R.U32.HI UR7, URZ, 0x4, UR7 ;  /* 0x000000043f077899 */ /* 0x000fe20008011607 */
[----:B------:R-:W-:Y:S01]  /*1f40*/  CS2R R122, SRZ ;  /* 0x00000000007a7805 */ /* 0x000fe2000001ff00 */
[----:B------:R2:W-:Y:S01]  /*1f50*/  STL [R1+0x50], RZ ;  /* 0x000050ff01007387 */ /* 0x0005e20000100800 */
[----:B------:R-:W-:Y:S01]  /*1f60*/  CS2R R124, SRZ ;  /* 0x00000000007c7805 */ /* 0x000fe2000001ff00 */
[----:B------:R-:W-:Y:S01]  /*1f70*/  ULOP3.LUT UR9, UR7, 0x3fff, URZ, 0xc0, !UPT ;  /* 0x00003fff07097892 */ /* 0x000fe2000f8ec03f */
        /* <DEDUP_REMOVED lines=59> */
[----:B------:R-:W-:Y:S01]  /*2330*/  CS2R R86, SRZ ;  /* 0x0000000000567805 */ /* 0x000fe2000001ff00 */
[----:B------:R2:W-:Y:S04]  /*2340*/  STL [R1+0x10], RZ ;  /* 0x000010ff01007387 */ /* 0x0005e80000100800 */
[----:B------:R2:W-:Y:S04]  /*2350*/  STL [R1+0xc], RZ ;  /* 0x00000cff01007387 */ /* 0x0005e80000100800 */
[----:B------:R2:W-:Y:S04]  /*2360*/  STL [R1+0x8], RZ ;  /* 0x000008ff01007387 */ /* 0x0005e80000100800 */
[----:B------:R2:W-:Y:S04]  /*2370*/  STL [R1+0x4], RZ ;  /* 0x000004ff01007387 */ /* 0x0005e80000100800 */
[----:B------:R2:W-:Y:S01]  /*2380*/  STL [R1], RZ ;  /* 0x000000ff01007387 */ /* 0x0005e20000100800 */
[----:B------:R-:W-:Y:S05]  /*2390*/  @!P0 BRA `(.L_x_21) ;  /* 0x0000001000f88947 */ /* 0x000fea0003800000 */
[----:B------:R-:W-:-:S06]  /*23a0*/  UISETP.NE.AND UP0, UPT, UR49, 0x3, UPT ;  /* 0x000000033100788c */ /* 0x000fcc000bf05270 */
[----:B------:R-:W-:-:S13]  /*23b0*/  PLOP3.LUT P1, PT, PT, PT, UP0, 0x80, 0x0 ;  /* 0x000000000000781c */ /* 0x000fda0003f2f008 */
[----:B------:R-:W-:Y:S05]  /*23c0*/  @!P1 BRA `(.L_x_22) ;  /* 0x0000000000049947 */ /* 0x000fea0003800000 */
[----:B------:R-:W-:Y:S01]  /*23d0*/  BPT.TRAP 0x1 ;  /* 0x000000040000795c */ /* 0x000fe20000300000 */
.L_x_22:
[----:B------:R-:W-:Y:S01]  /*23e0*/  ULEA UR4, UR48, UR51, 0x3 ;  /* 0x0000003330047291 */ /* 0x000fe2000f8e183f */
[----:B------:R-:W-:-:S04]  /*23f0*/  MOV R0, UR36 ;  /* 0x0000002400007c02 */ /* 0x000fc80008000f00 */
[----:B------:R-:W-:-:S04]  /*2400*/  SHF.L.U32 R0, R0, 0x1f, RZ ;  /* 0x0000001f00007819 */ /* 0x000fc800000006ff */
[----:B------:R1:W3:Y:S01]  /*2410*/  SYNCS.PHASECHK.TRANS64.TRYWAIT P0, [UR4], R0 ;  /* 0x00000000ff0075a7 */ /* 0x0002e20008000144 */
[----:B------:R-:W-:Y:S05]  /*2420*/  @!P1 BRA `(.L_x_23) ;  /* 0x0000000000049947 */ /* 0x000fea0003800000 */
[----:B------:R-:W-:Y:S01]  /*2430*/  BPT.TRAP 0x1 ;  /* 0x000000040000795c */ /* 0x000fe20000300000 */
.L_x_23:
[----:B---3--:R-:W-:Y:S05]  /*2440*/  @P0 BRA `(.L_x_24) ;  /* 0x0000000000080947 */ /* 0x008fea0003800000 */
[----:B------:R-:W3:Y:S02]  /*2450*/  SYNCS.PHASECHK.TRANS64.TRYWAIT P0, [UR4], R0 ;  /* 0x00000000ff0075a7 */ /* 0x000ee40008000144 */
[----:B---3--:R-:W-:Y:S05]  /*2460*/  @!P0 BRA `(.L_x_25) ;  /* 0x0000018c00f88947 */ /* 0x008fea0003800000 */
.L_x_24:
[----:B------:R-:W-:Y:S01]  /*2470*/  UIADD3 UR4, UR51, 0x26200, URZ ;  /* 0x0002620033047890 */ /* 0x000fe2000fffe03f */
[----:B------:R-:W-:Y:S01]  /*2480*/  WARPGROUP.ARRIVE ;  /* 0x00000000000079c5 */ /* 0x000fe20000000000 */
[----:B------:R-:W-:Y:S01]  /*2490*/  ULOP3.LUT UR10, UR9, 0x10000, URZ, 0xfc, !UPT ;  /* 0x00010000090a7892 */ /* 0x000fe2000f8efc3f */
[----:B------:R4:W-:Y:S01]  /*24a0*/  STL [R1+0xb0], RZ ;  /* 0x0000b0ff01007387 */ /* 0x0009e20000100800 */
[----:B------:R-:W-:Y:S01]  /*24b0*/  USHF.R.U32.HI UR4, URZ, 0x4, UR4 ;  /* 0x000000043f047899 */ /* 0x000fe20008011604 */
[----:B------:R-:W-:Y:S01]  /*24c0*/  CS2R R228, SRZ ;  /* 0x0000000000e47805 */ /* 0x000fe2000001ff00 */
[----:B------:R-:W-:Y:S01]  /*24d0*/  ULEA UR10, UR48, UR10, 0xa ;  /* 0x0000000a300a7291 */ /* 0x000fe2000f8e503f */
[----:B------:R4:W-:Y:S01]  /*24e0*/  STL [R1+0xac], RZ ;  /* 0x0000acff01007387 */ /* 0x0009e20000100800 */
[----:B------:R-:W-:Y:S01]  /*24f0*/  ULOP3.LUT UR4, UR4, 0x3fff, URZ, 0xc0, !UPT ;  /* 0x00003fff04047892 */ /* 0x000fe2000f8ec03f */
[----:B------:R-:W-:Y:S01]  /*2500*/  MOV R17, RZ ;  /* 0x000000ff00117202 */ /* 0x000fe20000000f00 */
[----:B------:R-:W-:Y:S01]  /*2510*/  UMOV UR5, 0x80000020 ;  /* 0x8000002000057882 */ /* 0x000fe20000000000 */
[----:B------:R-:W-:Y:S01]  /*2520*/  UMOV UR7, 0x80000020 ;  /* 0x8000002000077882 */ /* 0x000fe20000000000 */
[----:B------:R-:W-:Y:S01]  /*2530*/  ULOP3.LUT UR4, UR4, 0x10000, URZ, 0xfc, !UPT ;  /* 0x0001000004047892 */ /* 0x000fe2000f8efc3f */
[----:B------:R4:W-:Y:S01]  /*2540*/  STL [R1+0xa8], RZ ;  /* 0x0000a8ff01007387 */ /* 0x0009e20000100800 */
[----:B------:R-:W-:Y:S01]  /*2550*/  UMOV UR8, 0x2 ;  /* 0x0000000200087882 */ /* 0x000fe20000000000 */
[----:B------:R-:W-:Y:S01]  /*2560*/  CS2R R18, SRZ ;  /* 0x0000000000127805 */ /* 0x000fe2000001ff00 */
[----:B------:R-:W-:Y:S01]  /*2570*/  ULEA UR11, UR48, UR4, 0x9 ;  /* 0x00000004300b7291 */ /* 0x000fe2000f8e483f */
[----:B------:R4:W-:Y:S01]  /*2580*/  STL [R1+0xa4], RZ ;  /* 0x0000a4ff01007387 */ /* 0x0009e20000100800 */
[----:B------:R-:W-:Y:S01]  /*2590*/  CS2R R22, SRZ ;  /* 0x0000000000167805 */ /* 0x000fe2000001ff00 */
[----:B------:R-:W-:Y:S01]  /*25a0*/  UMOV UR4, UR10 ;  /* 0x0000000a00047c82 */ /* 0x000fe20008000000 */
[----:B------:R-:W-:Y:S01]  /*25b0*/  CS2R R152, SRZ ;  /* 0x0000000000987805 */ /* 0x000fe2000001ff00 */
[----:B------:R4:W-:Y:S01]  /*25c0*/  STL [R1+0xa0], RZ ;  /* 0x0000a0ff01007387 */ /* 0x0009e20000100800 */
[----:B------:R-:W-:Y:S01]  /*25d0*/  CS2R R154, SRZ ;  /* 0x00000000009a7805 */ /* 0x000fe2000001ff00 */
[----:B------:R-:W-:Y:S01]  /*25e0*/  UMOV UR6, UR11 ;  /* 0x0000000b00067c82 */ /* 0x000fe20008000000 */
[----:B------:R-:W-:Y:S01]  /*25f0*/  CS2R R156, SRZ ;  /* 0x00000000009c7805 */ /* 0x000fe2000001ff00 */
[----:B------:R-:W-:Y:S01]  /*2600*/  QGMMA.64x128x32.F32.E4M3.E4M3 R88, gdesc[UR4], RZ, !UPT, gsb0 ;  /* 0x01e00000045879f3 */ /* 0x000fe2000c0008ff */
[----:B------:R-:W-:Y:S01]  /*2610*/  UIADD3 UR4, UR10, 0x200, URZ ;  /* 0x000002000a047890 */ /* 0x000fe2000fffe03f */
[----:B------:R4:W-:Y:S01]  /*2620*/  STL [R1+0x9c], RZ ;  /* 0x00009cff01007387 */ /* 0x0009e20000100800 */
[----:B------:R-:W-:Y:S01]  /*2630*/  UMOV UR5, 0x80000020 ;  /* 0x8000002000057882 */ /* 0x000fe20000000000 */
[----:B------:R-:W-:-:S02]  /*2640*/  CS2R R158, SRZ ;  /* 0x00000000009e7805 */ /* 0x000fc4000001ff00 */
[----:B------:R-:W-:Y:S01]  /*2650*/  CS2R R160, SRZ ;  /* 0x0000000000a07805 */ /* 0x000fe2000001ff00 */
[----:B------:R4:W-:Y:S01]  /*2660*/  STL [R1+0x98], RZ ;  /* 0x000098ff01007387 */ /* 0x0009e20000100800 */
[----:B------:R-:W-:Y:S02]  /*2670*/  CS2R R162, SRZ ;  /* 0x0000000000a27805 */ /* 0x000fe4000001ff00 */
[----:B------:R-:W-:Y:S02]  /*2680*/  CS2R R164, SRZ ;  /* 0x0000000000a47805 */ /* 0x000fe4000001ff00 */
[----:B------:R-:W-:Y:S01]  /*2690*/  CS2R R166, SRZ ;  /* 0x0000000000a67805 */ /* 0x000fe2000001ff00 */
[----:B------:R4:W-:Y:S01]  /*26a0*/  STL [R1+0x94], RZ ;  /* 0x000094ff01007387 */ /* 0x0009e20000100800 */
[----:B------:R-:W-:Y:S02]  /*26b0*/  CS2R R168, SRZ ;  /* 0x0000000000a87805 */ /* 0x000fe4000001ff00 */
        /* <DEDUP_REMOVED lines=38> */
[----:B------:R4:W-:Y:S04]  /*2920*/  STL [R1+0x6c], RZ ;  /* 0x00006cff01007387 */ /* 0x0009e80000100800 */
        /* <DEDUP_REMOVED lines=19> */
[----:B------:R4:W-:Y:S01]  /*2a60*/  STL [R1+0x1c], RZ ;  /* 0x00001cff01007387 */ /* 0x0009e20000100800 */
[----:B------:R-:W-:-:S02]  /*2a70*/  WARPGROUP.DEPBAR.LE gsb0, 0x0 ;  /* 0x00008000000079c5 */ /* 0x000fc40000010000 */
[----:B------:R-:W-:Y:S01]  /*2a80*/  WARPGROUP.ARRIVE ;  /* 0x00000000000079c5 */ /* 0x000fe20000000000 */
[----:B------:R4:W-:Y:S04]  /*2a90*/  STL [R1+0x18], RZ ;  /* 0x000018ff01007387 */ /* 0x0009e80000100800 */
[----:B------:R4:W-:Y:S01]  /*2aa0*/  STL [R1+0x14], RZ ;  /* 0x000014ff01007387 */ /* 0x0009e20000100800 */
[----:B------:R-:W-:Y:S01]  /*2ab0*/  QGMMA.64x128x32.F32.E4M3.E4M3 R24, gdesc[UR4], RZ, !UPT, gsb0 ;  /* 0x01e00000041879f3 */ /* 0x000fe2000c0008ff */
[----:B------:R-:W-:Y:S02]  /*2ac0*/  UIADD3 UR4, UR10, 0x2, URZ ;  /* 0x000000020a047890 */ /* 0x000fe4000fffe03f */
[----:B------:R-:W-:Y:S01]  /*2ad0*/  UIADD3 UR6, UR11, 0x2, URZ ;  /* 0x000000020b067890 */ /* 0x000fe2000fffe03f */
[----:B------:R4:W-:Y:S01]  /*2ae0*/  STL [R1+0x10], RZ ;  /* 0x000010ff01007387 */ /* 0x0009e20000100800 */
[----:B------:R-:W-:Y:S01]  /*2af0*/  UMOV UR5, 0x80000020 ;  /* 0x8000002000057882 */ /* 0x000fe20000000000 */
[----:B------:R-:W-:-:S02]  /*2b00*/  UMOV UR7, 0x80000020 ;  /* 0x8000002000077882 */ /* 0x000fc40000000000 */
[----:B------:R4:W-:Y:S04]  /*2b10*/  STL [R1+0xc], RZ ;  /* 0x00000cff01007387 */ /* 0x0009e80000100800 */
[----:B------:R4:W-:Y:S04]  /*2b20*/  STL [R1+0x8], RZ ;  /* 0x000008ff01007387 */ /* 0x0009e80000100800 */
[----:B------:R4:W-:Y:S04]  /*2b30*/  STL [R1+0x4], RZ ;  /* 0x000004ff01007387 */ /* 0x0009e80000100800 */
[----:B------:R4:W-:Y:S01]  /*2b40*/  STL [R1], RZ ;  /* 0x000000ff01007387 */ /* 0x0009e20000100800 */
[----:B------:R-:W-:-:S02]  /*2b50*/  WARPGROUP.DEPBAR.LE gsb0, 0x0 ;  /* 0x00008000000079c5 */ /* 0x000fc40000010000 */
[----:B------:R-:W-:-:S06]  /*2b60*/  WARPGROUP.ARRIVE ;  /* 0x00000000000079c5 */ /* 0x000fcc0000000000 */
[----:B------:R-:W-:Y:S01]  /*2b70*/  QGMMA.64x128x32.F32.E4M3.E4M3 R88, gdesc[UR4], R88, gsb0 ;  /* 0x01e00000045879f3 */ /* 0x000fe20008000858 */
[----:B------:R-:W-:Y:S01]  /*2b80*/  UIADD3 UR4, UR10, 0x202, URZ ;  /* 0x000002020a047890 */ /* 0x000fe2000fffe03f */
[----:B------:R-:W-:Y:S01]  /*2b90*/  UMOV UR5, 0x80000020 ;  /* 0x8000002000057882 */ /* 0x000fe20000000000 */
[----:B------:R-:W-:Y:S02]  /*2ba0*/  WARPGROUP.DEPBAR.LE gsb0, 0x0 ;  /* 0x00008000000079c5 */ /* 0x000fe40000010000 */
[----:B------:R-:W-:-:S07]  /*2bb0*/  WARPGROUP.ARRIVE ;  /* 0x00000000000079c5 */ /* 0x000fce0000000000 */
[----:B------:R-:W-:Y:S01]  /*2bc0*/  QGMMA.64x128x32.F32.E4M3.E4M3 R24, gdesc[UR4], R24, gsb0 ;  /* 0x01e00000041879f3 */ /* 0x000fe20008000818 */
[----:B------:R-:W-:Y:S02]  /*2bd0*/  ULDC UR4, c[0x0][0x50c] ;  /* 0x0001430000047ab9 */ /* 0x000fe40000000800 */
[----:B------:R-:W-:-:S04]  /*2be0*/  UISETP.NE.AND UP0, UPT, UR4, 0x2, UPT ;  /* 0x000000020400788c */ /* 0x000fc8000bf05270 */
[----:B------:R-:W-:-:S06]  /*2bf0*/  USEL UR4, URZ, 0x1, UP0 ;  /* 0x000000013f047887 */ /* 0x000fcc0008000000 */
[----:B------:R-:W-:Y:S01]  /*2c00*/  ISETP.NE.AND P0, PT, RZ, UR4, PT ;  /* 0x00000004ff007c0c */ /* 0x000fe2000bf05270 */
[----:B------:R-:W-:-:S12]  /*2c10*/  WARPGROUP.DEPBAR.LE gsb0, 0x0 ;  /* 0x00008000000079c5 */ /* 0x000fd80000010000 */
[----:B----4-:R-:W-:Y:S05]  /*2c20*/  @!P0 BRA `(.L_x_26) ;  /* 0x0000000800b88947 */ /* 0x010fea0003800000 */
[----:B------:R-:W-:Y:S01]  /*2c30*/  FADD R4, RZ, R43 ;  /* 0x0000002bff047221 */ /* 0x000fe20000000000 */
[----:B---3--:R-:W-:-:S01]  /*2c40*/  FADD R3, RZ, R44 ;  /* 0x0000002cff037221 */ /* 0x008fc20000000000 */
[----:B-1----:R-:W-:Y:S01]  /*2c50*/  FADD R0, RZ, R45 ;  /* 0x0000002dff007221 */ /* 0x002fe20000000000 */
[----:B------:R-:W-:-:S01]  /*2c60*/  FADD R227, RZ, R88 ;  /* 0x00000058ffe37221 */ /* 0x000fc20000000000 */
[----:B------:R-:W-:Y:S01]  /*2c70*/  FADD R226, RZ, R89 ;  /* 0x00000059ffe27221 */ /* 0x000fe20000000000 */
[----:B------:R1:W-:Y:S01]  /*2c80*/  STL [R1], R4 ;  /* 0x0000000401007387 */ /* 0x0003e20000100800 */
[----:B------:R-:W-:-:S01]  /*2c90*/  FADD R225, RZ, R90 ;  /* 0x0000005affe17221 */ /* 0x000fc20000000000 */
[----:B------:R-:W-:Y:S01]  /*2ca0*/  FADD R224, RZ, R91 ;  /* 0x0000005bffe07221 */ /* 0x000fe20000000000 */
[----:B------:R-:W-:-:S01]  /*2cb0*/  FADD R223, RZ, R92 ;  /* 0x0000005cffdf7221 */ /* 0x000fc20000000000 */
[----:B------:R3:W-:Y:S01]  /*2cc0*/  STL [R1+0x4], R3 ;  /* 0x0000040301007387 */ /* 0x0007e20000100800 */
[----:B------:R-:W-:-:S01]  /*2cd0*/  FADD R222, RZ, R93 ;  /* 0x0000005dffde7221 */ /* 0x000fc20000000000 */
[----:B------:R-:W-:Y:S01]  /*2ce0*/  FADD R221, RZ, R94 ;  /* 0x0000005effdd7221 */ /* 0x000fe20000000000 */
[----:B------:R-:W-:-:S01]  /*2cf0*/  FADD R220, RZ, R95 ;  /* 0x0000005fffdc7221 */ /* 0x000fc20000000000 */
[----:B------:R4:W-:Y:S01]  /*2d00*/  STL [R1+0x8], R0 ;  /* 0x0000080001007387 */ /* 0x0009e20000100800 */
[----:B------:R-:W-:-:S01]  /*2d10*/  FADD R219, RZ, R96 ;  /* 0x00000060ffdb7221 */ /* 0x000fc20000000000 */
[----:B-1----:R-:W-:Y:S01]  /*2d20*/  FADD R4, RZ, R46 ;  /* 0x0000002eff047221 */ /* 0x002fe20000000000 */
[----:B------:R-:W-:-:S01]  /*2d30*/  FADD R218, RZ, R97 ;  /* 0x00000061ffda7221 */ /* 0x000fc20000000000 */
[----:B------:R-:W-:Y:S01]  /*2d40*/  FADD R217, RZ, R98 ;  /* 0x00000062ffd97221 */ /* 0x000fe20000000000 */
[----:B------:R-:W-:-:S01]  /*2d50*/  FADD R216, RZ, R99 ;  /* 0x00000063ffd87221 */ /* 0x000fc20000000000 */
[----:B---3--:R-:W-:Y:S01]  /*2d60*/  FADD R3, RZ, R47 ;  /* 0x0000002fff037221 */ /* 0x008fe20000000000 */
[----:B------:R1:W-:Y:S01]  /*2d70*/  STL [R1+0xc], R4 ;  /* 0x00000c0401007387 */ /* 0x0003e20000100800 */
[----:B------:R-:W-:-:S01]  /*2d80*/  FADD R215, RZ, R100 ;  /* 0x00000064ffd77221 */ /* 0x000fc20000000000 */
[----:B------:R-:W-:Y:S01]  /*2d90*/  FADD R214, RZ, R101 ;  /* 0x00000065ffd67221 */ /* 0x000fe20000000000 */
[----:B----4-:R-:W-:-:S01]  /*2da0*/  FADD R0, RZ, R48 ;  /* 0x00000030ff007221 */ /* 0x010fc20000000000 */
        /* <DEDUP_REMOVED lines=90> */
[----:B------:R-:W-:Y:S01]  /*3350*/  FADD R159, RZ, R28 ;  /* 0x0000001cff9f7221 */ /* 0x000fe20000000000 */
[----:B------:R-:W-:-:S01]  /*3360*/  FADD R158, RZ, R29 ;  /* 0x0000001dff9e7221 */ /* 0x000fc20000000000 */
[----:B------:R-:W-:Y:S01]  /*3370*/  FADD R157, RZ, R30 ;  /* 0x0000001eff9d7221 */ /* 0x000fe20000000000 */
[----:B------:R-:W-:-:S01]  /*3380*/  FADD R156, RZ, R31 ;  /* 0x0000001fff9c7221 */ /* 0x000fc20000000000 */
[----:B------:R3:W-:Y:S01]  /*3390*/  STL [R1+0x5c], R0 ;  /* 0x00005c0001007387 */ /* 0x0007e20000100800 */
[----:B------:R-:W-:-:S01]  /*33a0*/  FADD R155, RZ, R32 ;  /* 0x00000020ff9b7221 */ /* 0x000fc20000000000 */
[----:B-1----:R-:W-:Y:S01]  /*33b0*/  FADD R4, RZ, R67 ;  /* 0x00000043ff047221 */ /* 0x002fe20000000000 */
[----:B------:R-:W-:-:S01]  /*33c0*/  FADD R154, RZ, R33 ;  /* 0x00000021ff9a7221 */ /* 0x000fc20000000000 */
[----:B------:R1:W-:Y:S01]  /*33d0*/  STL [R1+0x58], R3 ;  /* 0x0000580301007387 */ /* 0x0003e20000100800 */
[----:B------:R-:W-:-:S01]  /*33e0*/  FADD R153, RZ, R34 ;  /* 0x00000022ff997221 */ /* 0x000fc20000000000 */
[----:B------:R-:W-:Y:S01]  /*33f0*/  FADD R152, RZ, R35 ;  /* 0x00000023ff987221 */ /* 0x000fe20000000000 */
[----:B------:R-:W-:-:S01]  /*3400*/  FADD R23, RZ, R36 ;  /* 0x00000024ff177221 */ /* 0x000fc20000000000 */
[----:B------:R4:W-:Y:S01]  /*3410*/  STL [R1+0x60], R4 ;  /* 0x0000600401007387 */ /* 0x0009e20000100800 */
[----:B------:R-:W-:-:S01]  /*3420*/  FADD R22, RZ, R37 ;  /* 0x00000025ff167221 */ /* 0x000fc20000000000 */
[----:B---3--:R-:W-:Y:S01]  /*3430*/  FADD R0, RZ, R69 ;  /* 0x00000045ff007221 */ /* 0x008fe20000000000 */
[----:B------:R-:W-:-:S01]  /*3440*/  FADD R19, RZ, R38 ;  /* 0x00000026ff137221 */ /* 0x000fc20000000000 */
[----:B------:R-:W-:Y:S01]  /*3450*/  FADD R18, RZ, R39 ;  /* 0x00000027ff127221 */ /* 0x000fe20000000000 */
[----:B------:R-:W-:-:S01]  /*3460*/  FADD R17, RZ, R40 ;  /* 0x00000028ff117221 */ /* 0x000fc20000000000 */
[----:B-1----:R-:W-:Y:S01]  /*3470*/  FADD R3, RZ, R68 ;  /* 0x00000044ff037221 */ /* 0x002fe20000000000 */
[----:B------:R-:W-:-:S01]  /*3480*/  FADD R228, RZ, R41 ;  /* 0x00000029ffe47221 */ /* 0x000fc20000000000 */
[----:B------:R-:W-:Y:S01]  /*3490*/  FADD R229, RZ, R42 ;  /* 0x0000002affe57221 */ /* 0x000fe20000000000 */
[----:B------:R-:W-:Y:S01]  /*34a0*/  UMOV UR8, URZ ;  /* 0x0000003f00087c82 */ /* 0x000fe20008000000 */
[----:B----4-:R-:W-:Y:S01]  /*34b0*/  FADD R4, RZ, R70 ;  /* 0x00000046ff047221 */ /* 0x010fe20000000000 */
[----:B------:R1:W-:Y:S04]  /*34c0*/  STL [R1+0x64], R3 ;  /* 0x0000640301007387 */ /* 0x0003e80000100800 */
[----:B------:R3:W-:Y:S04]  /*34d0*/  STL [R1+0x68], R0 ;  /* 0x0000680001007387 */ /* 0x0007e80000100800 */
[----:B------:R4:W-:Y:S01]  /*34e0*/  STL [R1+0x6c], R4 ;  /* 0x00006c0401007387 */ /* 0x0009e20000100800 */
[----:B-1----:R-:W-:-:S01]  /*34f0*/  FADD R3, RZ, R71 ;  /* 0x00000047ff037221 */ /* 0x002fc20000000000 */
[----:B---3--:R-:W-:-:S04]  /*3500*/  FADD R0, RZ, R72 ;  /* 0x00000048ff007221 */ /* 0x008fc80000000000 */
[----:B------:R1:W-:Y:S01]  /*3510*/  STL [R1+0x70], R3 ;  /* 0x0000700301007387 */ /* 0x0003e20000100800 */
[----:B----4-:R-:W-:-:S03]  /*3520*/  FADD R4, RZ, R73 ;  /* 0x00000049ff047221 */ /* 0x010fc60000000000 */
        /* <DEDUP_REMOVED lines=28> */
[----:B------:R4:W-:Y:S04]  /*36f0*/  STL [R1+0xac], R3 ;  /* 0x0000ac0301007387 */ /* 0x0009e80000100800 */
[----:B------:R4:W-:Y:S02]  /*3700*/  STL [R1+0xb0], R0 ;  /* 0x0000b00001007387 */ /* 0x0009e40000100800 */
.L_x_26:
[----:B------:R-:W-:-:S04]  /*3710*/  UIADD3 UR10, UR48, 0x1, URZ ;  /* 0x00000001300a7890 */ /* 0x000fc8000fffe03f */
[----:B------:R-:W-:-:S04]  /*3720*/  UISETP.NE.AND UP0, UPT, UR10, 0x8, UPT ;  /* 0x000000080a00788c */ /* 0x000fc8000bf05270 */
[----:B------:R-:W-:Y:S02]  /*3730*/  USEL UR5, URZ, 0x1, UP0 ;  /* 0x000000013f057887 */ /* 0x000fe40008000000 */
[----:B------:R-:W-:Y:S02]  /*3740*/  USEL UR10, UR10, URZ, UP0 ;  /* 0x0000003f0a0a7287 */ /* 0x000fe40008000000 */
[----:B------:R-:W-:-:S06]  /*3750*/  ULOP3.LUT UR5, UR36, UR5, URZ, 0x3c, !UPT ;  /* 0x0000000524057292 */ /* 0x000fcc000f8e3c3f */
[----:B-1-34-:R-:W-:Y:S01]  /*3760*/  MOV R0, UR5 ;  /* 0x0000000500007c02 */ /* 0x01afe20008000f00 */
[----:B------:R-:W-:-:S06]  /*3770*/  UMOV UR5, 0x1 ;  /* 0x0000000100057882 */ /* 0x000fcc0000000000 */
.L_x_21:
[----:B------:R-:W-:-:S04]  /*3780*/  UISETP.LT.AND UP0, UPT, UR52, 0x1, UPT ;  /* 0x000000013400788c */ /* 0x000fc8000bf01270 */
[----:B------:R-:W-:-:S04]  /*3790*/  USEL UR6, UR52, 0x1, UP0 ;  /* 0x0000000134067887 */ /* 0x000fc80008000000 */
[----:B------:R-:W-:-:S04]  /*37a0*/  UIADD3 UR6, UR52, -UR6, URZ ;  /* 0x8000000634067290 */ /* 0x000fc8000fffe03f */
[----:B------:R-:W-:-:S06]  /*37b0*/  UISETP.GE.AND UP0, UPT, UR6, 0x1, UPT ;  /* 0x000000010600788c */ /* 0x000fcc000bf06270 */
[----:B------:R-:W-:-:S13]  /*37c0*/  PLOP3.LUT P0, PT, PT, PT, UP0, 0x80, 0x0 ;  /* 0x000000000000781c */ /* 0x000fda0003f0f008 */
[----:B------:R-:W-:Y:S05]  /*37d0*/  @!P0 BRA `(.L_x_27) ;  /* 0x0000001000d08947 */ /* 0x000fea0003800000 */
[----:B------:R-:W-:Y:S01]  /*37e0*/  MOV R3, UR6 ;  /* 0x0000000600037c02 */ /* 0x000fe20008000f00 */
[----:B------:R-:W-:Y:S01]  /*37f0*/  UMOV UR11, UR48 ;  /* 0x00000030000b7c82 */ /* 0x000fe20008000000 */
[----:B------:R-:W-:-:S05]  /*3800*/  ULDC UR14, c[0x0][0x50c] ;  /* 0x00014300000e7ab9 */ /* 0x000fca0000000800 */
.L_x_35:
[----:B------:R-:W-:-:S06]  /*3810*/  UISETP.NE.AND UP0, UPT, UR49, 0x3, UPT ;  /* 0x000000033100788c */ /* 0x000fcc000bf05270 */
[----:B------:R-:W-:-:S13]  /*3820*/  PLOP3.LUT P1, PT, PT, PT, UP0, 0x80, 0x0 ;  /* 0x000000000000781c */ /* 0x000fda0003f2f008 */
[----:B------:R-:W-:Y:S05]  /*3830*/  @!P1 BRA `(.L_x_28) ;  /* 0x0000000000049947 */ /* 0x000fea0003800000 */
[----:B------:R-:W-:Y:S01]  /*3840*/  BPT.TRAP 0x1 ;  /* 0x000000040000795c */ /* 0x000fe20000300000 */
.L_x_28:
[----:B------:R-:W-:Y:S01]  /*3850*/  ULEA UR6, UR10, UR51, 0x3 ;  /* 0x000000330a067291 */ /* 0x000fe2000f8e183f */
[----:B------:R-:W-:-:S08]  /*3860*/  SHF.L.U32 R4, R0, 0x1f, RZ ;  /* 0x0000001f00047819 */ /* 0x000fd000000006ff */
[----:B------:R1:W3:Y:S01]  /*3870*/  SYNCS.PHASECHK.TRANS64.TRYWAIT P0, [UR6], R4 ;  /* 0x00000004ff0075a7 */ /* 0x0002e20008000146 */
[----:B------:R-:W-:Y:S05]  /*3880*/  @!P1 BRA `(.L_x_29) ;  /* 0x0000000000049947 */ /* 0x000fea0003800000 */
[----:B------:R-:W-:Y:S01]  /*3890*/  BPT.TRAP 0x1 ;  /* 0x000000040000795c */ /* 0x000fe20000300000 */
.L_x_29:
[----:B---3--:R-:W-:Y:S05]  /*38a0*/  @P0 BRA `(.L_x_30) ;  /* 0x0000000000080947 */ /* 0x008fea0003800000 */
[----:B------:R-:W3:Y:S02]  /*38b0*/  SYNCS.PHASECHK.TRANS64.TRYWAIT P0, [UR6], R4 ;  /* 0x00000004ff0075a7 */ /* 0x000ee40008000146 */
[----:B---3--:R-:W-:Y:S05]  /*38c0*/  @!P0 BRA `(.L_x_31) ;  /* 0x0000017800f88947 */ /* 0x008fea0003800000 */
.L_x_30:
[----:B------:R-:W-:Y:S01]  /*38d0*/  UIADD3 UR6, UR51, 0x26200, URZ ;  /* 0x0002620033067890 */ /* 0x000fe2000fffe03f */
[----:B------:R-:W-:Y:S01]  /*38e0*/  WARPGROUP.ARRIVE ;  /* 0x00000000000079c5 */ /* 0x000fe20000000000 */
[----:B------:R-:W-:Y:S02]  /*38f0*/  UISETP.NE.AND UP0, UPT, UR4, URZ, UPT ;  /* 0x0000003f0400728c */ /* 0x000fe4000bf05270 */
[----:B------:R-:W-:Y:S02]  /*3900*/  USHF.R.U32.HI UR6, URZ, 0x4, UR6 ;  /* 0x000000043f067899 */ /* 0x000fe40008011606 */
[----:B------:R-:W-:Y:S02]  /*3910*/  USEL UR5, UR5, URZ, !UP0 ;  /* 0x0000003f05057287 */ /* 0x000fe4000c000000 */
[----:B------:R-:W-:Y:S02]  /*3920*/  ULOP3.LUT UR6, UR6, 0x3fff, URZ, 0xc0, !UPT ;  /* 0x00003fff06067892 */ /* 0x000fe4000f8ec03f */
[----:B------:R-:W-:-:S02]  /*3930*/  ULOP3.LUT UR12, UR9, 0x10000, URZ, 0xfc, !UPT ;  /* 0x00010000090c7892 */ /* 0x000fc4000f8efc3f */
[----:B------:R-:W-:Y:S02]  /*3940*/  ULOP3.LUT UR6, UR6, 0x10000, URZ, 0xfc, !UPT ;  /* 0x0001000006067892 */ /* 0x000fe4000f8efc3f */
[----:B------:R-:W-:Y:S02]  /*3950*/  UISETP.NE.U32.AND UP0, UPT, UR5, URZ, UPT ;  /* 0x0000003f0500728c */ /* 0x000fe4000bf05070 */
[----:B------:R-:W-:Y:S02]  /*3960*/  ULEA UR12, UR10, UR12, 0xa ;  /* 0x0000000c0a0c7291 */ /* 0x000fe4000f8e503f */
[----:B------:R-:W-:Y:S01]  /*3970*/  ULEA UR13, UR10, UR6, 0x9 ;  /* 0x000000060a0d7291 */ /* 0x000fe2000f8e483f */
[----:B------:R-:W-:Y:S01]  /*3980*/  UMOV UR5, 0x80000020 ;  /* 0x8000002000057882 */ /* 0x000fe20000000000 */
[----:B------:R-:W-:Y:S01]  /*3990*/  UMOV UR7, 0x80000020 ;  /* 0x8000002000077882 */ /* 0x000fe20000000000 */
[----:B------:R-:W-:Y:S02]  /*39a0*/  UIADD3 UR8, UR8, 0x2, URZ ;  /* 0x0000000208087890 */ /* 0x000fe4000fffe03f */
[----:B------:R-:W-:-:S02]  /*39b0*/  UMOV UR4, UR12 ;  /* 0x0000000c00047c82 */ /* 0x000fc40008000000 */
[----:B------:R-:W-:Y:S02]  /*39c0*/  UMOV UR6, UR13 ;  /* 0x0000000d00067c82 */ /* 0x000fe40008000000 */
[----:B------:R-:W-:Y:S01]  /*39d0*/  QGMMA.64x128x32.F32.E4M3.E4M3 R88, gdesc[UR4], R88, UP0, gsb0 ;  /* 0x01e00000045879f3 */ /* 0x000fe2000b800858 */
[----:B------:R-:W-:Y:S01]  /*39e0*/  UIADD3 UR4, UR12, 0x200, URZ ;  /* 0x000002000c047890 */ /* 0x000fe2000fffe03f */
[----:B------:R-:W-:Y:S01]  /*39f0*/  UMOV UR5, 0x80000020 ;  /* 0x8000002000057882 */ /* 0x000fe20000000000 */
[----:B------:R-:W-:Y:S02]  /*3a00*/  WARPGROUP.DEPBAR.LE gsb0, 0x0 ;  /* 0x00008000000079c5 */ /* 0x000fe40000010000 */
[----:B------:R-:W-:-:S07]  /*3a10*/  WARPGROUP.ARRIVE ;  /* 0x00000000000079c5 */ /* 0x000fce0000000000 */
[----:B------:R-:W-:Y:S01]  /*3a20*/  QGMMA.64x128x32.F32.E4M3.E4M3 R24, gdesc[UR4], R24, UP0, gsb0 ;  /* 0x01e00000041879f3 */ /* 0x000fe2000b800818 */
[----:B------:R-:W-:Y:S02]  /*3a30*/  UIADD3 UR4, UR12, 0x2, URZ ;  /* 0x000000020c047890 */ /* 0x000fe4000fffe03f */
[----:B------:R-:W-:Y:S01]  /*3a40*/  UIADD3 UR6, UR13, 0x2, URZ ;  /* 0x000000020d067890 */ /* 0x000fe2000fffe03f */
[----:B------:R-:W-:Y:S01]  /*3a50*/  UMOV UR5, 0x80000020 ;  /* 0x8000002000057882 */ /* 0x000fe20000000000 */
[----:B------:R-:W-:Y:S01]  /*3a60*/  UMOV UR7, 0x80000020 ;  /* 0x8000002000077882 */ /* 0x000fe20000000000 */
[----:B------:R-:W-:Y:S01]  /*3a70*/  UISETP.NE.AND UP0, UPT, UR8, UR14, UPT ;  /* 0x0000000e0800728c */ /* 0x000fe2000bf05270 */
[----:B------:R-:W-:Y:S02]  /*3a80*/  WARPGROUP.DEPBAR.LE gsb0, 0x0 ;  /* 0x00008000000079c5 */ /* 0x000fe40000010000 */
[----:B------:R-:W-:-:S06]  /*3a90*/  WARPGROUP.ARRIVE ;  /* 0x00000000000079c5 */ /* 0x000fcc0000000000 */
[----:B------:R-:W-:Y:S01]  /*3aa0*/  QGMMA.64x128x32.F32.E4M3.E4M3 R88, gdesc[UR4], R88, gsb0 ;  /* 0x01e00000045879f3 */ /* 0x000fe20008000858 */
[----:B------:R-:W-:Y:S01]  /*3ab0*/  UIADD3 UR4, UR12, 0x202, URZ ;  /* 0x000002020c047890 */ /* 0x000fe2000fffe03f */
[----:B------:R-:W-:Y:S01]  /*3ac0*/  UMOV UR5, 0x80000020 ;  /* 0x8000002000057882 */ /* 0x000fe20000000000 */
[----:B------:R-:W-:Y:S02]  /*3ad0*/  WARPGROUP.DEPBAR.LE gsb0, 0x0 ;  /* 0x00008000000079c5 */ /* 0x000fe40000010000 */
[----:B------:R-:W-:-:S07]  /*3ae0*/  WARPGROUP.ARRIVE ;  /* 0x00000000000079c5 */ /* 0x000fce0000000000 */
[----:B------:R-:W-:Y:S01]  /*3af0*/  QGMMA.64x128x32.F32.E4M3.E4M3 R24, gdesc[UR4], R24, gsb0 ;  /* 0x01e00000041879f3 */ /* 0x000fe20008000818 */
[----:B------:R-:W-:-:S06]  /*3b00*/  USEL UR4, URZ, 0x1, UP0 ;  /* 0x000000013f047887 */ /* 0x000fcc0008000000 */
[----:B------:R-:W-:Y:S01]  /*3b10*/  ISETP.NE.AND P0, PT, RZ, UR4, PT ;  /* 0x00000004ff007c0c */ /* 0x000fe2000bf05270 */
[----:B------:R-:W-:-:S12]  /*3b20*/  WARPGROUP.DEPBAR.LE gsb0, 0x0 ;  /* 0x00008000000079c5 */ /* 0x000fd80000010000 */
[----:B------:R-:W-:Y:S05]  /*3b30*/  @!P0 BRA `(.L_x_32) ;  /* 0x0000000c008c8947 */ /* 0x000fea0003800000 */
[----:B------:R-:W4:Y:S04]  /*3b40*/  LDL.LU R20, [R1] ;  /* 0x0000000001147983 */ /* 0x000f280000300800 */
[----:B------:R-:W2:Y:S04]  /*3b50*/  LDL.LU R15, [R1+0x4] ;  /* 0x00000400010f7983 */ /* 0x000ea80000300800 */
        /* <DEDUP_REMOVED lines=8> */
[----:B---3--:R-:W3:Y:S01]  /*3be0*/  LDL.LU R6, [R1+0x28] ;  /* 0x0000280001067983 */ /* 0x008ee20000300800 */
[----:B------:R-:W-:-:S01]  /*3bf0*/  FADD R227, R88, R227 ;  /* 0x000000e358e37221 */ /* 0x000fc20000000000 */
[----:B------:R-:W-:Y:S01]  /*3c00*/  FADD R226, R89, R226 ;  /* 0x000000e259e27221 */ /* 0x000fe20000000000 */
[----:B------:R-:W-:-:S01]  /*3c10*/  FADD R225, R90, R225 ;  /* 0x000000e15ae17221 */ /* 0x000fc20000000000 */
[----:B------:R-:W-:Y:S01]  /*3c20*/  STL [R1+0xdc], R5 ;  /* 0x0000dc0501007387 */ /* 0x000fe20000100800 */
[----:B------:R-:W-:-:S01]  /*3c30*/  FADD R224, R91, R224 ;  /* 0x000000e05be07221 */ /* 0x000fc20000000000 */
[----:B------:R-:W-:Y:S01]  /*3c40*/  FADD R223, R92, R223 ;  /* 0x000000df5cdf7221 */ /* 0x000fe20000000000 */
[----:B------:R-:W-:-:S01]  /*3c50*/  FADD R222, R93, R222 ;  /* 0x000000de5dde7221 */ /* 0x000fc20000000000 */
[----:B------:R-:W-:Y:S01]  /*3c60*/  STL [R1+0xd8], R3 ;  /* 0x0000d80301007387 */ /* 0x000fe20000100800 */
[----:B------:R-:W-:-:S01]  /*3c70*/  FADD R221, R94, R221 ;  /* 0x000000dd5edd7221 */ /* 0x000fc20000000000 */
[----:B------:R-:W-:Y:S01]  /*3c80*/  FADD R220, R95, R220 ;  /* 0x000000dc5fdc7221 */ /* 0x000fe20000000000 */
[----:B------:R-:W-:-:S01]  /*3c90*/  FADD R219, R96, R219 ;  /* 0x000000db60db7221 */ /* 0x000fc20000000000 */
[----:B-----5:R-:W-:Y:S01]  /*3ca0*/  STL [R1+0xd4], R2 ;  /* 0x0000d40201007387 */ /* 0x020fe20000100800 */
[----:B------:R-:W-:-:S01]  /*3cb0*/  FADD R218, R97, R218 ;  /* 0x000000da61da7221 */ /* 0x000fc20000000000 */
[----:B------:R-:W-:Y:S01]  /*3cc0*/  FADD R217, R98, R217 ;  /* 0x000000d962d97221 */ /* 0x000fe20000000000 */
[----:B------:R-:W-:-:S01]  /*3cd0*/  FADD R216, R99, R216 ;  /* 0x000000d863d87221 */ /* 0x000fc20000000000 */
[----:B------:R-:W-:Y:S01]  /*3ce0*/  STL [R1+0xd0], R0 ;  /* 0x0000d00001007387 */ /* 0x000fe20000100800 */
[----:B------:R-:W-:-:S01]  /*3cf0*/  FADD R215, R100, R215 ;  /* 0x000000d764d77221 */ /* 0x000fc20000000000 */
[----:B------:R-:W-:Y:S01]  /*3d00*/  FADD R214, R101, R214 ;  /* 0x000000d665d67221 */ /* 0x000fe20000000000 */
        /* <DEDUP_REMOVED lines=69> */
[----:B----4-:R-:W-:Y:S01]  /*4160*/  FADD R20, R43, R20 ;  /* 0x000000142b147221 */ /* 0x010fe20000000000 */
[----:B--2---:R-:W-:-:S04]  /*4170*/  FADD R15, R44, R15 ;  /* 0x0000000f2c0f7221 */ /* 0x004fc80000000000 */
[----:B------:R2:W-:Y:S01]  /*4180*/  STL [R1], R20 ;  /* 0x0000001401007387 */ /* 0x0005e20000100800 */
[----:B------:R-:W-:-:S03]  /*4190*/  FADD R14, R45, R14 ;  /* 0x0000000e2d0e7221 */ /* 0x000fc60000000000 */
[----:B------:R4:W-:Y:S01]  /*41a0*/  STL [R1+0x4], R15 ;  /* 0x0000040f01007387 */ /* 0x0009e20000100800 */
        /* <DEDUP_REMOVED lines=13> */
[----:B------:R-:W4:Y:S01]  /*4280*/  LDL.LU R21, [R1+0x2c] ;  /* 0x00002c0001157983 */ /* 0x000f220000300800 */
[----:B---3--:R-:W-:-:S03]  /*4290*/  FADD R6, R53, R6 ;  /* 0x0000000635067221 */ /* 0x008fc60000000000 */
[----:B------:R3:W-:Y:S04]  /*42a0*/  STL [R1+0x20], R8 ;  /* 0x0000200801007387 */ /* 0x0007e80000100800 */
[----:B--2---:R-:W2:Y:S04]  /*42b0*/  LDL.LU R20, [R1+0x30] ;  /* 0x0000300001147983 */ /* 0x004ea80000300800 */
[----:B------:R3:W-:Y:S04]  /*42c0*/  STL [R1+0x24], R7 ;  /* 0x0000240701007387 */ /* 0x0007e80000100800 */
[----:B----4-:R-:W4:Y:S04]  /*42d0*/  LDL.LU R15, [R1+0x34] ;  /* 0x00003400010f7983 */ /* 0x010f280000300800 */
[----:B------:R3:W-:Y:S04]  /*42e0*/  STL [R1+0x28], R6 ;  /* 0x0000280601007387 */ /* 0x0007e80000100800 */
[----:B-1----:R-:W4:Y:S04]  /*42f0*/  LDL.LU R14, [R1+0x38] ;  /* 0x00003800010e7983 */ /* 0x002f280000300800 */
[----:B------:R-:W4:Y:S04]  /*4300*/  LDL.LU R13, [R1+0x3c] ;  /* 0x00003c00010d7983 */ /* 0x000f280000300800 */
[----:B------:R-:W4:Y:S04]  /*4310*/  LDL.LU R12, [R1+0x40] ;  /* 0x00004000010c7983 */ /* 0x000f280000300800 */
[----:B------:R-:W4:Y:S04]  /*4320*/  LDL.LU R11, [R1+0x44] ;  /* 0x00004400010b7983 */ /* 0x000f280000300800 */
[----:B------:R-:W4:Y:S04]  /*4330*/  LDL.LU R10, [R1+0x48] ;  /* 0x00004800010a7983 */ /* 0x000f280000300800 */
[----:B------:R-:W4:Y:S04]  /*4340*/  LDL.LU R9, [R1+0x4c] ;  /* 0x00004c0001097983 */ /* 0x000f280000300800 */
[----:B---3--:R-:W3:Y:S04]  /*4350*/  LDL.LU R8, [R1+0x50] ;  /* 0x0000500001087983 */ /* 0x008ee80000300800 */
[----:B------:R-:W3:Y:S04]  /*4360*/  LDL.LU R7, [R1+0x54] ;  /* 0x0000540001077983 */ /* 0x000ee80000300800 */
[----:B------:R-:W3:Y:S04]  /*4370*/  LDL.LU R6, [R1+0x58] ;  /* 0x0000580001067983 */ /* 0x000ee80000300800 */
[----:B------:R-:W3:Y:S04]  /*4380*/  LDL.LU R5, [R1+0x5c] ;  /* 0x00005c0001057983 */ /* 0x000ee80000300800 */
[----:B------:R-:W3:Y:S04]  /*4390*/  LDL.LU R4, [R1+0x60] ;  /* 0x0000600001047983 */ /* 0x000ee80000300800 */
[----:B------:R-:W3:Y:S04]  /*43a0*/  LDL.LU R3, [R1+0x64] ;  /* 0x0000640001037983 */ /* 0x000ee80000300800 */
[----:B------:R-:W3:Y:S04]  /*43b0*/  LDL.LU R2, [R1+0x68] ;  /* 0x0000680001027983 */ /* 0x000ee80000300800 */
[----:B------:R-:W3:Y:S01]  /*43c0*/  LDL.LU R0, [R1+0x6c] ;  /* 0x00006c0001007983 */ /* 0x000ee20000300800 */
[----:B------:R-:W-:-:S01]  /*43d0*/  FADD R21, R54, R21 ;  /* 0x0000001536157221 */ /* 0x000fc20000000000 */
[----:B--2---:R-:W-:-:S04]  /*43e0*/  FADD R20, R55, R20 ;  /* 0x0000001437147221 */ /* 0x004fc80000000000 */
[----:B------:R-:W-:Y:S01]  /*43f0*/  STL [R1+0x2c], R21 ;  /* 0x00002c1501007387 */ /* 0x000fe20000100800 */
[----:B----4-:R-:W-:-:S03]  /*4400*/  FADD R15, R56, R15 ;  /* 0x0000000f380f7221 */ /* 0x010fc60000000000 */
[----:B------:R-:W-:Y:S01]  /*4410*/  STL [R1+0x30], R20 ;  /* 0x0000301401007387 */ /* 0x000fe20000100800 */
[----:B------:R-:W-:-:S03]  /*4420*/  FADD R14, R57, R14 ;  /* 0x0000000e390e7221 */ /* 0x000fc60000000000 */
        /* <DEDUP_REMOVED lines=11> */
[----:B---3--:R-:W-:-:S03]  /*44e0*/  FADD R8, R63, R8 ;  /* 0x000000083f087221 */ /* 0x008fc60000000000 */
        /* <DEDUP_REMOVED lines=8> */
[----:B------:R1:W-:Y:S01]  /*4570*/  STL [R1+0x5c], R5 ;  /* 0x00005c0501007387 */ /* 0x0003e20000100800 */
[----:B------:R-:W-:-:S03]  /*4580*/  FADD R3, R68, R3 ;  /* 0x0000000344037221 */ /* 0x000fc60000000000 */
[----:B------:R-:W-:Y:S01]  /*4590*/  STL [R1+0x60], R4 ;  /* 0x0000600401007387 */ /* 0x000fe20000100800 */
[----:B------:R-:W-:-:S03]  /*45a0*/  FADD R2, R69, R2 ;  /* 0x0000000245027221 */ /* 0x000fc60000000000 */
[----:B-1----:R-:W2:Y:S01]  /*45b0*/  LDL.LU R5, [R1+0x70] ;  /* 0x0000700001057983 */ /* 0x002ea20000300800 */
[----:B------:R-:W-:-:S03]  /*45c0*/  FADD R0, R70, R0 ;  /* 0x0000000046007221 */ /* 0x000fc60000000000 */
[----:B------:R1:W-:Y:S04]  /*45d0*/  STL [R1+0x64], R3 ;  /* 0x0000640301007387 */ /* 0x0003e80000100800 */
[----:B-1----:R-:W3:Y:S04]  /*45e0*/  LDL.LU R3, [R1+0x74] ;  /* 0x0000740001037983 */ /* 0x002ee80000300800 */
[----:B------:R1:W-:Y:S04]  /*45f0*/  STL [R1+0x68], R2 ;  /* 0x0000680201007387 */ /* 0x0003e80000100800 */
[----:B-1----:R-:W4:Y:S04]  /*4600*/  LDL.LU R2, [R1+0x78] ;  /* 0x0000780001027983 */ /* 0x002f280000300800 */
[----:B------:R1:W-:Y:S04]  /*4610*/  STL [R1+0x6c], R0 ;  /* 0x00006c0001007387 */ /* 0x0003e80000100800 */
[----:B-1----:R-:W4:Y:S04]  /*4620*/  LDL.LU R0, [R1+0x7c] ;  /* 0x00007c0001007983 */ /* 0x002f280000300800 */
[----:B------:R-:W4:Y:S04]  /*4630*/  LDL.LU R21, [R1+0x80] ;  /* 0x0000800001157983 */ /* 0x000f280000300800 */
        /* <DEDUP_REMOVED lines=11> */
[----:B------:R-:W4:Y:S01]  /*46f0*/  LDL.LU R4, [R1+0xb0] ;  /* 0x0000b00001047983 */ /* 0x000f220000300800 */
[----:B------:R-:W-:Y:S01]  /*4700*/  UMOV UR8, URZ ;  /* 0x0000003f00087c82 */ /* 0x000fe20008000000 */
[----:B--2---:R-:W-:-:S05]  /*4710*/  FADD R5, R71, R5 ;  /* 0x0000000547057221 */ /* 0x004fca0000000000 */
[----:B------:R1:W-:Y:S01]  /*4720*/  STL [R1+0x70], R5 ;  /* 0x0000700501007387 */ /* 0x0003e20000100800 */
[----:B---3--:R-:W-:-:S03]  /*4730*/  FADD R3, R72, R3 ;  /* 0x0000000348037221 */ /* 0x008fc60000000000 */
[----:B-1----:R1:W5:Y:S04]  /*4740*/  LDL.LU R5, [R1+0xdc] ;  /* 0x0000dc0001057983 */ /* 0x0023680000300800 */
[----:B------:R2:W-:Y:S01]  /*4750*/  STL [R1+0x74], R3 ;  /* 0x0000740301007387 */ /* 0x0005e20000100800 */
[----:B----4-:R-:W-:-:S03]  /*4760*/  FADD R2, R73, R2 ;  /* 0x0000000249027221 */ /* 0x010fc60000000000 */
[----:B--2---:R1:W5:Y:S04]  /*4770*/  LDL.LU R3, [R1+0xd8] ;  /* 0x0000d80001037983 */ /* 0x0043680000300800 */
[----:B------:R2:W-:Y:S01]  /*4780*/  STL [R1+0x78], R2 ;  /* 0x0000780201007387 */ /* 0x0005e20000100800 */
[----:B------:R-:W-:-:S03]  /*4790*/  FADD R0, R74, R0 ;  /* 0x000000004a007221 */ /* 0x000fc60000000000 */
[----:B--2---:R1:W5:Y:S01]  /*47a0*/  LDL.LU R2, [R1+0xd4] ;  /* 0x0000d40001027983 */ /* 0x0043620000300800 */
[----:B------:R-:W-:-:S03]  /*47b0*/  FADD R21, R75, R21 ;  /* 0x000000154b157221 */ /* 0x000fc60000000000 */
[----:B------:R2:W-:Y:S01]  /*47c0*/  STL [R1+0x7c], R0 ;  /* 0x00007c0001007387 */ /* 0x0005e20000100800 */
[----:B------:R-:W-:-:S01]  /*47d0*/  FADD R20, R76, R20 ;  /* 0x000000144c147221 */ /* 0x000fc20000000000 */
[----:B------:R-:W-:Y:S02]  /*47e0*/  FADD R15, R77, R15 ;  /* 0x0000000f4d0f7221 */ /* 0x000fe40000000000 */
[----:B--2---:R1:W5:Y:S01]  /*47f0*/  LDL.LU R0, [R1+0xd0] ;  /* 0x0000d00001007983 */ /* 0x0043620000300800 */
        /* <DEDUP_REMOVED lines=16> */
[----:B------:R-:W-:-:S01]  /*4900*/  FADD R6, R86, R6 ;  /* 0x0000000656067221 */ /* 0x000fc20000000000 */
[----:B------:R-:W-:Y:S02]  /*4910*/  FADD R4, R4, R87 ;  /* 0x0000005704047221 */ /* 0x000fe40000000000 */
[----:B------:R1:W-:Y:S04]  /*4920*/  STL [R1+0xa0], R9 ;  /* 0x0000a00901007387 */ /* 0x0003e80000100800 */
[----:B------:R1:W-:Y:S04]  /*4930*/  STL [R1+0xa4], R8 ;  /* 0x0000a40801007387 */ /* 0x0003e80000100800 */
[----:B------:R1:W-:Y:S04]  /*4940*/  STL [R1+0xa8], R7 ;  /* 0x0000a80701007387 */ /* 0x0003e80000100800 */
[----:B------:R1:W-:Y:S04]  /*4950*/  STL [R1+0xb0], R4 ;  /* 0x0000b00401007387 */ /* 0x0003e80000100800 */
[----:B------:R1:W-:Y:S02]  /*4960*/  STL [R1+0xac], R6 ;  /* 0x0000ac0601007387 */ /* 0x0003e40000100800 */
.L_x_32:
[----:B------:R-:W-:Y:S05]  /*4970*/  @!P1 BRA `(.L_x_33) ;  /* 0x0000000000049947 */ /* 0x000fea0003800000 */
[----:B------:R-:W-:Y:S01]  /*4980*/  BPT.TRAP 0x1 ;  /* 0x000000040000795c */ /* 0x000fe20000300000 */
.L_x_33:
[----:B-1-3--:R-:W3:Y:S04]  /*4990*/  LDL R4, [R1+0xbc] ;  /* 0x0000bc0001047983 */ /* 0x00aee80000100800 */
[----:B------:R-:W4:Y:S01]  /*49a0*/  LDL R6, [R1+0xc0] ;  /* 0x0000c00001067983 */ /* 0x000f220000100800 */
[----:B---3--:R-:W-:-:S13]  /*49b0*/  ISETP.NE.AND P0, PT, R4, RZ, PT ;  /* 0x000000ff0400720c */ /* 0x008fda0003f05270 */
[----:B------:R-:W-:-:S05]  /*49c0*/  VOTEU.ANY UP0, P0 ;  /* 0x00000000003f7886 */ /* 0x000fca0000000100 */
[----:B------:R-:W-:-:S04]  /*49d0*/  @UP0 ULEA UR5, UR11, UR51, 0x3 ;  /* 0x000000330b050291 */ /* 0x000fc8000f8e183f */
[----:B------:R-:W-:Y:S02]  /*49e0*/  @UP0 UIADD3 UR5, UR5, 0x40, URZ ;  /* 0x0000004005050890 */ /* 0x000fe4000fffe03f */
[----:B------:R-:W-:-:S04]  /*49f0*/  UISETP.GT.U32.AND UP0, UPT, UR40, 0x1, UPT ;  /* 0x000000012800788c */ /* 0x000fc8000bf04070 */
[----:B------:R-:W-:-:S04]  /*4a00*/  MOV R4, UR5 ;  /* 0x0000000500047c02 */ /* 0x000fc80008000f00 */
[----:B----4-:R-:W-:-:S04]  /*4a10*/  @P0 PRMT R4, R6, 0x654, R4 ;  /* 0x0000065406040816 */ /* 0x010fc80000000004 */
[----:B------:R1:W-:Y:S01]  /*4a20*/  @P0 SYNCS.ARRIVE.TRANS64.RED.A1T0 RZ, [R4+URZ], RZ ;  /* 0x000000ff04ff09a7 */ /* 0x0003e2000810043f */
[----:B------:R-:W-:-:S13]  /*4a30*/  PLOP3.LUT P0, PT, PT, PT, UP0, 0x80, 0x0 ;  /* 0x000000000000781c */ /* 0x000fda0003f0f008 */
[----:B-1----:R-:W-:Y:S05]  /*4a40*/  @P0 BRA `(.L_x_34) ;  /* 0x0000000000040947 */ /* 0x002fea0003800000 */
[----:B------:R-:W-:Y:S01]  /*4a50*/  BPT.TRAP 0x1 ;  /* 0x000000040000795c */ /* 0x000fe20000300000 */
.L_x_34:
[----:B------:R-:W-:Y:S01]  /*4a60*/  UIADD3 UR10, UR10, 0x1, URZ ;  /* 0x000000010a0a7890 */ /* 0x000fe2000fffe03f */
[C---:B-----5:R-:W-:Y:S01]  /*4a70*/  ISETP.GT.AND P0, PT, R3.reuse, 0x1, PT ;  /* 0x000000010300780c */ /* 0x060fe20003f04270 */
[----:B------:R-:W-:Y:S01]  /*4a80*/  UIADD3 UR11, UR11, 0x1, URZ ;  /* 0x000000010b0b7890 */ /* 0x000fe2000fffe03f */
[----:B------:R-:W-:Y:S01]  /*4a90*/  IADD3 R3, R3, -0x1, RZ ;  /* 0xffffffff03037810 */ /* 0x000fe20007ffe0ff */
[----:B------:R-:W-:Y:S02]  /*4aa0*/  UISETP.NE.AND UP0, UPT, UR10, 0x8, UPT ;  /* 0x000000080a00788c */ /* 0x000fe4000bf05270 */
[----:B------:R-:W-:Y:S02]  /*4ab0*/  UISETP.NE.AND UP1, UPT, UR11, 0x8, UPT ;  /* 0x000000080b00788c */ /* 0x000fe4000bf25270 */
[----:B------:R-:W-:Y:S02]  /*4ac0*/  USEL UR5, URZ, 0x1, UP0 ;  /* 0x000000013f057887 */ /* 0x000fe40008000000 */
[----:B------:R-:W-:-:S02]  /*4ad0*/  USEL UR10, UR10, URZ, UP0 ;  /* 0x0000003f0a0a7287 */ /* 0x000fc40008000000 */
[----:B------:R-:W-:Y:S02]  /*4ae0*/  USEL UR11, UR11, URZ, UP1 ;  /* 0x0000003f0b0b7287 */ /* 0x000fe40008800000 */
[----:B------:R-:W-:Y:S01]  /*4af0*/  LOP3.LUT R0, R0, UR5, RZ, 0x3c, !PT ;  /* 0x0000000500007c12 */ /* 0x000fe2000f8e3cff */
[----:B------:R-:W-:Y:S01]  /*4b00*/  UMOV UR5, 0x1 ;  /* 0x0000000100057882 */ /* 0x000fe20000000000 */
[----:B------:R-:W-:Y:S08]  /*4b10*/  @P0 BRA `(.L_x_35) ;  /* 0xffffffec003c0947 */ /* 0x000ff0000383ffff */
.L_x_27:
[----:B------:R-:W-:-:S04]  /*4b20*/  UISETP.NE.AND UP0, UPT, UR8, URZ, UPT ;  /* 0x0000003f0800728c */ /* 0x000fc8000bf05270 */
[----:B------:R-:W-:-:S06]  /*4b30*/  USEL UR4, URZ, 0x1, !UP0 ;  /* 0x000000013f047887 */ /* 0x000fcc000c000000 */
[----:B------:R-:W-:-:S13]  /*4b40*/  ISETP.NE.AND P0, PT, RZ, UR4, PT ;  /* 0x00000004ff007c0c */ /* 0x000fda000bf05270 */
[----:B------:R-:W-:Y:S05]  /*4b50*/  @!P0 BRA `(.L_x_36) ;  /* 0x0000000c00688947 */ /* 0x000fea0003800000 */
[----:B------:R-:W3:Y:S04]  /*4b60*/  LDL.LU R4, [R1+0xb0] ;  /* 0x0000b00001047983 */ /* 0x000ee80000300800 */
[----:B------:R-:W4:Y:S04]  /*4b70*/  LDL.LU R6, [R1+0xac] ;  /* 0x0000ac0001067983 */ /* 0x000f280000300800 */
[----:B------:R-:W2:Y:S04]  /*4b80*/  LDL.LU R7, [R1+0xa8] ;  /* 0x0000a80001077983 */ /* 0x000ea80000300800 */
[----:B------:R-:W3:Y:S04]  /*4b90*/  LDL.LU R8, [R1+0xa4] ;  /* 0x0000a40001087983 */ /* 0x000ee80000300800 */
[----:B------:R-:W4:Y:S04]  /*4ba0*/  LDL.LU R9, [R1+0xa0] ;  /* 0x0000a00001097983 */ /* 0x000f280000300800 */
[----:B------:R-:W2:Y:S04]  /*4bb0*/  LDL.LU R10, [R1+0x9c] ;  /* 0x00009c00010a7983 */ /* 0x000ea80000300800 */
[----:B------:R-:W3:Y:S04]  /*4bc0*/  LDL.LU R11, [R1+0x98] ;  /* 0x00009800010b7983 */ /* 0x000ee80000300800 */
[----:B------:R-:W4:Y:S04]  /*4bd0*/  LDL.LU R12, [R1+0x94] ;  /* 0x00009400010c7983 */ /* 0x000f280000300800 */
[----:B------:R-:W2:Y:S04]  /*4be0*/  LDL.LU R13, [R1+0x90] ;  /* 0x00009000010d7983 */ /* 0x000ea80000300800 */
[----:B------:R-:W3:Y:S04]  /*4bf0*/  LDL.LU R14, [R1+0x8c] ;  /* 0x00008c00010e7983 */ /* 0x000ee80000300800 */
[----:B------:R-:W4:Y:S01]  /*4c00*/  LDL.LU R0, [R1+0x24] ;  /* 0x0000240001007983 */ /* 0x000f220000300800 */
[----:B------:R-:W-:-:S03]  /*4c10*/  FADD R227, R88, R227 ;  /* 0x000000e358e37221 */ /* 0x000fc60000000000 */
[----:B------:R-:W2:Y:S01]  /*4c20*/  LDL.LU R3, [R1+0x28] ;  /* 0x0000280001037983 */ /* 0x000ea20000300800 */
[----:B------:R-:W-:-:S03]  /*4c30*/  FADD R226, R89, R226 ;  /* 0x000000e259e27221 */ /* 0x000fc60000000000 */
[----:B------:R-:W3:Y:S01]  /*4c40*/  LDL.LU R21, [R1+0x2c] ;  /* 0x00002c0001157983 */ /* 0x000ee20000300800 */
        /* <DEDUP_REMOVED lines=13> */
[----:B------:R-:W3:Y:S04]  /*4d20*/  LDL.LU R92, [R1+0x10] ;  /* 0x00001000015c7983 */ /* 0x000ee80000300800 */
[----:B------:R-:W3:Y:S04]  /*4d30*/  LDL.LU R93, [R1+0xc] ;  /* 0x00000c00015d7983 */ /* 0x000ee80000300800 */
[----:B------:R-:W3:Y:S04]  /*4d40*/  LDL.LU R94, [R1+0x8] ;  /* 0x00000800015e7983 */ /* 0x000ee80000300800 */
[----:B------:R-:W3:Y:S04]  /*4d50*/  LDL.LU R95, [R1+0x4] ;  /* 0x00000400015f7983 */ /* 0x000ee80000300800 */
[----:B------:R-:W3:Y:S01]  /*4d60*/  LDL.LU R96, [R1] ;  /* 0x0000000001607983 */ /* 0x000ee20000300800 */
[----:B------:R-:W-:Y:S01]  /*4d70*/  FADD R212, R103, R212 ;  /* 0x000000d467d47221 */ /* 0x000fe20000000000 */
        /* <DEDUP_REMOVED lines=73> */
[----:B----4-:R-:W-:Y:S01]  /*5210*/  FADD R0, R52, R0 ;  /* 0x0000000034007221 */ /* 0x010fe20000000000 */
[----:B--2---:R-:W-:Y:S01]  /*5220*/  FADD R3, R53, R3 ;  /* 0x0000000335037221 */ /* 0x004fe20000000000 */
[----:B---3--:R-:W-:Y:S01]  /*5230*/  FADD R21, R54, R21 ;  /* 0x0000001536157221 */ /* 0x008fe20000000000 */
        /* <DEDUP_REMOVED lines=10> */
[----:B------:R-:W-:-:S05]  /*52e0*/  FADD R96, R43, R96 ;  /* 0x000000602b607221 */ /* 0x000fca0000000000 */
[----:B------:R1:W-:Y:S04]  /*52f0*/  STL [R1], R96 ;  /* 0x0000006001007387 */ /* 0x0003e80000100800 */
[----:B------:R2:W-:Y:S04]  /*5300*/  STL [R1+0x4], R95 ;  /* 0x0000045f01007387 */ /* 0x0005e80000100800 */
        /* <DEDUP_REMOVED lines=12> */
[----:B------:R-:W4:Y:S04]  /*53d0*/  LDL.LU R103, [R1+0x38] ;  /* 0x0000380001677983 */ /* 0x000f280000300800 */
[----:B------:R-:W4:Y:S04]  /*53e0*/  LDL.LU R102, [R1+0x3c] ;  /* 0x00003c0001667983 */ /* 0x000f280000300800 */
[----:B------:R-:W4:Y:S04]  /*53f0*/  LDL.LU R101, [R1+0x40] ;  /* 0x0000400001657983 */ /* 0x000f280000300800 */
[----:B------:R-:W4:Y:S04]  /*5400*/  LDL.LU R100, [R1+0x44] ;  /* 0x0000440001647983 */ /* 0x000f280000300800 */
[----:B------:R-:W4:Y:S04]  /*5410*/  LDL.LU R99, [R1+0x48] ;  /* 0x0000480001637983 */ /* 0x000f280000300800 */
[----:B------:R-:W4:Y:S04]  /*5420*/  LDL.LU R98, [R1+0x4c] ;  /* 0x00004c0001627983 */ /* 0x000f280000300800 */
[----:B------:R-:W4:Y:S04]  /*5430*/  LDL.LU R97, [R1+0x50] ;  /* 0x0000500001617983 */ /* 0x000f280000300800 */
[----:B-1----:R-:W4:Y:S04]  /*5440*/  LDL.LU R96, [R1+0x54] ;  /* 0x0000540001607983 */ /* 0x002f280000300800 */
[----:B--2---:R-:W2:Y:S04]  /*5450*/  LDL.LU R95, [R1+0x58] ;  /* 0x00005800015f7983 */ /* 0x004ea80000300800 */
[----:B---3--:R-:W3:Y:S04]  /*5460*/  LDL.LU R94, [R1+0x5c] ;  /* 0x00005c00015e7983 */ /* 0x008ee80000300800 */
[----:B----4-:R-:W4:Y:S04]  /*5470*/  LDL.LU R93, [R1+0x60] ;  /* 0x00006000015d7983 */ /* 0x010f280000300800 */
        /* <DEDUP_REMOVED lines=21> */
[----:B------:R-:W-:-:S04]  /*55d0*/  FADD R102, R58, R102 ;  /* 0x000000663a667221 */ /* 0x000fc80000000000 */
        /* <DEDUP_REMOVED lines=13> */
[----:B--2---:R-:W-:-:S03]  /*56b0*/  FADD R95, R65, R95 ;  /* 0x0000005f415f7221 */ /* 0x004fc60000000000 */
[----:B------:R1:W-:Y:S01]  /*56c0*/  STL [R1+0x54], R96 ;  /* 0x0000546001007387 */ /* 0x0003e20000100800 */
[----:B---3--:R-:W-:-:S03]  /*56d0*/  FADD R94, R66, R94 ;  /* 0x0000005e425e7221 */ /* 0x008fc60000000000 */
[----:B------:R1:W-:Y:S01]  /*56e0*/  STL [R1+0x58], R95 ;  /* 0x0000585f01007387 */ /* 0x0003e20000100800 */
[----:B----4-:R-:W-:-:S03]  /*56f0*/  FADD R93, R67, R93 ;  /* 0x0000005d435d7221 */ /* 0x010fc60000000000 */
        /* <DEDUP_REMOVED lines=31> */
[----:B------:R1:W-:Y:S02]  /*58f0*/  STL [R1+0xac], R6 ;  /* 0x0000ac0601007387 */ /* 0x0003e40000100800 */
.L_x_36:
[----:B-1----:R-:W1:Y:S02]  /*5900*/  LDC R0, c[0x0][0x28c] ;  /* 0x0000a300ff007b82 */ /* 0x002e640000000800 */
[----:B-1----:R-:W-:-:S13]  /*5910*/  ISETP.GE.AND P0, PT, R0, 0x1, PT ;  /* 0x000000010000780c */ /* 0x002fda0003f06270 */
[----:B------:R-:W-:Y:S05]  /*5920*/  @!P0 BRA `(.L_x_37) ;  /* 0x00000000005c8947 */ /* 0x000fea0003800000 */
[----:B------:R-:W-:-:S06]  /*5930*/  UISETP.NE.AND UP0, UPT, UR49, 0x3, UPT ;  /* 0x000000033100788c */ /* 0x000fcc000bf05270 */
[----:B------:R-:W-:-:S13]  /*5940*/  PLOP3.LUT P0, PT, PT, PT, UP0, 0x80, 0x0 ;  /* 0x000000000000781c */ /* 0x000fda0003f0f008 */
[----:B------:R-:W-:Y:S05]  /*5950*/  @!P0 BRA `(.L_x_38) ;  /* 0x0000000000048947 */ /* 0x000fea0003800000 */
[----:B------:R-:W-:Y:S01]  /*5960*/  BPT.TRAP 0x1 ;  /* 0x000000040000795c */ /* 0x000fe20000300000 */
.L_x_38:
[----:B------:R-:W3:Y:S04]  /*5970*/  LDL R0, [R1+0xbc] ;  /* 0x0000bc0001007983 */ /* 0x000ee80000100800 */
[----:B------:R-:W4:Y:S01]  /*5980*/  LDL R3, [R1+0xc0] ;  /* 0x0000c00001037983 */ /* 0x000f220000100800 */
[----:B------:R-:W-:Y:S01]  /*5990*/  UISETP.LT.AND UP1, UPT, UR52, 0x1, UPT ;  /* 0x000000013400788c */ /* 0x000fe2000bf21270 */
[----:B---3--:R-:W-:-:S13]  /*59a0*/  ISETP.NE.AND P0, PT, R0, RZ, PT ;  /* 0x000000ff0000720c */ /* 0x008fda0003f05270 */
[----:B------:R-:W-:-:S05]  /*59b0*/  VOTEU.ANY UP0, P0 ;  /* 0x00000000003f7886 */ /* 0x000fca0000000100 */
[----:B------:R-:W-:-:S04]  /*59c0*/  @UP0 USEL UR4, UR52, 0x1, UP1 ;  /* 0x0000000134040887 */ /* 0x000fc80008800000 */
[----:B------:R-:W-:-:S06]  /*59d0*/  @UP0 UIADD3 UR4, UR48, UR52, -UR4 ;  /* 0x0000003430040290 */ /* 0x000fcc000fffe804 */
[----:B------:R-:W-:-:S04]  /*59e0*/  MOV R0, UR4 ;  /* 0x0000000400007c02 */ /* 0x000fc80008000f00 */
[----:B------:R-:W-:Y:S02]  /*59f0*/  @P0 SHF.L.U32 R0, R0, 0x3, RZ ;  /* 0x0000000300000819 */ /* 0x000fe400000006ff */
[----:B----4-:R-:W-:Y:S02]  /*5a00*/  MOV R4, R3 ;  /* 0x0000000300047202 */ /* 0x010fe40000000f00 */
[----:B------:R-:W-:Y:S02]  /*5a10*/  MOV R3, UR51 ;  /* 0x0000003300037c02 */ /* 0x000fe40008000f00 */
[----:B------:R-:W-:Y:S01]  /*5a20*/  @P0 LOP3.LUT R0, R0, 0x38, RZ, 0xc0, !PT ;  /* 0x0000003800000812 */ /* 0x000fe200078ec0ff */
[----:B------:R-:W-:-:S03]  /*5a30*/  UISETP.GT.U32.AND UP0, UPT, UR40, 0x1, UPT ;  /* 0x000000012800788c */ /* 0x000fc6000bf04070 */
[----:B------:R-:W-:-:S04]  /*5a40*/  @P0 IADD3 R0, R3, 0x40, R0 ;  /* 0x0000004003000810 */ /* 0x000fc80007ffe000 */
[----:B------:R-:W-:-:S04]  /*5a50*/  @P0 PRMT R0, R4, 0x654, R0 ;  /* 0x0000065404000816 */ /* 0x000fc80000000000 */
[----:B------:R1:W-:Y:S01]  /*5a60*/  @P0 SYNCS.ARRIVE.TRANS64.RED.A1T0 RZ, [R0+URZ], RZ ;  /* 0x000000ff00ff09a7 */ /* 0x0003e2000810043f */
[----:B------:R-:W-:-:S13]  /*5a70*/  PLOP3.LUT P0, PT, PT, PT, UP0, 0x80, 0x0 ;  /* 0x000000000000781c */ /* 0x000fda0003f0f008 */
[----:B-1----:R-:W-:Y:S05]  /*5a80*/  @P0 BRA `(.L_x_37) ;  /* 0x0000000000040947 */ /* 0x002fea0003800000 */
[----:B------:R-:W-:Y:S01]  /*5a90*/  BPT.TRAP 0x1 ;  /* 0x000000040000795c */ /* 0x000fe20000300000 */
.L_x_37:
[----:B------:R-:W-:Y:S01]  /*5aa0*/  UIADD3 UR4, UR51, 0x100, URZ ;  /* 0x0000010033047890 */ /* 0x000fe2000fffe03f */
[----:B------:R-:W-:Y:S01]  /*5ab0*/  R2UR UR46, R5 ;  /* 0x00000000052e72ca */ /* 0x000fe200000e0000 */
[----:B------:R-:W-:Y:S02]  /*5ac0*/  USHF.L.U32 UR45, UR45, 0x7, URZ ;  /* 0x000000072d2d7899 */ /* 0x000fe4000800063f */
[----:B------:R-:W-:-:S06]  /*5ad0*/  ULOP3.LUT UP0, URZ, UR4, 0x9f, URZ, 0xc0, !UPT ;  /* 0x0000009f043f7892 */ /* 0x000fcc000f80c03f */
[----:B------:R-:W-:-:S04]  /*5ae0*/  PLOP3.LUT P0, PT, PT, PT, UP0, 0x80, 0x0 ;  /* 0x000000000000781c */ /* 0x000fc80003f0f008 */
[----:B------:R-:W-:-:S09]  /*5af0*/  USHF.L.U32 UR46, UR46, 0x8, URZ ;  /* 0x000000082e2e7899 */ /* 0x000fd2000800063f */
[----:B------:R-:W-:Y:S05]  /*5b00*/  @!P0 BRA `(.L_x_39) ;  /* 0x0000000000408947 */ /* 0x000fea0003800000 */
[----:B------:R-:W-:Y:S01]  /*5b10*/  MOV R14, 0x0 ;  /* 0x00000000000e7802 */ /* 0x000fe20000000f00 */
[----:B------:R-:W-:Y:S01]  /*5b20*/  ULDC.64 UR4, c[0x4][0x70] ;  /* 0x01001c0000047ab9 */ /* 0x000fe20000000a00 */
[----:B------:R-:W-:Y:S01]  /*5b30*/  ULDC.64 UR6, c[0x4][0x8] ;  /* 0x0100020000067ab9 */ /* 0x000fe20000000a00 */
[----:B------:R-:W-:Y:S02]  /*5b40*/  MOV R4, UR4 ;  /* 0x0000000400047c02 */ /* 0x000fe40008000f00 */
[----:B------:R-:W-:Y:S01]  /*5b50*/  MOV R5, UR5 ;  /* 0x0000000500057c02 */ /* 0x000fe20008000f00 */
[----:B------:R-:W1:Y:S01]  /*5b60*/  LDC.64 R14, c[0x4][R14] ;  /* 0x010000000e0e7b82 */ /* 0x000e620000000a00 */
[----:B------:R-:W-:Y:S01]  /*5b70*/  ULDC.64 UR4, c[0x4][0x78] ;  /* 0x01001e0000047ab9 */ /* 0x000fe20000000a00 */
[----:B------:R-:W-:Y:S02]  /*5b80*/  MOV R10, UR6 ;  /* 0x00000006000a7c02 */ /* 0x000fe40008000f00 */
[----:B------:R-:W-:-:S02]  /*5b90*/  MOV R6, UR4 ;  /* 0x0000000400067c02 */ /* 0x000fc40008000f00 */
[----:B------:R-:W-:Y:S02]  /*5ba0*/  MOV R7, UR5 ;  /* 0x0000000500077c02 */ /* 0x000fe40008000f00 */
[----:B------:R-:W-:Y:S02]  /*5bb0*/  MOV R11, UR7 ;  /* 0x00000007000b7c02 */ /* 0x000fe40008000f00 */
[----:B------:R-:W-:Y:S02]  /*5bc0*/  MOV R8, 0x70 ;  /* 0x0000007000087802 */ /* 0x000fe40000000f00 */
[----:B------:R-:W-:Y:S02]  /*5bd0*/  MOV R12, 0x1 ;  /* 0x00000001000c7802 */ /* 0x000fe40000000f00 */
[----:B------:R-:W-:-:S07]  /*5be0*/  MOV R13, RZ ;  /* 0x000000ff000d7202 */ /* 0x000fce0000000f00 */
[----:B------:R-:W-:-:S07]  /*5bf0*/  LEPC R20, `(.L_x_39) ;  /* 0x000000001014794e */ /* 0x000fce0000000000 */
[----:B-12--5:R-:W-:Y:S05]  /*5c00*/  CALL.ABS.NOINC R14 ;  /* 0x000000000e007343 */ /* 0x026fea0003c00000 */
.L_x_39:
[----:B------:R-:W-:-:S04]  /*5c10*/  UIADD3 UR4, UR51, 0x4100, URZ ;  /* 0x0000410033047890 */ /* 0x000fc8000fffe03f */
[----:B------:R-:W-:-:S06]  /*5c20*/  ULOP3.LUT UP0, URZ, UR4, 0x9f, URZ, 0xc0, !UPT ;  /* 0x0000009f043f7892 */ /* 0x000fcc000f80c03f */
[----:B------:R-:W-:-:S13]  /*5c30*/  PLOP3.LUT P0, PT, PT, PT, UP0, 0x80, 0x0 ;  /* 0x000000000000781c */ /* 0x000fda0003f0f008 */
        /* <DEDUP_REMOVED lines=17> */
.L_x_40:
[----:B------:R-:W1:Y:S02]  /*5d50*/  LDC.64 R4, c[0x0][0x590] ;  /* 0x00016400ff047b82 */ /* 0x000e640000000a00 */
[----:B-1----:R-:W-:-:S04]  /*5d60*/  ISETP.NE.U32.AND P0, PT, R4, RZ, PT ;  /* 0x000000ff0400720c */ /* 0x002fc80003f05070 */
[----:B------:R-:W-:-:S13]  /*5d70*/  ISETP.NE.AND.EX P0, PT, R5, RZ, PT, P0 ;  /* 0x000000ff0500720c */ /* 0x000fda0003f05300 */
[----:B------:R-:W-:Y:S05]  /*5d80*/  @!P0 BRA `(.L_x_41) ;  /* 0x00000000003c8947 */ /* 0x000fea0003800000 */
[----:B------:R-:W-:Y:S02]  /*5d90*/  ULDC.64 UR4, c[0x0][0x588] ;  /* 0x0001620000047ab9 */ /* 0x000fe40000000a00 */
[----:B------:R-:W-:-:S04]  /*5da0*/  ISETP.NE.U32.AND P1, PT, RZ, UR4, PT ;  /* 0x00000004ff007c0c */ /* 0x000fc8000bf25070 */
[----:B------:R-:W-:-:S13]  /*5db0*/  ISETP.NE.AND.EX P1, PT, RZ, UR5, PT, P1 ;  /* 0x00000005ff007c0c */ /* 0x000fda000bf25310 */
[----:B------:R-:W-:Y:S05]  /*5dc0*/  @!P1 BRA `(.L_x_42) ;  /* 0x00000000001c9947 */ /* 0x000fea0003800000 */
[----:B------:R-:W1:Y:S01]  /*5dd0*/  LDC.64 R6, c[0x0][0x588] ;  /* 0x00016200ff067b82 */ /* 0x000e620000000a00 */
[----:B------:R-:W-:-:S04]  /*5de0*/  IMAD R3, R4, UR47, RZ ;  /* 0x0000002f04037c24 */ /* 0x000fc8000f8e02ff */
[----:B-1----:R-:W-:-:S05]  /*5df0*/  IMAD.WIDE R6, R3, 0x4, R6 ;  /* 0x0000000403067825 */ /* 0x002fca00078e0206 */
[----:B-----5:R1:W5:Y:S01]  /*5e00*/  LDG.E R16, desc[UR58][R6.64] ;  /* 0x0000003a06107981 */ /* 0x020362000c1e1900 */
[----:B------:R-:W-:-:S05]  /*5e10*/  MOV R0, 0x1 ;  /* 0x0000000100007802 */ /* 0x000fca0000000f00 */
[----:B------:R1:W-:Y:S01]  /*5e20*/  STL.S16 [R1+0xcc], R0 ;  /* 0x0000cc0001007387 */ /* 0x0003e20000100600 */
[----:B------:R-:W-:Y:S05]  /*5e30*/  BRA `(.L_x_41) ;  /* 0x0000000000107947 */ /* 0x000fea0003800000 */
.L_x_42:
[----:B------:R-:W-:Y:S01]  /*5e40*/  MOV R0, 0x1 ;  /* 0x0000000100007802 */ /* 0x000fe20000000f00 */
[----:B------:R-:W-:Y:S02]  /*5e50*/  ULDC UR4, c[0x0][0x580] ;  /* 0x0001600000047ab9 */ /* 0x000fe40000000800 */
[----:B-----5:R-:W-:Y:S02]  /*5e60*/  MOV R16, UR4 ;  /* 0x0000000400107c02 */ /* 0x020fe40008000f00 */
[----:B------:R3:W-:Y:S05]  /*5e70*/  STL.S16 [R1+0xcc], R0 ;  /* 0x0000cc0001007387 */ /* 0x0007ea0000100600 */
.L_x_41:
[----:B-1----:R-:W1:Y:S02]  /*5e80*/  LDC.64 R6, c[0x0][0x5b0] ;  /* 0x00016c00ff067b82 */ /* 0x002e640000000a00 */
[----:B-1----:R-:W-:-:S04]  /*5e90*/  ISETP.NE.U32.AND P1, PT, R6, RZ, PT ;  /* 0x000000ff0600720c */ /* 0x002fc80003f25070 */
[----:B------:R-:W-:-:S13]  /*5ea0*/  ISETP.NE.AND.EX P1, PT, R7, RZ, PT, P1 ;  /* 0x000000ff0700720c */ /* 0x000fda0003f25310 */
[----:B------:R-:W-:Y:S05]  /*5eb0*/  @!P1 BRA `(.L_x_43) ;  /* 0x00000000002c9947 */ /* 0x000fea0003800000 */
[----:B------:R-:W-:Y:S02]  /*5ec0*/  ULDC.64 UR4, c[0x0][0x5a8] ;  /* 0x00016a0000047ab9 */ /* 0x000fe40000000a00 */
[----:B------:R-:W-:-:S04]  /*5ed0*/  ISETP.NE.U32.AND P1, PT, RZ, UR4, PT ;  /* 0x00000004ff007c0c */ /* 0x000fc8000bf25070 */
[----:B------:R-:W-:-:S13]  /*5ee0*/  ISETP.NE.AND.EX P1, PT, RZ, UR5, PT, P1 ;  /* 0x00000005ff007c0c */ /* 0x000fda000bf25310 */
[----:B------:R-:W-:Y:S05]  /*5ef0*/  @!P1 BRA `(.L_x_44) ;  /* 0x0000000000149947 */ /* 0x000fea0003800000 */
[----:B-----5:R-:W1:Y:S01]  /*5f00*/  LDC.64 R2, c[0x0][0x5a8] ;  /* 0x00016a00ff027b82 */ /* 0x020e620000000a00 */
[----:B------:R-:W-:-:S04]  /*5f10*/  IMAD R7, R6, UR47, RZ ;  /* 0x0000002f06077c24 */ /* 0x000fc8000f8e02ff */
[----:B-1----:R-:W-:-:S06]  /*5f20*/  IMAD.WIDE R2, R7, 0x4, R2 ;  /* 0x0000000407027825 */ /* 0x002fcc00078e0202 */
[----:B------:R1:W5:Y:S01]  /*5f30*/  LDG.E R2, desc[UR58][R2.64] ;  /* 0x0000003a02027981 */ /* 0x000362000c1e1900 */
[----:B------:R-:W-:Y:S05]  /*5f40*/  BRA `(.L_x_43) ;  /* 0x0000000000087947 */ /* 0x000fea0003800000 */
.L_x_44:
[----:B------:R-:W-:Y:S02]  /*5f50*/  ULDC UR4, c[0x0][0x5a0] ;  /* 0x0001680000047ab9 */ /* 0x000fe40000000800 */
[----:B-----5:R-:W-:-:S07]  /*5f60*/  MOV R2, UR4 ;  /* 0x0000000400027c02 */ /* 0x020fce0008000f00 */
.L_x_43:
[----:B------:R-:W-:Y:S01]  /*5f70*/  ULDC.64 UR4, c[0x0][0x588] ;  /* 0x0001620000047ab9 */ /* 0x000fe20000000a00 */
[----:B------:R-:W-:Y:S01]  /*5f80*/  ISETP.NE.U32.AND P1, PT, R4, RZ, PT ;  /* 0x000000ff0400720c */ /* 0x000fe20003f25070 */
[----:B------:R-:W-:Y:S02]  /*5f90*/  UISETP.NE.U32.AND UP0, UPT, UR4, URZ, UPT ;  /* 0x0000003f0400728c */ /* 0x000fe4000bf05070 */
[----:B------:R-:W-:Y:S02]  /*5fa0*/  ISETP.NE.U32.AND P4, PT, RZ, UR4, PT ;  /* 0x00000004ff007c0c */ /* 0x000fe4000bf85070 */
[----:B------:R-:W-:Y:S01]  /*5fb0*/  ISETP.NE.AND.EX P1, PT, R5, RZ, PT, P1 ;  /* 0x000000ff0500720c */ /* 0x000fe20003f25310 */
[----:B------:R-:W-:Y:S02]  /*5fc0*/  UISETP.NE.AND.EX UP0, UPT, UR5, URZ, UPT, UP0 ;  /* 0x0000003f0500728c */ /* 0x000fe4000bf05300 */
[----:B------:R-:W-:Y:S02]  /*5fd0*/  ISETP.NE.AND.EX P4, PT, RZ, UR5, PT, P4 ;  /* 0x00000005ff007c0c */ /* 0x000fe4000bf85340 */
[----:B------:R-:W-:-:S02]  /*5fe0*/  PLOP3.LUT P3, PT, PT, PT, PT, 0x8, 0x0 ;  /* 0x000000000000781c */ /* 0x000fc40003f6e170 */
[----:B------:R-:W-:-:S04]  /*5ff0*/  PLOP3.LUT P2, PT, PT, PT, UP0, 0x80, 0x0 ;  /* 0x000000000000781c */ /* 0x000fc80003f4f008 */
[----:B------:R-:W-:-:S05]  /*6000*/  PLOP3.LUT P2, PT, P2, PT, PT, 0x8, 0x0 ;  /* 0x000000000000781c */ /* 0x000fca000174e170 */
[----:B------:R-:W-:Y:S08]  /*6010*/  @P4 BRA P1, `(.L_x_45) ;  /* 0x0000000000284947 */ /* 0x000ff00000800000 */
[----:B------:R-:W-:Y:S04]  /*6020*/  BSSY B0, `(.L_x_45) ;  /* 0x0000009000007945 */ /* 0x000fe80003800000 */
[----:B------:R-:W-:Y:S05]  /*6030*/  @!P0 BRA `(.L_x_46) ;  /* 0x0000000000188947 */ /* 0x000fea0003800000 */
[----:B---3--:R-:W3:Y:S01]  /*6040*/  LDL R0, [R1+0xcc] ;  /* 0x0000cc0001007983 */ /* 0x008ee20000100800 */
[----:B------:R-:W-:Y:S02]  /*6050*/  PLOP3.LUT P3, PT, P2, PT, PT, 0x80, 0x0 ;  /* 0x000000000000781c */ /* 0x000fe4000176f070 */
[----:B---3--:R-:W-:-:S13]  /*6060*/  LOP3.LUT P1, RZ, R0, 0xff, RZ, 0xc0, !PT ;  /* 0x000000ff00ff7812 */ /* 0x008fda000782c0ff */
[----:B------:R-:W-:Y:S05]  /*6070*/  @!P1 BRA `(.L_x_47) ;  /* 0x00000000000c9947 */ /* 0x000fea0003800000 */
[----:B-----5:R-:W-:Y:S01]  /*6080*/  FSETP.EQ.AND P3, PT, R16, RZ, PT ;  /* 0x000000ff1000720b */ /* 0x020fe20003f62000 */
[----:B------:R-:W-:-:S12]  /*6090*/  BRA `(.L_x_47) ;  /* 0x0000000000047947 */ /* 0x000fd80003800000 */
.L_x_46:
[----:B-----5:R-:W-:-:S13]  /*60a0*/  FSETP.EQ.AND P3, PT, R16, RZ, PT ;  /* 0x000000ff1000720b */ /* 0x020fda0003f62000 */
.L_x_47:
[----:B------:R-:W-:Y:S05]  /*60b0*/  BSYNC B0 ;  /* 0x0000000000007941 */ /* 0x000fea0003800000 */
.L_x_45:
[----:B------:R-:W-:Y:S04]  /*60c0*/  BSSY B0, `(.L_x_48) ;  /* 0x0000008000007945 */ /* 0x000fe80003800000 */
[----:B------:R-:W-:Y:S05]  /*60d0*/  @!P0 BRA `(.L_x_49) ;  /* 0x0000000000148947 */ /* 0x000fea0003800000 */
[----:B---3--:R-:W3:Y:S02]  /*60e0*/  LDL R0, [R1+0xcc] ;  /* 0x0000cc0001007983 */ /* 0x008ee40000100800 */
[----:B---3--:R-:W-:-:S13]  /*60f0*/  LOP3.LUT P0, RZ, R0, 0xff, RZ, 0xc0, !PT ;  /* 0x000000ff00ff7812 */ /* 0x008fda000780c0ff */
[----:B------:R-:W-:Y:S05]  /*6100*/  @!P0 BRA `(.L_x_50) ;  /* 0x00000000000c8947 */ /* 0x000fea0003800000 */
[----:B-----5:R-:W-:Y:S01]  /*6110*/  FSETP.EQ.AND P2, PT, R16, RZ, PT ;  /* 0x000000ff1000720b */ /* 0x020fe20003f42000 */
[----:B------:R-:W-:-:S12]  /*6120*/  BRA `(.L_x_50) ;  /* 0x0000000000047947 */ /* 0x000fd80003800000 */
.L_x_49:
[----:B-----5:R-:W-:-:S13]  /*6130*/  FSETP.EQ.AND P2, PT, R16, RZ, PT ;  /* 0x000000ff1000720b */ /* 0x020fda0003f42000 */
.L_x_50:
[----:B------:R-:W-:Y:S05]  /*6140*/  BSYNC B0 ;  /* 0x0000000000007941 */ /* 0x000fea0003800000 */
.L_x_48:
[----:B------:R-:W-:Y:S01]  /*6150*/  BSSY B0, `(.L_x_51) ;  /* 0x0000049000007945 */ /* 0x000fe20003800000 */
[----:B---3--:R-:W-:Y:S02]  /*6160*/  MOV R0, RZ ;  /* 0x000000ff00007202 */ /* 0x008fe40000000f00 */
[----:B------:R-:W-:Y:S02]  /*6170*/  CS2R R4, SRZ ;  /* 0x0000000000047805 */ /* 0x000fe4000001ff00 */
[----:B-1----:R-:W-:Y:S01]  /*6180*/  MOV R3, RZ ;  /* 0x000000ff00037202 */ /* 0x002fe20000000f00 */
[----:B------:R-:W-:Y:S06]  /*6190*/  @P3 BRA `(.L_x_52) ;  /* 0x0000000400103947 */ /* 0x000fec0003800000 */
[----:B------:R-:W-:-:S04]  /*61a0*/  MOV R0, UR50 ;  /* 0x0000003200007c02 */ /* 0x000fc80008000f00 */
[----:B------:R-:W-:-:S13]  /*61b0*/  ISETP.NE.AND P1, PT, R0, 0x3, PT ;  /* 0x000000030000780c */ /* 0x000fda0003f25270 */
[----:B------:R-:W-:Y:S05]  /*61c0*/  @!P1 BRA `(.L_x_53) ;  /* 0x0000000000049947 */ /* 0x000fea0003800000 */
[----:B------:R-:W-:Y:S01]  /*61d0*/  BPT.TRAP 0x1 ;  /* 0x000000040000795c */ /* 0x000fe20000300000 */
.L_x_53:
[----:B------:R-:W3:Y:S04]  /*61e0*/  LDL R3, [R1+0xb4] ;  /* 0x0000b40001037983 */ /* 0x000ee80000100800 */
[----:B------:R-:W4:Y:S01]  /*61f0*/  LDL R0, [R1+0xb8] ;  /* 0x0000b80001007983 */ /* 0x000f220000100800 */
[----:B------:R-:W-:Y:S01]  /*6200*/  BSSY B1, `(.L_x_54) ;  /* 0x0000007000017945 */ /* 0x000fe20003800000 */
[----:B---3--:R-:W-:Y:S02]  /*6210*/  LEA R13, R3, UR51, 0x3 ;  /* 0x00000033030d7c11 */ /* 0x008fe4000f8e18ff */
[----:B------:R-:W-:Y:S02]  /*6220*/  MOV R3, RZ ;  /* 0x000000ff00037202 */ /* 0x000fe40000000f00 */
[----:B----4-:R-:W-:-:S02]  /*6230*/  SHF.L.U32 R4, R0, 0x1f, RZ ;  /* 0x0000001f00047819 */ /* 0x010fc400000006ff */
[----:B------:R-:W-:Y:S02]  /*6240*/  MOV R0, RZ ;  /* 0x000000ff00007202 */ /* 0x000fe40000000f00 */
[----:B------:R-:W1:Y:S02]  /*6250*/  SYNCS.PHASECHK.TRANS64.TRYWAIT P0, [R13+URZ+0x80], R4 ;  /* 0x000080040d0075a7 */ /* 0x000e64000800017f */
[----:B-1----:R-:W-:Y:S05]  /*6260*/  @!P0 BRA `(.L_x_55) ;  /* 0x0000015000a88947 */ /* 0x002fea0003800000 */
.L_x_242:
[----:B------:R-:W-:Y:S05]  /*6270*/  BSYNC B1 ;  /* 0x0000000000017941 */ /* 0x000fea0003800000 */
.L_x_54:
[----:B------:R3:W5:Y:S01]  /*6280*/  LDL R12, [R1+0xb4] ;  /* 0x0000b400010c7983 */ /* 0x0007620000100800 */
[----:B------:R-:W-:Y:S01]  /*6290*/  BSSY B1, `(.L_x_56) ;  /* 0x0000020000017945 */ /* 0x000fe20003800000 */
[----:B-1----:R-:W-:-:S03]  /*62a0*/  CS2R R4, SRZ ;  /* 0x0000000000047805 */ /* 0x002fc6000001ff00 */
[----:B------:R-:W-:Y:S05]  /*62b0*/  @P2 BRA `(.L_x_57) ;  /* 0x0000000000742947 */ /* 0x000fea0003800000 */
[----:B------:R-:W1:Y:S02]  /*62c0*/  S2R R6, SR_TID.X ;  /* 0x0000000000067919 */ /* 0x000e640000002100 */
[C---:B-1----:R-:W-:Y:S02]  /*62d0*/  SHF.L.U32 R0, R6.reuse, 0x4, RZ ;  /* 0x0000000406007819 */ /* 0x042fe400000006ff */
[C---:B------:R-:W-:Y:S02]  /*62e0*/  SHF.L.U32 R3, R6.reuse, 0x1, RZ ;  /* 0x0000000106037819 */ /* 0x040fe400000006ff */
[----:B------:R-:W-:Y:S02]  /*62f0*/  SHF.L.U32 R5, R6, 0x3, RZ ;  /* 0x0000000306057819 */ /* 0x000fe400000006ff */
[----:B------:R-:W-:Y:S02]  /*6300*/  LOP3.LUT R0, R0, 0xe00, RZ, 0xc0, !PT ;  /* 0x00000e0000007812 */ /* 0x000fe400078ec0ff */
[----:B------:R-:W-:-:S02]  /*6310*/  LOP3.LUT R4, R5, 0x80, RZ, 0xc0, !PT ;  /* 0x0000008005047812 */ /* 0x000fc400078ec0ff */
[----:B------:R-:W-:Y:S02]  /*6320*/  LOP3.LUT R0, R0, 0x6, R3, 0xf8, !PT ;  /* 0x0000000600007812 */ /* 0x000fe400078ef803 */
[--C-:B------:R-:W-:Y:S02]  /*6330*/  LOP3.LUT R3, R4, 0x10, R6.reuse, 0xf8, !PT ;  /* 0x0000001004037812 */ /* 0x100fe400078ef806 */
[----:B------:R-:W-:Y:S02]  /*6340*/  LOP3.LUT R0, R0, 0x60, R5, 0xf8, !PT ;  /* 0x0000006000007812 */ /* 0x000fe400078ef805 */
[----:B------:R-:W-:Y:S02]  /*6350*/  SHF.R.U32.HI R4, RZ, 0x4, R6 ;  /* 0x00000004ff047819 */ /* 0x000fe40000011606 */
[----:B------:R-:W-:Y:S02]  /*6360*/  LOP3.LUT R0, R0, R3, RZ, 0xfc, !PT ;  /* 0x0000000300007212 */ /* 0x000fe400078efcff */
[----:B------:R-:W-:-:S02]  /*6370*/  LOP3.LUT P0, RZ, R4, 0x1, RZ, 0xc0, !PT ;  /* 0x0000000104ff7812 */ /* 0x000fc4000780c0ff */
[----:B-----5:R-:W-:-:S04]  /*6380*/  LEA R0, R12, R0, 0xc ;  /* 0x000000000c007211 */ /* 0x020fc800078e60ff */
[----:B------:R-:W-:Y:S01]  /*6390*/  IADD3 R3, R0, UR51, RZ ;  /* 0x0000003300037c10 */ /* 0x000fe2000fffe0ff */
[----:B------:R-:W-:Y:S03]  /*63a0*/  LDS.U16 R5, [R0+UR51+0x200] ;  /* 0x0002003300057984 */ /* 0x000fe60008000400 */
[C---:B------:R-:W-:Y:S01]  /*63b0*/  IADD3 R4, R3.reuse, 0x100, RZ ;  /* 0x0000010003047810 */ /* 0x040fe20007ffe0ff */
[----:B------:R-:W-:Y:S01]  /*63c0*/  LDS.U16 R6, [R0+UR51+0x108] ;  /* 0x0001083300067984 */ /* 0x000fe20008000400 */
[----:B------:R-:W-:Y:S02]  /*63d0*/  IADD3 R7, R3, 0x110, RZ ;  /* 0x0000011003077810 */ /* 0x000fe40007ffe0ff */
[----:B------:R-:W-:Y:S01]  /*63e0*/  @P0 IADD3 R7, R4, -0x10, RZ ;  /* 0xfffffff004070810 */ /* 0x000fe20007ffe0ff */
[----:B------:R-:W-:Y:S04]  /*63f0*/  LDS.U16 R3, [R0+UR51+0x208] ;  /* 0x0002083300037984 */ /* 0x000fe80008000400 */
[----:B------:R-:W1:Y:S04]  /*6400*/  LDS.U16 R4, [R0+UR51+0x100] ;  /* 0x0001003300047984 */ /* 0x000e680008000400 */
[----:B------:R-:W-:Y:S04]  /*6410*/  LDS.U16 R8, [R7+0x100] ;  /* 0x0001000007087984 */ /* 0x000fe80000000400 */
[----:B------:R-:W4:Y:S04]  /*6420*/  LDS.U16 R9, [R7] ;  /* 0x0000000007097984 */ /* 0x000f280000000400 */
[----:B------:R-:W-:Y:S04]  /*6430*/  LDS.U16 R10, [R7+0x108] ;  /* 0x00010800070a7984 */ /* 0x000fe80000000400 */
[----:B------:R-:W2:Y:S01]  /*6440*/  LDS.U16 R11, [R7+0x8] ;  /* 0x00000800070b7984 */ /* 0x000ea20000000400 */
[----:B-1----:R-:W-:-:S02]  /*6450*/  PRMT R5, R4, 0x5410, R5 ;  /* 0x0000541004057816 */ /* 0x002fc40000000005 */
[----:B------:R-:W-:Y:S02]  /*6460*/  PRMT R4, R6, 0x5410, R3 ;  /* 0x0000541006047816 */ /* 0x000fe40000000003 */
[----:B----4-:R-:W-:Y:S02]  /*6470*/  PRMT R3, R9, 0x5410, R8 ;  /* 0x0000541009037816 */ /* 0x010fe40000000008 */
[----:B--2---:R-:W-:-:S07]  /*6480*/  PRMT R0, R11, 0x5410, R10 ;  /* 0x000054100b007816 */ /* 0x004fce000000000a */
.L_x_57:
[----:B------:R-:W-:Y:S05]  /*6490*/  BSYNC B1 ;  /* 0x0000000000017941 */ /* 0x000fea0003800000 */
.L_x_56:
[----:B------:R-:W-:Y:S01]  /*64a0*/  @!PT LDS RZ, [RZ] ;  /* 0x00000000fffff984 */ /* 0x000fe20000000800 */
[----:B------:R-:W-:Y:S01]  /*64b0*/  @!PT LDS RZ, [RZ] ;  /* 0x00000000fffff984 */ /* 0x000fe20000000800 */
[----:B------:R-:W-:Y:S01]  /*64c0*/  @!PT LDS RZ, [RZ] ;  /* 0x00000000fffff984 */ /* 0x000fe20000000800 */
[----:B------:R-:W-:Y:S01]  /*64d0*/  @!PT LDS RZ, [RZ] ;  /* 0x00000000fffff984 */ /* 0x000fe20000000800 */
[----:B------:R1:W-:Y:S06]  /*64e0*/  MEMBAR.ALL.CTA ;  /* 0x0000000000007992 */ /* 0x0003ec0000008000 */
[----:B-1----:R-:W1:Y:S01]  /*64f0*/  FENCE.VIEW.ASYNC.S ;  /* 0x00000000000073c6 */ /* 0x002e620000000000 */
[----:B------:R-:W-:Y:S05]  /*6500*/  @!P1 BRA `(.L_x_58) ;  /* 0x0000000000049947 */ /* 0x000fea0003800000 */
[----:B------:R-:W-:Y:S01]  /*6510*/  BPT.TRAP 0x1 ;  /* 0x000000040000795c */ /* 0x000fe20000300000 */
.L_x_58:
[----:B------:R-:W4:Y:S01]  /*6520*/  LDL.LU R8, [R1+0xb8] ;  /* 0x0000b80001087983 */ /* 0x000f220000300800 */
[----:B------:R-:W-:Y:S01]  /*6530*/  IADD3 R6, R13, 0xa0, RZ ;  /* 0x000000a00d067810 */ /* 0x000fe20007ffe0ff */
[----:B------:R-:W2:Y:S03]  /*6540*/  S2R R7, SR_CgaCtaId ;  /* 0x0000000000077919 */ /* 0x000ea60000008800 */
[----:B--2---:R-:W-:-:S04]  /*6550*/  PRMT R6, R7, 0x654, R6 ;  /* 0x0000065407067816 */ /* 0x004fc80000000006 */
[----:B-1----:R1:W-:Y:S02]  /*6560*/  SYNCS.ARRIVE.TRANS64.RED.A1T0 RZ, [R6+URZ], RZ ;  /* 0x000000ff06ff79a7 */ /* 0x0023e4000810043f */
[----:B-1---5:R-:W-:-:S04]  /*6570*/  IADD3 R6, R12, 0x1, RZ ;  /* 0x000000010c067810 */ /* 0x022fc80007ffe0ff */
[----:B------:R-:W-:-:S04]  /*6580*/  ISETP.NE.AND P0, PT, R6, 0x4, PT ;  /* 0x000000040600780c */ /* 0x000fc80003f05270 */
[----:B------:R-:W-:Y:S02]  /*6590*/  SEL R7, RZ, 0x1, P0 ;  /* 0x00000001ff077807 */ /* 0x000fe40000000000 */
[----:B------:R-:W-:Y:S02]  /*65a0*/  SEL R6, R6, RZ, P0 ;  /* 0x000000ff06067207 */ /* 0x000fe40000000000 */
[----:B----4-:R-:W-:-:S05]  /*65b0*/  LOP3.LUT R8, R8, R7, RZ, 0x3c, !PT ;  /* 0x0000000708087212 */ /* 0x010fca00078e3cff */
[----:B------:R1:W-:Y:S04]  /*65c0*/  STL [R1+0xb8], R8 ;  /* 0x0000b80801007387 */ /* 0x0003e80000100800 */
[----:B------:R1:W-:Y:S02]  /*65d0*/  STL [R1+0xb4], R6 ;  /* 0x0000b40601007387 */ /* 0x0003e40000100800 */
.L_x_52:
[----:B------:R-:W-:Y:S05]  /*65e0*/  BSYNC B0 ;  /* 0x0000000000007941 */ /* 0x000fea0003800000 */
.L_x_51:
[----:B-1----:R-:W-:Y:S01]  /*65f0*/  F2FP.F16.E4M3.UNPACK_B R6, R5.H1 ;  /* 0x00000005ff06723e */ /* 0x002fe200030006ff */
[C---:B-----5:R-:W-:Y:S01]  /*6600*/  FMUL R225, R2.reuse, R225 ;  /* 0x000000e102e17220 */ /* 0x060fe20000400000 */
[----:B------:R-:W-:Y:S01]  /*6610*/  F2FP.F16.E4M3.UNPACK_B R8, R4 ;  /* 0x00000004ff08723e */ /* 0x000fe200020006ff */
[C---:B------:R-:W-:Y:S01]  /*6620*/  FMUL R224, R2.reuse, R224 ;  /* 0x000000e002e07220 */ /* 0x040fe20000400000 */
[C---:B------:R-:W-:Y:S01]  /*6630*/  FMUL R20, R2.reuse, R223 ;  /* 0x000000df02147220 */ /* 0x040fe20000400000 */
[--C-:B------:R-:W-:Y:S02]  /*6640*/  HADD2.F32 R7, -RZ, R6.reuse.H0_H0 ;  /* 0x20000006ff077230 */ /* 0x100fe40000004100 */
[----:B------:R-:W-:Y:S01]  /*6650*/  FMUL R26, R2, R222 ;  /* 0x000000de021a7220 */ /* 0x000fe20000400000 */
[----:B------:R-:W-:Y:S01]  /*6660*/  HADD2.F32 R15, -RZ, R6.H1_H1 ;  /* 0x30000006ff0f7230 */ /* 0x000fe20000004100 */
[----:B------:R-:W-:Y:S01]  /*6670*/  MOV R6, 0x38eb4c3a ;  /* 0x38eb4c3a00067802 */ /* 0x000fe20000000f00 */
[----:B------:R-:W-:-:S02]  /*6680*/  HADD2.F32 R9, -RZ, R8.H0_H0 ;  /* 0x20000008ff097230 */ /* 0x000fc40000004100 */
[C---:B------:R-:W-:Y:S01]  /*6690*/  FFMA R14, R16.reuse, R7, R225 ;  /* 0x00000007100e7223 */ /* 0x040fe200000000e1 */
[----:B------:R-:W-:Y:S02]  /*66a0*/  HADD2.F32 R11, -RZ, R8.H1_H1 ;  /* 0x30000008ff0b7230 */ /* 0x000fe40000004100 */
[C---:B------:R-:W-:Y:S01]  /*66b0*/  FFMA R15, R16.reuse, R15, R224 ;  /* 0x0000000f100f7223 */ /* 0x040fe200000000e0 */
[----:B------:R-:W-:Y:S01]  /*66c0*/  MOV R7, 0x3aae005b ;  /* 0x3aae005b00077802 */ /* 0x000fe20000000f00 */
[----:B------:R-:W-:Y:S01]  /*66d0*/  FFMA R20, R16, R9, R20 ;  /* 0x0000000910147223 */ /* 0x000fe20000000014 */
[----:B------:R-:W-:Y:S01]  /*66e0*/  FMUL R31, R14, 0.70710676908493041992 ;  /* 0x3f3504f30e1f7820 */ /* 0x000fe20000400000 */
[----:B------:R-:W-:Y:S01]  /*66f0*/  FFMA R26, R16, R11, R26 ;  /* 0x0000000b101a7223 */ /* 0x000fe2000000001a */
[----:B------:R-:W-:Y:S01]  /*6700*/  FMUL R33, R15, 0.70710676908493041992 ;  /* 0x3f3504f30f217820 */ /* 0x000fe20000400000 */
[----:B------:R-:W-:Y:S01]  /*6710*/  FMUL R32, R20, 0.70710676908493041992 ;  /* 0x3f3504f314207820 */ /* 0x000fe20000400000 */
[----:B------:R-:W-:Y:S01]  /*6720*/  FMUL R10, R31, R31 ;  /* 0x0000001f1f0a7220 */ /* 0x000fe20000400000 */
[----:B------:R-:W-:Y:S01]  /*6730*/  FMUL R13, R26, 0.70710676908493041992 ;  /* 0x3f3504f31a0d7820 */ /* 0x000fe20000400000 */
[----:B------:R-:W-:Y:S01]  /*6740*/  FMUL R12, R33, R33 ;  /* 0x00000021210c7220 */ /* 0x000fe20000400000 */
[----:B------:R-:W-:Y:S01]  /*6750*/  FSETP.GE.AND P0, PT, |R31|, 1.0029599666595458984, PT ;  /* 0x3f8060fe1f00780b */ /* 0x000fe20003f06200 */
[C---:B------:R-:W-:Y:S01]  /*6760*/  FMUL R9, R32.reuse, R32 ;  /* 0x0000002020097220 */ /* 0x040fe20000400000 */
[----:B------:R-:W-:Y:S01]  /*6770*/  FSETP.GE.AND P1, PT, |R33|, 1.0029599666595458984, PT ;  /* 0x3f8060fe2100780b */ /* 0x000fe20003f26200 */
[C---:B------:R-:W-:Y:S01]  /*6780*/  FMUL R24, R13.reuse, R13 ;  /* 0x0000000d0d187220 */ /* 0x040fe20000400000 */
[----:B------:R-:W-:Y:S01]  /*6790*/  FSETP.GE.AND P4, PT, |R32|, 1.0029599666595458984, PT ;  /* 0x3f8060fe2000780b */ /* 0x000fe20003f86200 */
[C---:B------:R-:W-:Y:S01]  /*67a0*/  FMUL R219, R2.reuse, R219 ;  /* 0x000000db02db7220 */ /* 0x040fe20000400000 */
[----:B------:R-:W-:Y:S01]  /*67b0*/  FSETP.GE.AND P5, PT, |R13|, 1.0029599666595458984, PT ;  /* 0x3f8060fe0d00780b */ /* 0x000fe20003fa6200 */
[C---:B------:R-:W-:Y:S01]  /*67c0*/  FMUL R217, R2.reuse, R217 ;  /* 0x000000d902d97220 */ /* 0x040fe20000400000 */
[----:B------:R-:W-:Y:S01]  /*67d0*/  FSEL R21, |R31|, R10, P0 ;  /* 0x0000000a1f157208 */ /* 0x000fe20000000200 */
[C---:B------:R-:W-:Y:S01]  /*67e0*/  FMUL R215, R2.reuse, R215 ;  /* 0x000000d702d77220 */ /* 0x040fe20000400000 */
[----:B------:R-:W-:Y:S01]  /*67f0*/  FSEL R27, |R33|, R12, P1 ;  /* 0x0000000c211b7208 */ /* 0x000fe20000800200 */
[----:B------:R-:W-:Y:S01]  /*6800*/  FMUL R214, R2, R214 ;  /* 0x000000d602d67220 */ /* 0x000fe20000400000 */
[----:B------:R-:W-:Y:S01]  /*6810*/  FSEL R29, |R32|, R9, P4 ;  /* 0x00000009201d7208 */ /* 0x000fe20002000200 */
[----:B------:R-:W-:Y:S01]  /*6820*/  FMUL R213, R2, R213 ;  /* 0x000000d502d57220 */ /* 0x000fe20000400000 */
[----:B------:R-:W-:Y:S01]  /*6830*/  FSEL R10, R6, 8.4834944573231041431e-05, P0 ;  /* 0x38b1e96a060a7808 */ /* 0x000fe20000000000 */
[----:B------:R-:W-:Y:S01]  /*6840*/  FMUL R227, R2, R227 ;  /* 0x000000e302e37220 */ /* 0x000fe20000400000 */
[C---:B------:R-:W-:Y:S01]  /*6850*/  FSEL R12, -R7.reuse, -0.00082130916416645050049, P0 ;  /* 0xba574d20070c7808 */ /* 0x040fe20000000100 */
[----:B------:R-:W1:Y:S01]  /*6860*/  S2R R63, SR_TID.X ;  /* 0x00000000003f7919 */ /* 0x000e620000002100 */
[----:B------:R-:W-:Y:S01]  /*6870*/  FSEL R30, R6, 8.4834944573231041431e-05, P4 ;  /* 0x38b1e96a061e7808 */ /* 0x000fe20002000000 */
[----:B------:R-:W-:Y:S01]  /*6880*/  FMUL R14, R14, 0.5 ;  /* 0x3f0000000e0e7820 */ /* 0x000fe20000400000 */
[----:B------:R-:W-:Y:S01]  /*6890*/  FSEL R34, -R7, -0.00082130916416645050049, P4 ;  /* 0xba574d2007227808 */ /* 0x000fe20002000100 */
[----:B------:R-:W-:Y:S01]  /*68a0*/  FFMA R10, R21, R10, R12 ;  /* 0x0000000a150a7223 */ /* 0x000fe2000000000c */
[----:B------:R-:W-:Y:S01]  /*68b0*/  FSEL R41, |R13|, R24, P5 ;  /* 0x000000180d297208 */ /* 0x000fe20002800200 */
[----:B------:R-:W-:Y:S01]  /*68c0*/  FMUL R15, R15, 0.5 ;  /* 0x3f0000000f0f7820 */ /* 0x000fe20000400000 */
[----:B------:R-:W-:Y:S01]  /*68d0*/  MOV R8, 0x3c09919f ;  /* 0x3c09919f00087802 */ /* 0x000fe20000000f00 */
[----:B------:R-:W-:Y:S01]  /*68e0*/  FFMA R36, R29, R30, R34 ;  /* 0x0000001e1d247223 */ /* 0x000fe20000000022 */
[----:B------:R-:W-:Y:S01]  /*68f0*/  FSEL R24, R6, 8.4834944573231041431e-05, P1 ;  /* 0x38b1e96a06187808 */ /* 0x000fe20000800000 */
[----:B------:R-:W-:Y:S01]  /*6900*/  FMUL R26, R26, 0.5 ;  /* 0x3f0000001a1a7820 */ /* 0x000fe20000400000 */
[----:B------:R-:W-:-:S02]  /*6910*/  FSEL R28, -R7, -0.00082130916416645050049, P1 ;  /* 0xba574d20071c7808 */ /* 0x000fc40000800100 */
[C---:B------:R-:W-:Y:S02]  /*6920*/  FSEL R12, R8.reuse, 0.0052134888246655464172, P0 ;  /* 0x3baad5ea080c7808 */ /* 0x040fe40000000000 */
[----:B------:R-:W-:Y:S01]  /*6930*/  MOV R9, 0x3d24d99a ;  /* 0x3d24d99a00097802 */ /* 0x000fe20000000f00 */
[----:B------:R-:W-:Y:S01]  /*6940*/  FFMA R28, R27, R24, R28 ;  /* 0x000000181b1c7223 */ /* 0x000fe2000000001c */
[----:B------:R-:W-:Y:S01]  /*6950*/  FSEL R30, R8, 0.0052134888246655464172, P1 ;  /* 0x3baad5ea081e7808 */ /* 0x000fe20000800000 */
[----:B------:R-:W-:Y:S01]  /*6960*/  FFMA R12, R21, R10, R12 ;  /* 0x0000000a150c7223 */ /* 0x000fe2000000000c */
[----:B------:R-:W-:Y:S02]  /*6970*/  FSEL R34, -R9, -0.026868773624300956726, P1 ;  /* 0xbcdc1be709227808 */ /* 0x000fe40000800100 */
[----:B------:R-:W-:Y:S01]  /*6980*/  FSEL R38, R6, 8.4834944573231041431e-05, P5 ;  /* 0x38b1e96a06267808 */ /* 0x000fe20002800000 */
[----:B------:R-:W-:Y:S01]  /*6990*/  FFMA R28, R27, R28, R30 ;  /* 0x0000001c1b1c7223 */ /* 0x000fe2000000001e */
[----:B------:R-:W-:-:S02]  /*69a0*/  FSEL R40, -R7, -0.00082130916416645050049, P5 ;  /* 0xba574d2007287808 */ /* 0x000fc40002800100 */
[----:B------:R-:W-:Y:S01]  /*69b0*/  FSEL R24, -R9, -0.026868773624300956726, P0 ;  /* 0xbcdc1be709187808 */ /* 0x000fe20000000100 */
[----:B------:R-:W-:Y:S01]  /*69c0*/  FFMA R34, R27, R28, R34 ;  /* 0x0000001c1b227223 */ /* 0x000fe20000000022 */
[----:B------:R-:W-:Y:S01]  /*69d0*/  MOV R10, 0x3e235519 ;  /* 0x3e235519000a7802 */ /* 0x000fe20000000f00 */
[----:B------:R-:W-:Y:S01]  /*69e0*/  FFMA R42, R41, R38, R40 ;  /* 0x00000026292a7223 */ /* 0x000fe20000000028 */
[----:B------:R-:W-:Y:S01]  /*69f0*/  MOV R11, 0x3f69b4f9 ;  /* 0x3f69b4f9000b7802 */ /* 0x000fe20000000f00 */
[C---:B------:R-:W-:Y:S01]  /*6a00*/  FFMA R24, R21.reuse, R12, R24 ;  /* 0x0000000c15187223 */ /* 0x040fe20000000018 */
[----:B------:R-:W-:Y:S02]  /*6a10*/  FSEL R28, R10, 0.11284004896879196167, P0 ;  /* 0x3de718af0a1c7808 */ /* 0x000fe40000000000 */
[----:B------:R-:W-:Y:S02]  /*6a20*/  FSEL R38, R8, 0.0052134888246655464172, P4 ;  /* 0x3baad5ea08267808 */ /* 0x000fe40002000000 */
[----:B------:R-:W-:Y:S01]  /*6a30*/  MOV R12, 0x3f210a14 ;  /* 0x3f210a14000c7802 */ /* 0x000fe20000000f00 */
[----:B------:R-:W-:Y:S01]  /*6a40*/  FFMA R24, R21, R24, R28 ;  /* 0x0000001815187223 */ /* 0x000fe2000000001c */
[----:B------:R-:W-:Y:S01]  /*6a50*/  FSEL R30, R11, -0.37612664699554443359, P0 ;  /* 0xbec093ac0b1e7808 */ /* 0x000fe20000000000 */
[----:B------:R-:W-:Y:S01]  /*6a60*/  FFMA R38, R29, R36, R38 ;  /* 0x000000241d267223 */ /* 0x000fe20000000026 */
[----:B------:R-:W-:-:S02]  /*6a70*/  FSEL R36, R10, 0.11284004896879196167, P1 ;  /* 0x3de718af0a247808 */ /* 0x000fc40000800000 */
[----:B------:R-:W-:Y:S01]  /*6a80*/  FSEL R28, R12, 0.12837915122509002686, P0 ;  /* 0x3e0375d30c1c7808 */ /* 0x000fe20000000000 */
[----:B------:R-:W-:Y:S01]  /*6a90*/  FFMA R24, R21, R24, R30 ;  /* 0x0000001815187223 */ /* 0x000fe2000000001e */
[----:B------:R-:W-:Y:S01]  /*6aa0*/  FSEL R40, -R9, -0.026868773624300956726, P4 ;  /* 0xbcdc1be709287808 */ /* 0x000fe20002000100 */
[----:B------:R-:W-:Y:S01]  /*6ab0*/  FFMA R34, R27, R34, R36 ;  /* 0x000000221b227223 */ /* 0x000fe20000000024 */
[----:B------:R-:W-:Y:S01]  /*6ac0*/  FSEL R25, -|R31|, R31, P0 ;  /* 0x0000001f1f197208 */ /* 0x000fe20000000300 */
[----:B------:R-:W-:Y:S01]  /*6ad0*/  FFMA R24, R21, R24, R28 ;  /* 0x0000001815187223 */ /* 0x000fe2000000001c */
[----:B------:R-:W-:Y:S01]  /*6ae0*/  FSEL R36, R10, 0.11284004896879196167, P4 ;  /* 0x3de718af0a247808 */ /* 0x000fe20002000000 */
[----:B------:R-:W-:Y:S01]  /*6af0*/  FFMA R38, R29, R38, R40 ;  /* 0x000000261d267223 */ /* 0x000fe20000000028 */
[C---:B------:R-:W-:Y:S01]  /*6b00*/  FSEL R30, R11.reuse, -0.37612664699554443359, P1 ;  /* 0xbec093ac0b1e7808 */ /* 0x040fe20000800000 */
[----:B------:R-:W-:Y:S01]  /*6b10*/  FFMA R25, R24, R25, R25 ;  /* 0x0000001918197223 */ /* 0x000fe20000000019 */
[----:B------:R-:W-:Y:S01]  /*6b20*/  FSEL R24, R11, -0.37612664699554443359, P4 ;  /* 0xbec093ac0b187808 */ /* 0x000fe20002000000 */
[----:B------:R-:W-:Y:S01]  /*6b30*/  FFMA R36, R29, R38, R36 ;  /* 0x000000261d247223 */ /* 0x000fe20000000024 */
[C---:B------:R-:W-:Y:S01]  /*6b40*/  FSEL R28, R12.reuse, 0.12837915122509002686, P1 ;  /* 0x3e0375d30c1c7808 */ /* 0x040fe20000800000 */
[----:B------:R-:W-:Y:S01]  /*6b50*/  FFMA R30, R27, R34, R30 ;  /* 0x000000221b1e7223 */ /* 0x000fe2000000001e */
[----:B------:R-:W-:Y:S01]  /*6b60*/  FSEL R34, R12, 0.12837915122509002686, P4 ;  /* 0x3e0375d30c227808 */ /* 0x000fe20002000000 */
[----:B------:R-:W-:Y:S01]  /*6b70*/  FFMA R24, R29, R36, R24 ;  /* 0x000000241d187223 */ /* 0x000fe20000000018 */
[----:B------:R-:W-:Y:S01]  /*6b80*/  FSEL R21, -|R33|, R33, P1 ;  /* 0x0000002121157208 */ /* 0x000fe20000800300 */
[----:B------:R-:W-:Y:S01]  /*6b90*/  FFMA R28, R27, R30, R28 ;  /* 0x0000001e1b1c7223 */ /* 0x000fe2000000001c */
[----:B------:R-:W-:Y:S01]  /*6ba0*/  FSEL R38, R8, 0.0052134888246655464172, P5 ;  /* 0x3baad5ea08267808 */ /* 0x000fe20002800000 */
[----:B------:R-:W-:Y:S01]  /*6bb0*/  FFMA R24, R29, R24, R34 ;  /* 0x000000181d187223 */ /* 0x000fe20000000022 */
[----:B------:R-:W-:Y:S01]  /*6bc0*/  FSEL R27, -|R32|, R32, P4 ;  /* 0x00000020201b7208 */ /* 0x000fe20002000300 */
[----:B------:R-:W-:Y:S01]  /*6bd0*/  FFMA R21, R28, R21, R21 ;  /* 0x000000151c157223 */ /* 0x000fe20000000015 */
[----:B------:R-:W-:Y:S01]  /*6be0*/  FSEL R28, -R9, -0.026868773624300956726, P5 ;  /* 0xbcdc1be7091c7808 */ /* 0x000fe20002800100 */
[C---:B------:R-:W-:Y:S01]  /*6bf0*/  FFMA R38, R41.reuse, R42, R38 ;  /* 0x0000002a29267223 */ /* 0x040fe20000000026 */
[----:B------:R-:W-:Y:S01]  /*6c00*/  FSEL R34, R10, 0.11284004896879196167, P5 ;  /* 0x3de718af0a227808 */ /* 0x000fe20002800000 */
[----:B------:R-:W-:Y:S01]  /*6c10*/  FFMA R24, R24, R27, R27 ;  /* 0x0000001b18187223 */ /* 0x000fe2000000001b */
[----:B------:R-:W4:Y:S01]  /*6c20*/  @P0 MUFU.EX2 R30, R25 ;  /* 0x00000019001e0308 */ /* 0x000f220000000800 */
[----:B------:R-:W-:Y:S01]  /*6c30*/  FFMA R28, R41, R38, R28 ;  /* 0x00000026291c7223 */ /* 0x000fe2000000001c */
[----:B------:R-:W-:-:S02]  /*6c40*/  F2FP.F16.E4M3.UNPACK_B R27, R4.H1 ;  /* 0x00000004ff1b723e */ /* 0x000fc400030006ff */
[----:B------:R-:W-:Y:S01]  /*6c50*/  FSEL R36, R11, -0.37612664699554443359, P5 ;  /* 0xbec093ac0b247808 */ /* 0x000fe20002800000 */
[C---:B------:R-:W-:Y:S01]  /*6c60*/  FFMA R34, R41.reuse, R28, R34 ;  /* 0x0000001c29227223 */ /* 0x040fe20000000022 */
[----:B------:R-:W-:Y:S01]  /*6c70*/  FSEL R38, R12, 0.12837915122509002686, P5 ;  /* 0x3e0375d30c267808 */ /* 0x000fe20002800000 */
[--C-:B------:R-:W-:Y:S01]  /*6c80*/  HADD2.F32 R29, -RZ, R27.reuse.H0_H0 ;  /* 0x2000001bff1d7230 */ /* 0x100fe20000004100 */
[----:B------:R-:W2:Y:S01]  /*6c90*/  @P4 MUFU.EX2 R39, R24 ;  /* 0x0000001800274308 */ /* 0x000ea20000000800 */
[----:B------:R-:W-:Y:S02]  /*6ca0*/  HADD2.F32 R35, -RZ, R27.H1_H1 ;  /* 0x3000001bff237230 */ /* 0x000fe40000004100 */
[----:B------:R-:W-:Y:S01]  /*6cb0*/  FFMA R36, R41, R34, R36 ;  /* 0x0000002229247223 */ /* 0x000fe20000000024 */
[C---:B------:R-:W-:Y:S01]  /*6cc0*/  FMUL R27, R2.reuse, R221 ;  /* 0x000000dd021b7220 */ /* 0x040fe20000400000 */
[----:B------:R-:W-:Y:S01]  /*6cd0*/  F2FP.F16.E4M3.UNPACK_B R34, R3 ;  /* 0x00000003ff22723e */ /* 0x000fe200020006ff */
[----:B------:R-:W-:Y:S01]  /*6ce0*/  FMUL R28, R2, R220 ;  /* 0x000000dc021c7220 */ /* 0x000fe20000400000 */
[----:B------:R-:W-:Y:S01]  /*6cf0*/  FSEL R40, -|R13|, R13, P5 ;  /* 0x0000000d0d287208 */ /* 0x000fe20002800300 */
[----:B------:R-:W-:Y:S01]  /*6d00*/  FFMA R27, R16, R29, R27 ;  /* 0x0000001d101b7223 */ /* 0x000fe2000000001b */
[----:B------:R-:W3:Y:S01]  /*6d10*/  @P1 MUFU.EX2 R37, R21 ;  /* 0x0000001500251308 */ /* 0x000ee20000000800 */
[----:B------:R-:W-:-:S02]  /*6d20*/  HADD2.F32 R29, -RZ, R34.H0_H0 ;  /* 0x20000022ff1d7230 */ /* 0x000fc40000004100 */
[----:B------:R-:W-:Y:S01]  /*6d30*/  FFMA R41, R41, R36, R38 ;  /* 0x0000002429297223 */ /* 0x000fe20000000026 */
[----:B----4-:R-:W-:Y:S01]  /*6d40*/  @P0 FADD R36, -R30, 1 ;  /* 0x3f8000001e240421 */ /* 0x010fe20000000100 */
[C---:B------:R-:W-:Y:S01]  /*6d50*/  FFMA R28, R16.reuse, R35, R28 ;  /* 0x00000023101c7223 */ /* 0x040fe2000000001c */
[----:B------:R-:W-:Y:S01]  /*6d60*/  FFMA R30, R16, R29, R219 ;  /* 0x0000001d101e7223 */ /* 0x000fe200000000db */
[----:B------:R-:W-:Y:S02]  /*6d70*/  FFMA R29, R41, R40, R40 ;  /* 0x00000028291d7223 */ /* 0x000fe40000000028 */
[----:B------:R-:W-:Y:S01]  /*6d80*/  @P0 LOP3.LUT R25, R36, 0x80000000, R31, 0xb8, !PT ;  /* 0x8000000024190812 */ /* 0x000fe200078eb81f */
[----:B--2---:R-:W-:Y:S01]  /*6d90*/  @P4 FADD R39, -R39, 1 ;  /* 0x3f80000027274421 */ /* 0x004fe20000000100 */
[----:B------:R-:W-:Y:S01]  /*6da0*/  FMUL R41, R30, 0.70710676908493041992 ;  /* 0x3f3504f31e297820 */ /* 0x000fe20000400000 */
[----:B------:R-:W-:Y:S02]  /*6db0*/  HADD2.F32 R31, -RZ, R34.H1_H1 ;  /* 0x30000022ff1f7230 */ /* 0x000fe40000004100 */
[----:B------:R-:W-:Y:S01]  /*6dc0*/  FMUL R40, R28, 0.70710676908493041992 ;  /* 0x3f3504f31c287820 */ /* 0x000fe20000400000 */
[----:B------:R-:W-:Y:S01]  /*6dd0*/  FADD R25, R25, 1 ;  /* 0x3f80000019197421 */ /* 0x000fe20000000000 */
[----:B------:R-:W-:Y:S01]  /*6de0*/  @P4 LOP3.LUT R24, R39, 0x80000000, R32, 0xb8, !PT ;  /* 0x8000000027184812 */ /* 0x000fe200078eb820 */
[----:B------:R-:W-:Y:S01]  /*6df0*/  FMUL R34, R41, R41 ;  /* 0x0000002929227220 */ /* 0x000fe20000400000 */
[----:B------:R-:W2:Y:S01]  /*6e00*/  @P5 MUFU.EX2 R32, R29 ;  /* 0x0000001d00205308 */ /* 0x000ea20000000800 */
[----:B---3--:R-:W-:Y:S01]  /*6e10*/  @P1 FADD R38, -R37, 1 ;  /* 0x3f80000025261421 */ /* 0x008fe20000000100 */
[C---:B------:R-:W-:Y:S01]  /*6e20*/  FMUL R37, R40.reuse, R40 ;  /* 0x0000002828257220 */ /* 0x040fe20000400000 */
[----:B------:R-:W-:Y:S01]  /*6e30*/  FSETP.GE.AND P0, PT, |R40|, 1.0029599666595458984, PT ;  /* 0x3f8060fe2800780b */ /* 0x000fe20003f06200 */
[----:B------:R-:W-:Y:S01]  /*6e40*/  FMUL R25, R14, R25 ;  /* 0x000000190e197220 */ /* 0x000fe20000400000 */
[----:B------:R-:W-:Y:S01]  /*6e50*/  FMUL R28, R28, 0.5 ;  /* 0x3f0000001c1c7820 */ /* 0x000fe20000400000 */
[----:B------:R-:W-:Y:S01]  /*6e60*/  @P1 LOP3.LUT R21, R38, 0x80000000, R33, 0xb8, !PT ;  /* 0x8000000026151812 */ /* 0x000fe200078eb821 */
[----:B------:R-:W-:Y:S01]  /*6e70*/  FMUL R38, R27, 0.70710676908493041992 ;  /* 0x3f3504f31b267820 */ /* 0x000fe20000400000 */
[C---:B------:R-:W-:Y:S01]  /*6e80*/  FSETP.GE.AND P1, PT, |R41|.reuse, 1.0029599666595458984, PT ;  /* 0x3f8060fe2900780b */ /* 0x040fe20003f26200 */
[----:B------:R-:W-:Y:S01]  /*6e90*/  FMUL R33, R2, R218 ;  /* 0x000000da02217220 */ /* 0x000fe20000400000 */
[----:B------:R-:W-:Y:S01]  /*6ea0*/  FSEL R37, |R40|, R37, P0 ;  /* 0x0000002528257208 */ /* 0x000fe20000000200 */
[C---:B------:R-:W-:Y:S01]  /*6eb0*/  FMUL R35, R38.reuse, R38 ;  /* 0x0000002626237220 */ /* 0x040fe20000400000 */
[----:B------:R-:W-:Y:S01]  /*6ec0*/  FSETP.GE.AND P4, PT, |R38|, 1.0029599666595458984, PT ;  /* 0x3f8060fe2600780b */ /* 0x000fe20003f86200 */
[----:B------:R-:W-:Y:S01]  /*6ed0*/  FFMA R31, R16, R31, R33 ;  /* 0x0000001f101f7223 */ /* 0x000fe20000000021 */
[----:B------:R-:W-:Y:S01]  /*6ee0*/  FSEL R43, |R41|, R34, P1 ;  /* 0x00000022292b7208 */ /* 0x000fe20000800200 */
[----:B------:R-:W-:Y:S01]  /*6ef0*/  FMUL R27, R27, 0.5 ;  /* 0x3f0000001b1b7820 */ /* 0x000fe20000400000 */
[----:B------:R-:W-:Y:S01]  /*6f00*/  FSEL R35, |R38|, R35, P4 ;  /* 0x0000002326237208 */ /* 0x000fe20002000200 */
[----:B--2---:R-:W-:Y:S01]  /*6f10*/  @P5 FADD R32, -R32, 1 ;  /* 0x3f80000020205421 */ /* 0x004fe20000000100 */
[----:B------:R-:W-:Y:S01]  /*6f20*/  FSEL R34, R6, 8.4834944573231041431e-05, P4 ;  /* 0x38b1e96a06227808 */ /* 0x000fe20002000000 */
[----:B------:R-:W-:Y:S01]  /*6f30*/  FMUL R30, R30, 0.5 ;  /* 0x3f0000001e1e7820 */ /* 0x000fe20000400000 */
[----:B------:R-:W-:-:S02]  /*6f40*/  FSEL R36, -R7, -0.00082130916416645050049, P4 ;  /* 0xba574d2007247808 */ /* 0x000fc40002000100 */
[----:B------:R-:W-:Y:S01]  /*6f50*/  @P5 LOP3.LUT R29, R32, 0x80000000, R13, 0xb8, !PT ;  /* 0x80000000201d5812 */ /* 0x000fe200078eb80d */
[----:B------:R-:W-:Y:S01]  /*6f60*/  FMUL R13, R31, 0.70710676908493041992 ;  /* 0x3f3504f31f0d7820 */ /* 0x000fe20000400000 */
[C---:B------:R-:W-:Y:S01]  /*6f70*/  FSEL R42, R6.reuse, 8.4834944573231041431e-05, P0 ;  /* 0x38b1e96a062a7808 */ /* 0x040fe20000000000 */
[----:B------:R-:W-:Y:S01]  /*6f80*/  FFMA R34, R35, R34, R36 ;  /* 0x0000002223227223 */ /* 0x000fe20000000024 */
[----:B------:R-:W-:Y:S01]  /*6f90*/  FSEL R44, -R7, -0.00082130916416645050049, P0 ;  /* 0xba574d20072c7808 */ /* 0x000fe20000000100 */
[----:B------:R-:W-:Y:S01]  /*6fa0*/  FADD R29, R29, 1 ;  /* 0x3f8000001d1d7421 */ /* 0x000fe20000000000 */
[----:B------:R-:W-:Y:S01]  /*6fb0*/  FSEL R46, R6, 8.4834944573231041431e-05, P1 ;  /* 0x38b1e96a062e7808 */ /* 0x000fe20000800000 */
[----:B------:R-:W-:Y:S01]  /*6fc0*/  FMUL R31, R31, 0.5 ;  /* 0x3f0000001f1f7820 */ /* 0x000fe20000400000 */
[----:B------:R-:W-:Y:S01]  /*6fd0*/  FSEL R48, -R7, -0.00082130916416645050049, P1 ;  /* 0xba574d2007307808 */ /* 0x000fe20000800100 */
[----:B------:R-:W-:Y:S01]  /*6fe0*/  FFMA R42, R37, R42, R44 ;  /* 0x0000002a252a7223 */ /* 0x000fe2000000002c */
[----:B------:R-:W-:Y:S01]  /*6ff0*/  FSEL R32, R8, 0.0052134888246655464172, P4 ;  /* 0x3baad5ea08207808 */ /* 0x000fe20002000000 */
[----:B------:R-:W-:Y:S01]  /*7000*/  FMUL R29, R26, R29 ;  /* 0x0000001d1a1d7220 */ /* 0x000fe20000400000 */
[C---:B------:R-:W-:Y:S01]  /*7010*/  FSEL R36, R8.reuse, 0.0052134888246655464172, P0 ;  /* 0x3baad5ea08247808 */ /* 0x040fe20000000000 */
[----:B------:R-:W-:Y:S01]  /*7020*/  FFMA R46, R43, R46, R48 ;  /* 0x0000002e2b2e7223 */ /* 0x000fe20000000030 */
[----:B------:R-:W-:Y:S01]  /*7030*/  FSEL R44, R8, 0.0052134888246655464172, P1 ;  /* 0x3baad5ea082c7808 */ /* 0x000fe20000800000 */
[----:B------:R-:W-:Y:S01]  /*7040*/  FFMA R32, R35, R34, R32 ;  /* 0x0000002223207223 */ /* 0x000fe20000000020 */
[----:B------:R-:W-:Y:S01]  /*7050*/  FMUL R48, R13, R13 ;  /* 0x0000000d0d307220 */ /* 0x000fe20000400000 */
[----:B------:R-:W-:Y:S01]  /*7060*/  FSEL R34, -R9, -0.026868773624300956726, P4 ;  /* 0xbcdc1be709227808 */ /* 0x000fe20002000100 */
[----:B------:R-:W-:Y:S01]  /*7070*/  FFMA R42, R37, R42, R36 ;  /* 0x0000002a252a7223 */ /* 0x000fe20000000024 */
[----:B------:R-:W-:Y:S01]  /*7080*/  FSETP.GE.AND P5, PT, |R13|, 1.0029599666595458984, PT ;  /* 0x3f8060fe0d00780b */ /* 0x000fe20003fa6200 */
[----:B------:R-:W-:Y:S01]  /*7090*/  FFMA R46, R43, R46, R44 ;  /* 0x0000002e2b2e7223 */ /* 0x000fe2000000002c */
[----:B------:R-:W-:Y:S01]  /*70a0*/  FSEL R36, R10, 0.11284004896879196167, P4 ;  /* 0x3de718af0a247808 */ /* 0x000fe20002000000 */
[----:B------:R-:W-:Y:S01]  /*70b0*/  FFMA R32, R35, R32, R34 ;  /* 0x0000002023207223 */ /* 0x000fe20000000022 */
[----:B------:R-:W-:-:S02]  /*70c0*/  FSEL R45, |R13|, R48, P5 ;  /* 0x000000300d2d7208 */ /* 0x000fc40002800200 */
[----:B------:R-:W-:Y:S01]  /*70d0*/  FSEL R44, -R9, -0.026868773624300956726, P0 ;  /* 0xbcdc1be7092c7808 */ /* 0x000fe20000000100 */
[----:B------:R-:W-:Y:S01]  /*70e0*/  FFMA R32, R35, R32, R36 ;  /* 0x0000002023207223 */ /* 0x000fe20000000024 */
[----:B------:R-:W-:Y:S02]  /*70f0*/  FSEL R48, -R9, -0.026868773624300956726, P1 ;  /* 0xbcdc1be709307808 */ /* 0x000fe40000800100 */
[----:B------:R-:W-:Y:S01]  /*7100*/  FSEL R50, R6, 8.4834944573231041431e-05, P5 ;  /* 0x38b1e96a06327808 */ /* 0x000fe20002800000 */
[----:B------:R-:W-:Y:S01]  /*7110*/  FFMA R42, R37, R42, R44 ;  /* 0x0000002a252a7223 */ /* 0x000fe2000000002c */
[----:B------:R-:W-:Y:S01]  /*7120*/  FSEL R52, -R7, -0.00082130916416645050049, P5 ;  /* 0xba574d2007347808 */ /* 0x000fe20002800100 */
[----:B------:R-:W-:Y:S01]  /*7130*/  FFMA R46, R43, R46, R48 ;  /* 0x0000002e2b2e7223 */ /* 0x000fe20000000030 */
[----:B------:R-:W-:Y:S02]  /*7140*/  FSEL R34, R11, -0.37612664699554443359, P4 ;  /* 0xbec093ac0b227808 */ /* 0x000fe40002000000 */
[C---:B------:R-:W-:Y:S01]  /*7150*/  FSEL R36, R10.reuse, 0.11284004896879196167, P0 ;  /* 0x3de718af0a247808 */ /* 0x040fe20000000000 */
[----:B------:R-:W-:Y:S01]  /*7160*/  FFMA R50, R45, R50, R52 ;  /* 0x000000322d327223 */ /* 0x000fe20000000034 */
[----:B------:R-:W-:Y:S01]  /*7170*/  FSEL R48, R10, 0.11284004896879196167, P1 ;  /* 0x3de718af0a307808 */ /* 0x000fe20000800000 */
[----:B------:R-:W-:Y:S01]  /*7180*/  FFMA R32, R35, R32, R34 ;  /* 0x0000002023207223 */ /* 0x000fe20000000022 */
[----:B------:R-:W-:Y:S01]  /*7190*/  FSEL R52, R8, 0.0052134888246655464172, P5 ;  /* 0x3baad5ea08347808 */ /* 0x000fe20002800000 */
[----:B------:R-:W-:Y:S01]  /*71a0*/  FFMA R36, R37, R42, R36 ;  /* 0x0000002a25247223 */ /* 0x000fe20000000024 */
[----:B------:R-:W-:Y:S01]  /*71b0*/  FSEL R44, R11, -0.37612664699554443359, P0 ;  /* 0xbec093ac0b2c7808 */ /* 0x000fe20000000000 */
[----:B------:R-:W-:Y:S01]  /*71c0*/  FFMA R46, R43, R46, R48 ;  /* 0x0000002e2b2e7223 */ /* 0x000fe20000000030 */
[----:B------:R-:W-:Y:S01]  /*71d0*/  FSEL R34, R12, 0.12837915122509002686, P4 ;  /* 0x3e0375d30c227808 */ /* 0x000fe20002000000 */
[----:B------:R-:W-:Y:S01]  /*71e0*/  FFMA R50, R45, R50, R52 ;  /* 0x000000322d327223 */ /* 0x000fe20000000034 */
[----:B------:R-:W-:Y:S01]  /*71f0*/  FSEL R48, -R9, -0.026868773624300956726, P5 ;  /* 0xbcdc1be709307808 */ /* 0x000fe20002800100 */
[----:B------:R-:W-:Y:S01]  /*7200*/  FFMA R36, R37, R36, R44 ;  /* 0x0000002425247223 */ /* 0x000fe2000000002c */
[----:B------:R-:W-:Y:S01]  /*7210*/  FSEL R33, -|R38|, R38, P4 ;  /* 0x0000002626217208 */ /* 0x000fe20002000300 */
[----:B------:R-:W-:Y:S01]  /*7220*/  FFMA R32, R35, R32, R34 ;  /* 0x0000002023207223 */ /* 0x000fe20000000022 */
[----:B------:R-:W-:Y:S01]  /*7230*/  FSEL R44, R11, -0.37612664699554443359, P1 ;  /* 0xbec093ac0b2c7808 */ /* 0x000fe20000800000 */
[----:B------:R-:W-:Y:S01]  /*7240*/  FFMA R48, R45, R50, R48 ;  /* 0x000000322d307223 */ /* 0x000fe20000000030 */
[----:B------:R-:W-:Y:S01]  /*7250*/  FSEL R34, R10, 0.11284004896879196167, P5 ;  /* 0x3de718af0a227808 */ /* 0x000fe20002800000 */
[----:B------:R-:W-:Y:S01]  /*7260*/  FFMA R33, R32, R33, R33 ;  /* 0x0000002120217223 */ /* 0x000fe20000000021 */
[C---:B------:R-:W-:Y:S01]  /*7270*/  FSEL R42, R12.reuse, 0.12837915122509002686, P0 ;  /* 0x3e0375d30c2a7808 */ /* 0x040fe20000000000 */
[----:B------:R-:W-:Y:S01]  /*7280*/  FFMA R44, R43, R46, R44 ;  /* 0x0000002e2b2c7223 */ /* 0x000fe2000000002c */
[----:B------:R-:W-:Y:S01]  /*7290*/  FSEL R46, R11, -0.37612664699554443359, P5 ;  /* 0xbec093ac0b2e7808 */ /* 0x000fe20002800000 */
[----:B------:R-:W-:Y:S01]  /*72a0*/  FFMA R34, R45, R48, R34 ;  /* 0x000000302d227223 */ /* 0x000fe20000000022 */
[C---:B------:R-:W-:Y:S01]  /*72b0*/  FSEL R32, R12.reuse, 0.12837915122509002686, P1 ;  /* 0x3e0375d30c207808 */ /* 0x040fe20000800000 */
[----:B------:R-:W2:Y:S01]  /*72c0*/  @P4 MUFU.EX2 R39, R33 ;  /* 0x0000002100274308 */ /* 0x000ea20000000800 */
[----:B------:R-:W-:Y:S01]  /*72d0*/  FSEL R48, R12, 0.12837915122509002686, P5 ;  /* 0x3e0375d30c307808 */ /* 0x000fe20002800000 */
[----:B------:R-:W-:Y:S01]  /*72e0*/  FFMA R42, R37, R36, R42 ;  /* 0x00000024252a7223 */ /* 0x000fe2000000002a */
[----:B------:R-:W-:Y:S01]  /*72f0*/  FFMA R46, R45, R34, R46 ;  /* 0x000000222d2e7223 */ /* 0x000fe2000000002e */
[----:B------:R-:W-:Y:S01]  /*7300*/  FSEL R35, -|R40|, R40, P0 ;  /* 0x0000002828237208 */ /* 0x000fe20000000300 */
[----:B------:R-:W-:Y:S01]  /*7310*/  FFMA R44, R43, R44, R32 ;  /* 0x0000002c2b2c7223 */ /* 0x000fe20000000020 */
[----:B------:R-:W-:Y:S01]  /*7320*/  FSEL R37, -|R41|, R41, P1 ;  /* 0x0000002929257208 */ /* 0x000fe20000800300 */
[----:B------:R-:W-:Y:S01]  /*7330*/  FFMA R46, R45, R46, R48 ;  /* 0x0000002e2d2e7223 */ /* 0x000fe20000000030 */
[----:B------:R-:W-:Y:S01]  /*7340*/  F2FP.F16.E4M3.UNPACK_B R36, R3.H1 ;  /* 0x00000003ff24723e */ /* 0x000fe200030006ff */
[----:B------:R-:W-:Y:S01]  /*7350*/  FFMA R32, R42, R35, R35 ;  /* 0x000000232a207223 */ /* 0x000fe20000000023 */
[----:B------:R-:W-:Y:S01]  /*7360*/  FSEL R47, -|R13|, R13, P5 ;  /* 0x0000000d0d2f7208 */ /* 0x000fe20002800300 */
[----:B------:R-:W-:Y:S01]  /*7370*/  FFMA R34, R44, R37, R37 ;  /* 0x000000252c227223 */ /* 0x000fe20000000025 */
[----:B------:R-:W-:Y:S01]  /*7380*/  FMUL R43, R2, R216 ;  /* 0x000000d8022b7220 */ /* 0x000fe20000400000 */
[--C-:B------:R-:W-:Y:S01]  /*7390*/  HADD2.F32 R35, -RZ, R36.reuse.H0_H0 ;  /* 0x20000024ff237230 */ /* 0x100fe20000004100 */
[----:B------:R-:W3:Y:S01]  /*73a0*/  @P0 MUFU.EX2 R42, R32 ;  /* 0x00000020002a0308 */ /* 0x000ee20000000800 */
[----:B------:R-:W-:-:S02]  /*73b0*/  HADD2.F32 R37, -RZ, R36.H1_H1 ;  /* 0x30000024ff257230 */ /* 0x000fc40000004100 */
[----:B------:R-:W-:Y:S01]  /*73c0*/  FFMA R36, R46, R47, R47 ;  /* 0x0000002f2e247223 */ /* 0x000fe2000000002f */
[----:B--2---:R-:W-:Y:S01]  /*73d0*/  @P4 FADD R45, -R39, 1 ;  /* 0x3f800000272d4421 */ /* 0x004fe20000000100 */
[C---:B------:R-:W-:Y:S01]  /*73e0*/  FFMA R35, R16.reuse, R35, R217 ;  /* 0x0000002310237223 */ /* 0x040fe200000000d9 */
[----:B------:R-:W-:Y:S01]  /*73f0*/  F2FP.F16.E4M3.UNPACK_B R39, R0 ;  /* 0x00000000ff27723e */ /* 0x000fe200020006ff */
[----:B------:R-:W-:Y:S01]  /*7400*/  FFMA R37, R16, R37, R43 ;  /* 0x0000002510257223 */ /* 0x000fe2000000002b */
[----:B------:R-:W2:Y:S01]  /*7410*/  @P5 MUFU.EX2 R46, R36 ;  /* 0x00000024002e5308 */ /* 0x000ea20000000800 */
[----:B------:R-:W-:Y:S01]  /*7420*/  FMUL R47, R35, 0.70710676908493041992 ;  /* 0x3f3504f3232f7820 */ /* 0x000fe20000400000 */
[----:B------:R-:W-:Y:S01]  /*7430*/  @P4 LOP3.LUT R33, R45, 0x80000000, R38, 0xb8, !PT ;  /* 0x800000002d214812 */ /* 0x000fe200078eb826 */
[--C-:B------:R-:W-:Y:S02]  /*7440*/  HADD2.F32 R43, -RZ, R39.reuse.H0_H0 ;  /* 0x20000027ff2b7230 */ /* 0x100fe40000004100 */
[----:B------:R-:W-:Y:S01]  /*7450*/  FMUL R35, R35, 0.5 ;  /* 0x3f00000023237820 */ /* 0x000fe20000400000 */
[C---:B------:R-:W-:Y:S01]  /*7460*/  FMUL R38, R47.reuse, R47 ;  /* 0x0000002f2f267220 */ /* 0x040fe20000400000 */
[C---:B------:R-:W-:Y:S01]  /*7470*/  FSETP.GE.AND P4, PT, |R47|.reuse, 1.0029599666595458984, PT ;  /* 0x3f8060fe2f00780b */ /* 0x040fe20003f86200 */
[----:B------:R-:W-:Y:S01]  /*7480*/  HADD2.F32 R39, -RZ, R39.H1_H1 ;  /* 0x30000027ff277230 */ /* 0x000fe20000004100 */
[----:B------:R-:W4:Y:S01]  /*7490*/  @P1 MUFU.EX2 R44, R34 ;  /* 0x00000022002c1308 */ /* 0x000f220000000800 */
[----:B---3--:R-:W-:Y:S01]  /*74a0*/  @P0 FADD R45, -R42, 1 ;  /* 0x3f8000002a2d0421 */ /* 0x008fe20000000100 */
[----:B------:R-:W-:Y:S01]  /*74b0*/  FSEL R51, |R47|, R38, P4 ;  /* 0x000000262f337208 */ /* 0x000fe20002000200 */
[----:B------:R-:W-:Y:S01]  /*74c0*/  FFMA R38, R16, R43, R215 ;  /* 0x0000002b10267223 */ /* 0x000fe200000000d7 */
[----:B------:R-:W-:Y:S01]  /*74d0*/  FSEL R48, R6, 8.4834944573231041431e-05, P4 ;  /* 0x38b1e96a06307808 */ /* 0x000fe20002000000 */
[----:B------:R-:W-:Y:S01]  /*74e0*/  FFMA R39, R16, R39, R214 ;  /* 0x0000002710277223 */ /* 0x000fe200000000d6 */
[----:B------:R-:W-:Y:S01]  /*74f0*/  FSEL R50, -R7, -0.00082130916416645050049, P4 ;  /* 0xba574d2007327808 */ /* 0x000fe20002000100 */
[----:B------:R-:W-:Y:S01]  /*7500*/  FMUL R49, R38, 0.70710676908493041992 ;  /* 0x3f3504f326317820 */ /* 0x000fe20000400000 */
[----:B------:R-:W-:Y:S01]  /*7510*/  @P0 LOP3.LUT R32, R45, 0x80000000, R40, 0xb8, !PT ;  /* 0x800000002d200812 */ /* 0x000fe200078eb828 */
[----:B--2---:R-:W-:Y:S01]  /*7520*/  @P5 FADD R46, -R46, 1 ;  /* 0x3f8000002e2e5421 */ /* 0x004fe20000000100 */
[----:B------:R-:W-:Y:S01]  /*7530*/  FADD R14, R33, 1 ;  /* 0x3f800000210e7421 */ /* 0x000fe20000000000 */
[----:B------:R-:W-:Y:S01]  /*7540*/  FFMA R42, R51, R48, R50 ;  /* 0x00000030332a7223 */ /* 0x000fe20000000032 */
[----:B------:R-:W-:Y:S01]  /*7550*/  FMUL R50, R37, 0.70710676908493041992 ;  /* 0x3f3504f325327820 */ /* 0x000fe20000400000 */
[----:B------:R-:W-:Y:S01]  /*7560*/  FSETP.GE.AND P0, PT, |R49|, 1.0029599666595458984, PT ;  /* 0x3f8060fe3100780b */ /* 0x000fe20003f06200 */
[----:B------:R-:W-:Y:S01]  /*7570*/  FMUL R48, R39, 0.70710676908493041992 ;  /* 0x3f3504f327307820 */ /* 0x000fe20000400000 */
[----:B------:R-:W-:Y:S01]  /*7580*/  @P5 LOP3.LUT R36, R46, 0x80000000, R13, 0xb8, !PT ;  /* 0x800000002e245812 */ /* 0x000fe200078eb80d */
[----:B------:R-:W-:Y:S01]  /*7590*/  FMUL R13, R50, R50 ;  /* 0x00000032320d7220 */ /* 0x000fe20000400000 */
[----:B----4-:R-:W-:Y:S01]  /*75a0*/  @P1 FADD R44, -R44, 1 ;  /* 0x3f8000002c2c1421 */ /* 0x010fe20000000100 */
[----:B------:R-:W-:Y:S01]  /*75b0*/  FMUL R46, R49, R49 ;  /* 0x00000031312e7220 */ /* 0x000fe20000400000 */
[----:B------:R-:W-:Y:S01]  /*75c0*/  FSEL R52, -R7, -0.00082130916416645050049, P0 ;  /* 0xba574d2007347808 */ /* 0x000fe20000000100 */
[----:B------:R-:W-:Y:S01]  /*75d0*/  FMUL R27, R27, R14 ;  /* 0x0000000e1b1b7220 */ /* 0x000fe20000400000 */
[----:B------:R-:W-:Y:S01]  /*75e0*/  FSETP.GE.AND P5, PT, |R48|, 1.0029599666595458984, PT ;  /* 0x3f8060fe3000780b */ /* 0x000fe20003fa6200 */
[----:B------:R-:W-:Y:S01]  /*75f0*/  FADD R36, R36, 1 ;  /* 0x3f80000024247421 */ /* 0x000fe20000000000 */
[----:B------:R-:W-:Y:S01]  /*7600*/  @P1 LOP3.LUT R34, R44, 0x80000000, R41, 0xb8, !PT ;  /* 0x800000002c221812 */ /* 0x000fe200078eb829 */
[----:B------:R-:W-:Y:S01]  /*7610*/  FMUL R37, R37, 0.5 ;  /* 0x3f00000025257820 */ /* 0x000fe20000400000 */
[----:B------:R-:W-:Y:S01]  /*7620*/  FSETP.GE.AND P1, PT, |R50|, 1.0029599666595458984, PT ;  /* 0x3f8060fe3200780b */ /* 0x000fe20003f26200 */
[----:B------:R-:W-:Y:S01]  /*7630*/  FMUL R38, R38, 0.5 ;  /* 0x3f00000026267820 */ /* 0x000fe20000400000 */
[----:B------:R-:W-:Y:S01]  /*7640*/  FSEL R45, |R49|, R46, P0 ;  /* 0x0000002e312d7208 */ /* 0x000fe20000000200 */
[----:B------:R-:W-:Y:S01]  /*7650*/  FMUL R39, R39, 0.5 ;  /* 0x3f00000027277820 */ /* 0x000fe20000400000 */
[----:B------:R-:W-:Y:S01]  /*7660*/  FSEL R43, |R50|, R13, P1 ;  /* 0x0000000d322b7208 */ /* 0x000fe20000800200 */
[----:B------:R-:W-:Y:S01]  /*7670*/  FMUL R13, R48, R48 ;  /* 0x00000030300d7220 */ /* 0x000fe20000400000 */
[----:B------:R-:W-:Y:S01]  /*7680*/  FSEL R40, R6, 8.4834944573231041431e-05, P1 ;  /* 0x38b1e96a06287808 */ /* 0x000fe20000800000 */
[----:B------:R-:W-:Y:S01]  /*7690*/  FMUL R36, R31, R36 ;  /* 0x000000241f247220 */ /* 0x000fe20000400000 */
[----:B------:R-:W-:-:S02]  /*76a0*/  FSEL R44, -R7, -0.00082130916416645050049, P1 ;  /* 0xba574d20072c7808 */ /* 0x000fc40000800100 */
[----:B------:R-:W-:Y:S02]  /*76b0*/  FSEL R46, R6, 8.4834944573231041431e-05, P0 ;  /* 0x38b1e96a062e7808 */ /* 0x000fe40000000000 */
[C---:B------:R-:W-:Y:S01]  /*76c0*/  FSEL R54, R8.reuse, 0.0052134888246655464172, P0 ;  /* 0x3baad5ea08367808 */ /* 0x040fe20000000000 */
[----:B------:R-:W-:Y:S01]  /*76d0*/  FFMA R44, R43, R40, R44 ;  /* 0x000000282b2c7223 */ /* 0x000fe2000000002c */
[C---:B------:R-:W-:Y:S01]  /*76e0*/  FSEL R40, R8.reuse, 0.0052134888246655464172, P4 ;  /* 0x3baad5ea08287808 */ /* 0x040fe20002000000 */
[----:B------:R-:W-:Y:S01]  /*76f0*/  FFMA R52, R45, R46, R52 ;  /* 0x0000002e2d347223 */ /* 0x000fe20000000034 */
[----:B------:R-:W-:Y:S02]  /*7700*/  FSEL R46, R8, 0.0052134888246655464172, P1 ;  /* 0x3baad5ea082e7808 */ /* 0x000fe40000800000 */
[----:B------:R-:W-:Y:S01]  /*7710*/  FSEL R53, |R48|, R13, P5 ;  /* 0x0000000d30357208 */ /* 0x000fe20002800200 */
[----:B------:R-:W-:Y:S01]  /*7720*/  FFMA R40, R51, R42, R40 ;  /* 0x0000002a33287223 */ /* 0x000fe20000000028 */
[----:B------:R-:W-:Y:S01]  /*7730*/  FSEL R42, -R9, -0.026868773624300956726, P4 ;  /* 0xbcdc1be7092a7808 */ /* 0x000fe20002000100 */
[----:B------:R-:W-:Y:S01]  /*7740*/  FFMA R44, R43, R44, R46 ;  /* 0x0000002c2b2c7223 */ /* 0x000fe2000000002e */
[----:B------:R-:W-:Y:S01]  /*7750*/  FSEL R46, -R9, -0.026868773624300956726, P1 ;  /* 0xbcdc1be7092e7808 */ /* 0x000fe20000800100 */
[----:B------:R-:W-:Y:S01]  /*7760*/  FFMA R52, R45, R52, R54 ;  /* 0x000000342d347223 */ /* 0x000fe20000000036 */
[----:B------:R-:W-:Y:S01]  /*7770*/  FSEL R56, R6, 8.4834944573231041431e-05, P5 ;  /* 0x38b1e96a06387808 */ /* 0x000fe20002800000 */
[----:B------:R-:W-:Y:S01]  /*7780*/  FFMA R40, R51, R40, R42 ;  /* 0x0000002833287223 */ /* 0x000fe2000000002a */
[----:B------:R-:W-:Y:S01]  /*7790*/  FSEL R42, R10, 0.11284004896879196167, P4 ;  /* 0x3de718af0a2a7808 */ /* 0x000fe20002000000 */
[----:B------:R-:W-:Y:S01]  /*77a0*/  FFMA R44, R43, R44, R46 ;  /* 0x0000002c2b2c7223 */ /* 0x000fe2000000002e */
[----:B------:R-:W-:-:S02]  /*77b0*/  FSEL R58, -R7, -0.00082130916416645050049, P5 ;  /* 0xba574d20073a7808 */ /* 0x000fc40002800100 */
[----:B------:R-:W-:Y:S01]  /*77c0*/  FSEL R46, R10, 0.11284004896879196167, P1 ;  /* 0x3de718af0a2e7808 */ /* 0x000fe20000800000 */
[----:B------:R-:W-:Y:S01]  /*77d0*/  FFMA R40, R51, R40, R42 ;  /* 0x0000002833287223 */ /* 0x000fe2000000002a */
[----:B------:R-:W-:Y:S01]  /*77e0*/  FSEL R42, R11, -0.37612664699554443359, P4 ;  /* 0xbec093ac0b2a7808 */ /* 0x000fe20002000000 */
[----:B------:R-:W-:Y:S01]  /*77f0*/  FFMA R56, R53, R56, R58 ;  /* 0x0000003835387223 */ /* 0x000fe2000000003a */
[----:B------:R-:W-:Y:S01]  /*7800*/  FSEL R54, -R9, -0.026868773624300956726, P0 ;  /* 0xbcdc1be709367808 */ /* 0x000fe20000000100 */
[----:B------:R-:W-:Y:S01]  /*7810*/  FFMA R44, R43, R44, R46 ;  /* 0x0000002c2b2c7223 */ /* 0x000fe2000000002e */
[----:B------:R-:W-:Y:S01]  /*7820*/  FSEL R58, R8, 0.0052134888246655464172, P5 ;  /* 0x3baad5ea083a7808 */ /* 0x000fe20002800000 */
[----:B------:R-:W-:Y:S01]  /*7830*/  FFMA R40, R51, R40, R42 ;  /* 0x0000002833287223 */ /* 0x000fe2000000002a */
[----:B------:R-:W-:Y:S01]  /*7840*/  FSEL R42, R12, 0.12837915122509002686, P4 ;  /* 0x3e0375d30c2a7808 */ /* 0x000fe20002000000 */
[----:B------:R-:W-:Y:S01]  /*7850*/  FFMA R52, R45, R52, R54 ;  /* 0x000000342d347223 */ /* 0x000fe20000000036 */
[----:B------:R-:W-:Y:S01]  /*7860*/  FSEL R46, R11, -0.37612664699554443359, P1 ;  /* 0xbec093ac0b2e7808 */ /* 0x000fe20000800000 */
[----:B------:R-:W-:Y:S01]  /*7870*/  FFMA R56, R53, R56, R58 ;  /* 0x0000003835387223 */ /* 0x000fe2000000003a */
[----:B------:R-:W-:Y:S01]  /*7880*/  FSEL R54, R10, 0.11284004896879196167, P0 ;  /* 0x3de718af0a367808 */ /* 0x000fe20000000000 */
[----:B------:R-:W-:Y:S01]  /*7890*/  FFMA R40, R51, R40, R42 ;  /* 0x0000002833287223 */ /* 0x000fe2000000002a */
[----:B------:R-:W-:Y:S01]  /*78a0*/  FSEL R41, -|R47|, R47, P4 ;  /* 0x0000002f2f297208 */ /* 0x000fe20002000300 */
[----:B------:R-:W-:Y:S01]  /*78b0*/  FFMA R44, R43, R44, R46 ;  /* 0x0000002c2b2c7223 */ /* 0x000fe2000000002e */
[----:B------:R-:W-:Y:S01]  /*78c0*/  FSEL R58, -R9, -0.026868773624300956726, P5 ;  /* 0xbcdc1be7093a7808 */ /* 0x000fe20002800100 */
[----:B------:R-:W-:Y:S01]  /*78d0*/  FFMA R52, R45, R52, R54 ;  /* 0x000000342d347223 */ /* 0x000fe20000000036 */
[----:B------:R-:W-:Y:S01]  /*78e0*/  FSEL R46, R12, 0.12837915122509002686, P1 ;  /* 0x3e0375d30c2e7808 */ /* 0x000fe20000800000 */
[----:B------:R-:W-:Y:S01]  /*78f0*/  FFMA R40, R40, R41, R41 ;  /* 0x0000002928287223 */ /* 0x000fe20000000029 */
[----:B------:R-:W-:Y:S01]  /*7900*/  FSEL R54, R11, -0.37612664699554443359, P0 ;  /* 0xbec093ac0b367808 */ /* 0x000fe20000000000 */
[----:B------:R-:W-:Y:S01]  /*7910*/  FFMA R56, R53, R56, R58 ;  /* 0x0000003835387223 */ /* 0x000fe2000000003a */
[----:B------:R-:W-:Y:S01]  /*7920*/  FSEL R58, R10, 0.11284004896879196167, P5 ;  /* 0x3de718af0a3a7808 */ /* 0x000fe20002800000 */
[----:B------:R-:W-:Y:S01]  /*7930*/  FFMA R44, R43, R44, R46 ;  /* 0x0000002c2b2c7223 */ /* 0x000fe2000000002e */
[----:B------:R-:W-:Y:S01]  /*7940*/  FSEL R42, R12, 0.12837915122509002686, P0 ;  /* 0x3e0375d30c2a7808 */ /* 0x000fe20000000000 */
[----:B------:R-:W2:Y:S01]  /*7950*/  @P4 MUFU.EX2 R46, R40 ;  /* 0x00000028002e4308 */ /* 0x000ea20000000800 */
[----:B------:R-:W-:Y:S01]  /*7960*/  FFMA R52, R45, R52, R54 ;  /* 0x000000342d347223 */ /* 0x000fe20000000036 */
[----:B------:R-:W-:Y:S01]  /*7970*/  FSEL R43, -|R50|, R50, P1 ;  /* 0x00000032322b7208 */ /* 0x000fe20000800300 */
[----:B------:R-:W-:Y:S01]  /*7980*/  FFMA R56, R53, R56, R58 ;  /* 0x0000003835387223 */ /* 0x000fe2000000003a */
[----:B------:R-:W-:Y:S01]  /*7990*/  F2FP.F16.E4M3.UNPACK_B R13, R0.H1 ;  /* 0x00000000ff0d723e */ /* 0x000fe200030006ff */
[----:B------:R-:W-:Y:S01]  /*79a0*/  FFMA R52, R45, R52, R42 ;  /* 0x000000342d347223 */ /* 0x000fe2000000002a */
[----:B------:R-:W-:Y:S01]  /*79b0*/  FSEL R54, R11, -0.37612664699554443359, P5 ;  /* 0xbec093ac0b367808 */ /* 0x000fe20002800000 */
[----:B------:R-:W-:Y:S01]  /*79c0*/  FFMA R42, R44, R43, R43 ;  /* 0x0000002b2c2a7223 */ /* 0x000fe2000000002b */
[----:B------:R-:W-:Y:S01]  /*79d0*/  FSEL R58, R12, 0.12837915122509002686, P5 ;  /* 0x3e0375d30c3a7808 */ /* 0x000fe20002800000 */
[----:B------:R-:W-:-:S02]  /*79e0*/  HADD2.F32 R41, -RZ, R13.H0_H0 ;  /* 0x2000000dff297230 */ /* 0x000fc40000004100 */
[----:B------:R-:W-:Y:S01]  /*79f0*/  FMUL R43, R2, R212 ;  /* 0x000000d4022b7220 */ /* 0x000fe20000400000 */
[----:B------:R-:W-:Y:S02]  /*7a00*/  HADD2.F32 R13, -RZ, R13.H1_H1 ;  /* 0x3000000dff0d7230 */ /* 0x000fe40000004100 */
[----:B------:R-:W-:Y:S01]  /*7a10*/  FFMA R56, R53, R56, R54 ;  /* 0x0000003835387223 */ /* 0x000fe20000000036 */
[----:B------:R-:W-:Y:S01]  /*7a20*/  FSEL R45, -|R49|, R49, P0 ;  /* 0x00000031312d7208 */ /* 0x000fe20000000300 */
[----:B------:R-:W3:Y:S01]  /*7a30*/  @P1 MUFU.EX2 R54, R42 ;  /* 0x0000002a00361308 */ /* 0x000ee20000000800 */
[C---:B------:R-:W-:Y:S01]  /*7a40*/  FFMA R41, R16.reuse, R41, R213 ;  /* 0x0000002910297223 */ /* 0x040fe200000000d5 */
[----:B------:R-:W-:Y:S01]  /*7a50*/  FFMA R44, R16, R13, R43 ;  /* 0x0000000d102c7223 */ /* 0x000fe2000000002b */
[----:B------:R-:W-:Y:S01]  /*7a60*/  FFMA R58, R53, R56, R58 ;  /* 0x00000038353a7223 */ /* 0x000fe2000000003a */
[----:B------:R-:W-:Y:S01]  /*7a70*/  FFMA R43, R52, R45, R45 ;  /* 0x0000002d342b7223 */ /* 0x000fe2000000002d */
[----:B------:R-:W-:Y:S01]  /*7a80*/  FSEL R53, -|R48|, R48, P5 ;  /* 0x0000003030357208 */ /* 0x000fe20002800300 */
[----:B--2---:R-:W-:Y:S01]  /*7a90*/  @P4 FADD R52, -R46, 1 ;  /* 0x3f8000002e344421 */ /* 0x004fe20000000100 */
[----:B------:R-:W-:Y:S01]  /*7aa0*/  F2FP.F16.E4M3.UNPACK_B R51, R5 ;  /* 0x00000005ff33723e */ /* 0x000fe200020006ff */
[----:B------:R-:W2:Y:S01]  /*7ab0*/  @P0 MUFU.EX2 R56, R43 ;  /* 0x0000002b00380308 */ /* 0x000ea20000000800 */
[----:B------:R-:W-:Y:S01]  /*7ac0*/  FMUL R13, R41, 0.70710676908493041992 ;  /* 0x3f3504f3290d7820 */ /* 0x000fe20000400000 */
[----:B------:R-:W-:Y:S01]  /*7ad0*/  FFMA R46, R58, R53, R53 ;  /* 0x000000353a2e7223 */ /* 0x000fe20000000035 */
[----:B------:R-:W-:Y:S01]  /*7ae0*/  @P4 LOP3.LUT R40, R52, 0x80000000, R47, 0xb8, !PT ;  /* 0x8000000034284812 */ /* 0x000fe200078eb82f */
[----:B------:R-:W-:-:S02]  /*7af0*/  HADD2.F32 R45, -RZ, R51.H0_H0 ;  /* 0x20000033ff2d7230 */ /* 0x000fc40000004100 */
[C---:B------:R-:W-:Y:S01]  /*7b00*/  FMUL R58, R13.reuse, R13 ;  /* 0x0000000d0d3a7220 */ /* 0x040fe20000400000 */
[----:B------:R-:W-:Y:S01]  /*7b10*/  HADD2.F32 R47, -RZ, R51.H1_H1 ;  /* 0x30000033ff2f7230 */ /* 0x000fe20000004100 */
[C---:B------:R-:W-:Y:S01]  /*7b20*/  FSETP.GE.AND P4, PT, |R13|.reuse, 1.0029599666595458984, PT ;  /* 0x3f8060fe0d00780b */ /* 0x040fe20003f86200 */
[----:B------:R-:W4:Y:S01]  /*7b30*/  @P5 MUFU.EX2 R52, R46 ;  /* 0x0000002e00345308 */ /* 0x000f220000000800 */
[----:B---3--:R-:W-:Y:S01]  /*7b40*/  @P1 FADD R55, -R54, 1 ;  /* 0x3f80000036371421 */ /* 0x008fe20000000100 */
[----:B------:R-:W-:Y:S01]  /*7b50*/  FMUL R51, R44, 0.70710676908493041992 ;  /* 0x3f3504f32c337820 */ /* 0x000fe20000400000 */
[----:B------:R-:W-:Y:S01]  /*7b60*/  FSEL R57, |R13|, R58, P4 ;  /* 0x0000003a0d397208 */ /* 0x000fe20002000200 */
[----:B------:R-:W-:Y:S01]  /*7b70*/  FFMA R45, R16, R45, R227 ;  /* 0x0000002d102d7223 */ /* 0x000fe200000000e3 */
[----:B------:R-:W-:Y:S01]  /*7b80*/  FSEL R54, R6, 8.4834944573231041431e-05, P4 ;  /* 0x38b1e96a06367808 */ /* 0x000fe20002000000 */
[----:B------:R-:W-:Y:S01]  /*7b90*/  FMUL R60, R51, R51 ;  /* 0x00000033333c7220 */ /* 0x000fe20000400000 */
[----:B------:R-:W-:Y:S01]  /*7ba0*/  FSEL R58, -R7, -0.00082130916416645050049, P4 ;  /* 0xba574d20073a7808 */ /* 0x000fe20002000100 */
[----:B------:R-:W-:Y:S01]  /*7bb0*/  FMUL R53, R2, R226 ;  /* 0x000000e202357220 */ /* 0x000fe20000400000 */
[----:B------:R-:W-:Y:S01]  /*7bc0*/  @P1 LOP3.LUT R42, R55, 0x80000000, R50, 0xb8, !PT ;  /* 0x80000000372a1812 */ /* 0x000fe200078eb832 */
[----:B--2---:R-:W-:Y:S01]  /*7bd0*/  @P0 FADD R56, -R56, 1 ;  /* 0x3f80000038380421 */ /* 0x004fe20000000100 */
[----:B------:R-:W-:Y:S01]  /*7be0*/  FSETP.GE.AND P1, PT, |R51|, 1.0029599666595458984, PT ;  /* 0x3f8060fe3300780b */ /* 0x000fe20003f26200 */
[----:B------:R-:W-:Y:S01]  /*7bf0*/  FFMA R58, R57, R54, R58 ;  /* 0x00000036393a7223 */ /* 0x000fe2000000003a */
[----:B------:R-:W-:Y:S01]  /*7c00*/  FMUL R50, R45, 0.70710676908493041992 ;  /* 0x3f3504f32d327820 */ /* 0x000fe20000400000 */
[----:B------:R-:W-:Y:S01]  /*7c10*/  FFMA R47, R16, R47, R53 ;  /* 0x0000002f102f7223 */ /* 0x000fe20000000035 */
[----:B------:R-:W-:Y:S01]  /*7c20*/  FSEL R59, |R51|, R60, P1 ;  /* 0x0000003c333b7208 */ /* 0x000fe20000800200 */
[----:B------:R-:W-:Y:S01]  /*7c30*/  FADD R40, R40, 1 ;  /* 0x3f80000028287421 */ /* 0x000fe20000000000 */
[----:B------:R-:W-:Y:S01]  /*7c40*/  FSEL R54, R6, 8.4834944573231041431e-05, P1 ;  /* 0x38b1e96a06367808 */ /* 0x000fe20000800000 */
[----:B----4-:R-:W-:Y:S01]  /*7c50*/  @P5 FADD R53, -R52, 1 ;  /* 0x3f80000034355421 */ /* 0x010fe20000000100 */
[----:B------:R-:W-:Y:S01]  /*7c60*/  FSEL R60, -R7, -0.00082130916416645050049, P1 ;  /* 0xba574d20073c7808 */ /* 0x000fe20000800100 */
[----:B------:R-:W-:Y:S01]  /*7c70*/  FADD R42, R42, 1 ;  /* 0x3f8000002a2a7421 */ /* 0x000fe20000000000 */
[----:B------:R-:W-:Y:S01]  /*7c80*/  @P0 LOP3.LUT R43, R56, 0x80000000, R49, 0xb8, !PT ;  /* 0x80000000382b0812 */ /* 0x000fe200078eb831 */
[C---:B------:R-:W-:Y:S01]  /*7c90*/  FMUL R49, R50.reuse, R50 ;  /* 0x0000003232317220 */ /* 0x040fe20000400000 */
[----:B------:R-:W-:Y:S01]  /*7ca0*/  FSETP.GE.AND P0, PT, |R50|, 1.0029599666595458984, PT ;  /* 0x3f8060fe3200780b */ /* 0x000fe20003f06200 */
[----:B------:R-:W-:Y:S01]  /*7cb0*/  FFMA R62, R59, R54, R60 ;  /* 0x000000363b3e7223 */ /* 0x000fe2000000003c */
[C---:B------:R-:W-:Y:S01]  /*7cc0*/  FSEL R64, R8.reuse, 0.0052134888246655464172, P1 ;  /* 0x3baad5ea08407808 */ /* 0x040fe20000800000 */
[----:B------:R-:W-:Y:S01]  /*7cd0*/  FADD R43, R43, 1 ;  /* 0x3f8000002b2b7421 */ /* 0x000fe20000000000 */
[----:B------:R-:W-:Y:S01]  /*7ce0*/  FSEL R56, R8, 0.0052134888246655464172, P4 ;  /* 0x3baad5ea08387808 */ /* 0x000fe20002000000 */
[----:B------:R-:W-:Y:S01]  /*7cf0*/  FMUL R41, R41, 0.5 ;  /* 0x3f00000029297820 */ /* 0x000fe20000400000 */
[----:B------:R-:W-:Y:S01]  /*7d00*/  @P5 LOP3.LUT R46, R53, 0x80000000, R48, 0xb8, !PT ;  /* 0x80000000352e5812 */ /* 0x000fe200078eb830 */
[----:B------:R-:W-:Y:S01]  /*7d10*/  FMUL R48, R47, 0.70710676908493041992 ;  /* 0x3f3504f32f307820 */ /* 0x000fe20000400000 */
[----:B------:R-:W-:Y:S01]  /*7d20*/  FSEL R53, |R50|, R49, P0 ;  /* 0x0000003132357208 */ /* 0x000fe20000000200 */
[----:B------:R-:W-:Y:S01]  /*7d30*/  FFMA R66, R59, R62, R64 ;  /* 0x0000003e3b427223 */ /* 0x000fe20000000040 */
[----:B------:R-:W-:Y:S01]  /*7d40*/  FSEL R52, R6, 8.4834944573231041431e-05, P0 ;  /* 0x38b1e96a06347808 */ /* 0x000fe20000000000 */
[----:B------:R-:W-:Y:S01]  /*7d50*/  FFMA R60, R57, R58, R56 ;  /* 0x0000003a393c7223 */ /* 0x000fe20000000038 */
[----:B------:R-:W-:Y:S01]  /*7d60*/  FSEL R54, -R7, -0.00082130916416645050049, P0 ;  /* 0xba574d2007367808 */ /* 0x000fe20000000100 */
[----:B------:R-:W-:Y:S01]  /*7d70*/  FMUL R49, R48, R48 ;  /* 0x0000003030317220 */ /* 0x000fe20000400000 */
[----:B------:R-:W-:Y:S01]  /*7d80*/  FSEL R62, -R9, -0.026868773624300956726, P4 ;  /* 0xbcdc1be7093e7808 */ /* 0x000fe20002000100 */
[----:B------:R-:W-:Y:S01]  /*7d90*/  FADD R46, R46, 1 ;  /* 0x3f8000002e2e7421 */ /* 0x000fe20000000000 */
[----:B------:R-:W-:Y:S01]  /*7da0*/  FSETP.GE.AND P5, PT, |R48|, 1.0029599666595458984, PT ;  /* 0x3f8060fe3000780b */ /* 0x000fe20003fa6200 */
[----:B------:R-:W-:Y:S01]  /*7db0*/  FFMA R52, R53, R52, R54 ;  /* 0x0000003435347223 */ /* 0x000fe20000000036 */
[----:B------:R-:W-:Y:S01]  /*7dc0*/  FSEL R54, R8, 0.0052134888246655464172, P0 ;  /* 0x3baad5ea08367808 */ /* 0x000fe20000000000 */
[----:B------:R-:W-:Y:S01]  /*7dd0*/  FFMA R60, R57, R60, R62 ;  /* 0x0000003c393c7223 */ /* 0x000fe2000000003e */
[----:B------:R-:W-:Y:S01]  /*7de0*/  FSEL R64, R10, 0.11284004896879196167, P4 ;  /* 0x3de718af0a407808 */ /* 0x000fe20002000000 */
[----:B------:R-:W-:Y:S01]  /*7df0*/  FMUL R45, R45, 0.5 ;  /* 0x3f0000002d2d7820 */ /* 0x000fe20000400000 */
[----:B------:R-:W-:Y:S01]  /*7e00*/  FSEL R55, |R48|, R49, P5 ;  /* 0x0000003130377208 */ /* 0x000fe20002800200 */
[----:B------:R-:W-:Y:S01]  /*7e10*/  FFMA R52, R53, R52, R54 ;  /* 0x0000003435347223 */ /* 0x000fe20000000036 */
[----:B------:R-:W-:Y:S01]  /*7e20*/  FSEL R56, R6, 8.4834944573231041431e-05, P5 ;  /* 0x38b1e96a06387808 */ /* 0x000fe20002800000 */
[----:B------:R-:W-:Y:S01]  /*7e30*/  FFMA R60, R57, R60, R64 ;  /* 0x0000003c393c7223 */ /* 0x000fe20000000040 */
[----:B------:R-:W-:Y:S01]  /*7e40*/  FSEL R58, -R7, -0.00082130916416645050049, P5 ;  /* 0xba574d20073a7808 */ /* 0x000fe20002800100 */
[----:B------:R-:W-:Y:S01]  /*7e50*/  FMUL R47, R47, 0.5 ;  /* 0x3f0000002f2f7820 */ /* 0x000fe20000400000 */
[----:B------:R-:W-:Y:S01]  /*7e60*/  FSEL R62, R11, -0.37612664699554443359, P4 ;  /* 0xbec093ac0b3e7808 */ /* 0x000fe20002000000 */
[----:B------:R-:W-:Y:S01]  /*7e70*/  FMUL R35, R35, R40 ;  /* 0x0000002823237220 */ /* 0x000fe20000400000 */
[----:B------:R-:W-:Y:S01]  /*7e80*/  FSEL R54, -R9, -0.026868773624300956726, P0 ;  /* 0xbcdc1be709367808 */ /* 0x000fe20000000100 */
[----:B------:R-:W-:Y:S01]  /*7e90*/  FFMA R56, R55, R56, R58 ;  /* 0x0000003837387223 */ /* 0x000fe2000000003a */
[----:B------:R-:W-:Y:S01]  /*7ea0*/  FSEL R68, -R9, -0.026868773624300956726, P1 ;  /* 0xbcdc1be709447808 */ /* 0x000fe20000800100 */
[----:B------:R-:W-:Y:S01]  /*7eb0*/  FFMA R60, R57, R60, R62 ;  /* 0x0000003c393c7223 */ /* 0x000fe2000000003e */
[----:B------:R-:W-:Y:S01]  /*7ec0*/  FSEL R58, R8, 0.0052134888246655464172, P5 ;  /* 0x3baad5ea083a7808 */ /* 0x000fe20002800000 */
[----:B------:R-:W-:Y:S01]  /*7ed0*/  FFMA R52, R53, R52, R54 ;  /* 0x0000003435347223 */ /* 0x000fe20000000036 */
[----:B------:R-:W-:Y:S01]  /*7ee0*/  FSEL R62, R12, 0.12837915122509002686, P4 ;  /* 0x3e0375d30c3e7808 */ /* 0x000fe20002000000 */
[----:B------:R-:W-:Y:S01]  /*7ef0*/  FFMA R66, R59, R66, R68 ;  /* 0x000000423b427223 */ /* 0x000fe20000000044 */
[C---:B------:R-:W-:Y:S01]  /*7f00*/  FSEL R64, R10.reuse, 0.11284004896879196167, P1 ;  /* 0x3de718af0a407808 */ /* 0x040fe20000800000 */
[----:B------:R-:W-:Y:S01]  /*7f10*/  FFMA R56, R55, R56, R58 ;  /* 0x0000003837387223 */ /* 0x000fe2000000003a */
[----:B------:R-:W-:Y:S01]  /*7f20*/  FSEL R54, R10, 0.11284004896879196167, P0 ;  /* 0x3de718af0a367808 */ /* 0x000fe20000000000 */
[----:B------:R-:W-:Y:S01]  /*7f30*/  FFMA R60, R57, R60, R62 ;  /* 0x0000003c393c7223 */ /* 0x000fe2000000003e */
[----:B------:R-:W-:Y:S01]  /*7f40*/  FSEL R49, -|R13|, R13, P4 ;  /* 0x0000000d0d317208 */ /* 0x000fe20002000300 */
[----:B------:R-:W-:Y:S01]  /*7f50*/  FFMA R64, R59, R66, R64 ;  /* 0x000000423b407223 */ /* 0x000fe20000000040 */
[----:B------:R-:W-:Y:S01]  /*7f60*/  FSEL R68, R11, -0.37612664699554443359, P1 ;  /* 0xbec093ac0b447808 */ /* 0x000fe20000800000 */
[----:B------:R-:W-:Y:S01]  /*7f70*/  FFMA R52, R53, R52, R54 ;  /* 0x0000003435347223 */ /* 0x000fe20000000036 */
[----:B------:R-:W-:Y:S01]  /*7f80*/  FSEL R58, -R9, -0.026868773624300956726, P5 ;  /* 0xbcdc1be7093a7808 */ /* 0x000fe20002800100 */
[----:B------:R-:W-:Y:S01]  /*7f90*/  FFMA R49, R60, R49, R49 ;  /* 0x000000313c317223 */ /* 0x000fe20000000031 */
[----:B------:R-:W-:Y:S01]  /*7fa0*/  FSEL R54, R11, -0.37612664699554443359, P0 ;  /* 0xbec093ac0b367808 */ /* 0x000fe20000000000 */
[----:B------:R-:W-:Y:S01]  /*7fb0*/  FFMA R64, R59, R64, R68 ;  /* 0x000000403b407223 */ /* 0x000fe20000000044 */
[----:B------:R-:W-:Y:S01]  /*7fc0*/  FSEL R66, R12, 0.12837915122509002686, P1 ;  /* 0x3e0375d30c427808 */ /* 0x000fe20000800000 */
[----:B------:R-:W-:Y:S01]  /*7fd0*/  FFMA R58, R55, R56, R58 ;  /* 0x00000038373a7223 */ /* 0x000fe2000000003a */
[----:B------:R-:W-:Y:S01]  /*7fe0*/  FSEL R60, R10, 0.11284004896879196167, P5 ;  /* 0x3de718af0a3c7808 */ /* 0x000fe20002800000 */
[----:B------:R-:W-:Y:S01]  /*7ff0*/  FFMA R54, R53, R52, R54 ;  /* 0x0000003435367223 */ /* 0x000fe20000000036 */
[----:B------:R-:W-:Y:S01]  /*8000*/  FSEL R56, R12, 0.12837915122509002686, P0 ;  /* 0x3e0375d30c387808 */ /* 0x000fe20000000000 */
[----:B------:R-:W-:Y:S01]  /*8010*/  FFMA R64, R59, R64, R66 ;  /* 0x000000403b407223 */ /* 0x000fe20000000042 */
[----:B------:R-:W-:Y:S01]  /*8020*/  FSEL R57, -|R51|, R51, P1 ;  /* 0x0000003333397208 */ /* 0x000fe20000800300 */
[----:B------:R-:W-:Y:S01]  /*8030*/  FFMA R58, R55, R58, R60 ;  /* 0x0000003a373a7223 */ /* 0x000fe2000000003c */
[----:B------:R-:W-:Y:S01]  /*8040*/  FSEL R60, R11, -0.37612664699554443359, P5 ;  /* 0xbec093ac0b3c7808 */ /* 0x000fe20002800000 */
[----:B------:R-:W-:Y:S01]  /*8050*/  FFMA R53, R53, R54, R56 ;  /* 0x0000003635357223 */ /* 0x000fe20000000038 */
[----:B------:R-:W-:Y:S01]  /*8060*/  FSEL R54, -|R50|, R50, P0 ;  /* 0x0000003232367208 */ /* 0x000fe20000000300 */
[----:B------:R-:W-:Y:S01]  /*8070*/  FFMA R52, R64, R57, R57 ;  /* 0x0000003940347223 */ /* 0x000fe20000000039 */
[----:B------:R-:W-:Y:S01]  /*8080*/  FSEL R57, R12, 0.12837915122509002686, P5 ;  /* 0x3e0375d30c397808 */ /* 0x000fe20002800000 */
[----:B------:R-:W-:Y:S01]  /*8090*/  FFMA R58, R55, R58, R60 ;  /* 0x0000003a373a7223 */ /* 0x000fe2000000003c */
[----:B------:R-:W2:Y:S01]  /*80a0*/  @P4 MUFU.EX2 R59, R49 ;  /* 0x00000031003b4308 */ /* 0x000ea20000000800 */
[----:B------:R-:W-:Y:S01]  /*80b0*/  FFMA R53, R53, R54, R54 ;  /* 0x0000003635357223 */ /* 0x000fe20000000036 */
[----:B------:R-:W-:Y:S01]  /*80c0*/  FSEL R54, -|R48|, R48, P5 ;  /* 0x0000003030367208 */ /* 0x000fe20002800300 */
[----:B------:R-:W-:Y:S01]  /*80d0*/  FFMA R57, R55, R58, R57 ;  /* 0x0000003a37397223 */ /* 0x000fe20000000039 */
[----:B-1----:R-:W-:Y:S01]  /*80e0*/  SHF.L.U32 R60, R63, 0x1, RZ ;  /* 0x000000013f3c7819 */ /* 0x002fe200000006ff */
[----:B------:R-:W-:Y:S01]  /*80f0*/  FMUL R42, R37, R42 ;  /* 0x0000002a252a7220 */ /* 0x000fe20000400000 */
[----:B------:R-:W-:Y:S01]  /*8100*/  LOP3.LUT R62, R63, 0xff, RZ, 0xc0, !PT ;  /* 0x000000ff3f3e7812 */ /* 0x000fe200078ec0ff */
[----:B------:R-:W-:Y:S01]  /*8110*/  FFMA R54, R57, R54, R54 ;  /* 0x0000003639367223 */ /* 0x000fe20000000036 */
[----:B------:R-:W-:Y:S01]  /*8120*/  SHF.L.U32 R57, R63, 0x4, RZ ;  /* 0x000000043f397819 */ /* 0x000fe200000006ff */
[----:B------:R-:W1:Y:S01]  /*8130*/  @P1 MUFU.EX2 R61, R52 ;  /* 0x00000034003d1308 */ /* 0x000e620000000800 */
[----:B------:R-:W-:Y:S01]  /*8140*/  IADD3 R62, R62, 0x1f, RZ ;  /* 0x0000001f3e3e7810 */ /* 0x000fe20007ffe0ff */
[----:B------:R-:W-:Y:S01]  /*8150*/  FMUL R38, R38, R43 ;  /* 0x0000002b26267220 */ /* 0x000fe20000400000 */
[----:B------:R-:W-:Y:S01]  /*8160*/  LOP3.LUT R57, R57, 0xe00, RZ, 0xc0, !PT ;  /* 0x00000e0039397812 */ /* 0x000fe200078ec0ff */
[----:B------:R-:W-:Y:S01]  /*8170*/  FMUL R39, R39, R46 ;  /* 0x0000002e27277220 */ /* 0x000fe20000400000 */
[----:B------:R-:W-:-:S02]  /*8180*/  F2FP.SATFINITE.E4M3.F32.PACK_AB_MERGE_C R42, R42, R35, RZ ;  /* 0x000000232a2a723e */ /* 0x000fc400048070ff */
[----:B------:R-:W-:Y:S01]  /*8190*/  LOP3.LUT R57, R57, 0x6, R60, 0xf8, !PT ;  /* 0x0000000639397812 */ /* 0x000fe200078ef83c */
[----:B------:R-:W3:Y:S01]  /*81a0*/  @P5 MUFU.EX2 R56, R54 ;  /* 0x0000003600385308 */ /* 0x000ee20000000800 */
[----:B--2---:R-:W-:Y:S01]  /*81b0*/  @P4 FADD R58, -R59, 1 ;  /* 0x3f8000003b3a4421 */ /* 0x004fe20000000100 */
[----:B------:R-:W-:Y:S02]  /*81c0*/  SHF.L.U32 R60, R63, 0x3, RZ ;  /* 0x000000033f3c7819 */ /* 0x000fe400000006ff */
[----:B------:R-:W-:Y:S02]  /*81d0*/  SHF.R.U32.HI R59, RZ, 0x4, R63 ;  /* 0x00000004ff3b7819 */ /* 0x000fe4000001163f */
[----:B------:R-:W-:Y:S02]  /*81e0*/  @P4 LOP3.LUT R49, R58, 0x80000000, R13, 0xb8, !PT ;  /* 0x800000003a314812 */ /* 0x000fe400078eb80d */
[----:B------:R-:W2:Y:S01]  /*81f0*/  @P0 MUFU.EX2 R55, R53 ;  /* 0x0000003500370308 */ /* 0x000ea20000000800 */
[----:B------:R-:W-:Y:S01]  /*8200*/  LOP3.LUT R13, R57, 0x60, R60, 0xf8, !PT ;  /* 0x00000060390d7812 */ /* 0x000fe200078ef83c */
[----:B-1----:R-:W-:Y:S01]  /*8210*/  @P1 FADD R58, -R61, 1 ;  /* 0x3f8000003d3a1421 */ /* 0x002fe20000000100 */
[----:B------:R-:W-:-:S02]  /*8220*/  LOP3.LUT P4, RZ, R59, 0x1, RZ, 0xc0, !PT ;  /* 0x000000013bff7812 */ /* 0x000fc4000788c0ff */
[----:B------:R-:W-:Y:S02]  /*8230*/  LOP3.LUT R59, R60, 0x80, RZ, 0xc0, !PT ;  /* 0x000000803c3b7812 */ /* 0x000fe400078ec0ff */
[----:B------:R-:W-:Y:S01]  /*8240*/  @P1 LOP3.LUT R52, R58, 0x80000000, R51, 0xb8, !PT ;  /* 0x800000003a341812 */ /* 0x000fe200078eb833 */
[----:B---3--:R-:W-:Y:S01]  /*8250*/  @P5 FADD R57, -R56, 1 ;  /* 0x3f80000038395421 */ /* 0x008fe20000000100 */
[----:B------:R-:W-:-:S03]  /*8260*/  ISETP.GT.U32.AND P1, PT, R62, 0x3e, PT ;  /* 0x0000003e3e00780c */ /* 0x000fc60003f24070 */
[----:B------:R-:W-:Y:S01]  /*8270*/  FADD R52, R52, 1 ;  /* 0x3f80000034347421 */ /* 0x000fe20000000000 */
[----:B------:R-:W-:Y:S02]  /*8280*/  LOP3.LUT R60, R59, 0x10, R63, 0xf8, !PT ;  /* 0x000000103b3c7812 */ /* 0x000fe400078ef83f */
[----:B------:R-:W-:Y:S01]  /*8290*/  @P5 LOP3.LUT R54, R57, 0x80000000, R48, 0xb8, !PT ;  /* 0x8000000039365812 */ /* 0x000fe200078eb830 */
[----:B------:R-:W-:Y:S01]  /*82a0*/  FMUL R48, R20, 0.5 ;  /* 0x3f00000014307820 */ /* 0x000fe20000400000 */
[----:B--2---:R-:W-:Y:S01]  /*82b0*/  @P0 FADD R55, -R55, 1 ;  /* 0x3f80000037370421 */ /* 0x004fe20000000100 */
[----:B------:R-:W-:Y:S01]  /*82c0*/  FADD R20, R21, 1 ;  /* 0x3f80000015147421 */ /* 0x000fe20000000000 */
[----:B------:R-:W-:Y:S01]  /*82d0*/  FADD R21, R24, 1 ;  /* 0x3f80000018157421 */ /* 0x000fe20000000000 */
[----:B------:R-:W-:Y:S01]  /*82e0*/  FADD R54, R54, 1 ;  /* 0x3f80000036367421 */ /* 0x000fe20000000000 */
[----:B------:R-:W-:Y:S01]  /*82f0*/  LOP3.LUT R13, R13, R60, RZ, 0xfc, !PT ;  /* 0x0000003c0d0d7212 */ /* 0x000fe200078efcff */
[----:B------:R-:W-:Y:S01]  /*8300*/  FMUL R24, R15, R20 ;  /* 0x000000140f187220 */ /* 0x000fe20000400000 */
[----:B------:R-:W-:Y:S01]  /*8310*/  @P0 LOP3.LUT R53, R55, 0x80000000, R50, 0xb8, !PT ;  /* 0x8000000037350812 */ /* 0x000fe200078eb832 */
[----:B------:R-:W-:Y:S01]  /*8320*/  FADD R15, R32, 1 ;  /* 0x3f800000200f7421 */ /* 0x000fe20000000000 */
[----:B------:R-:W-:Y:S01]  /*8330*/  FMUL R48, R48, R21 ;  /* 0x0000001530307220 */ /* 0x000fe20000400000 */
[----:B------:R-:W-:Y:S01]  /*8340*/  FADD R21, R34, 1 ;  /* 0x3f80000022157421 */ /* 0x000fe20000000000 */
[----:B------:R-:W-:Y:S01]  /*8350*/  FADD R20, R49, 1 ;  /* 0x3f80000031147421 */ /* 0x000fe20000000000 */
[----:B------:R-:W-:Y:S01]  /*8360*/  FMUL R28, R28, R15 ;  /* 0x0000000f1c1c7220 */ /* 0x000fe20000400000 */
[----:B------:R-:W-:Y:S01]  /*8370*/  FMUL R15, R44, 0.5 ;  /* 0x3f0000002c0f7820 */ /* 0x000fe20000400000 */
[----:B------:R-:W-:Y:S01]  /*8380*/  FADD R14, R53, 1 ;  /* 0x3f800000350e7421 */ /* 0x000fe20000000000 */
[----:B------:R-:W-:Y:S01]  /*8390*/  FMUL R21, R30, R21 ;  /* 0x000000151e157220 */ /* 0x000fe20000400000 */
[----:B------:R-:W-:Y:S01]  /*83a0*/  FMUL R20, R41, R20 ;  /* 0x0000001429147220 */ /* 0x000fe20000400000 */
[----:B------:R-:W-:Y:S01]  /*83b0*/  FMUL R15, R52, R15 ;  /* 0x0000000f340f7220 */ /* 0x000fe20000400000 */
[----:B------:R-:W-:Y:S01]  /*83c0*/  FMUL R45, R45, R14 ;  /* 0x0000000e2d2d7220 */ /* 0x000fe20000400000 */
[----:B------:R-:W-:Y:S01]  /*83d0*/  FMUL R54, R47, R54 ;  /* 0x000000362f367220 */ /* 0x000fe20000400000 */
[----:B------:R-:W-:-:S02]  /*83e0*/  MOV R14, 0x10 ;  /* 0x00000010000e7802 */ /* 0x000fc40000000f00 */
[----:B------:R-:W-:Y:S02]  /*83f0*/  F2FP.SATFINITE.E4M3.F32.PACK_AB_MERGE_C R24, R24, R25, RZ ;  /* 0x000000191818723e */ /* 0x000fe400048070ff */
[----:B------:R-:W-:Y:S02]  /*8400*/  F2FP.SATFINITE.E4M3.F32.PACK_AB_MERGE_C R48, R29, R48, RZ ;  /* 0x000000301d30723e */ /* 0x000fe400048070ff */
[----:B------:R-:W-:Y:S02]  /*8410*/  F2FP.SATFINITE.E4M3.F32.PACK_AB_MERGE_C R28, R28, R27, RZ ;  /* 0x0000001b1c1c723e */ /* 0x000fe400048070ff */
[----:B------:R-:W-:Y:S02]  /*8420*/  F2FP.SATFINITE.E4M3.F32.PACK_AB_MERGE_C R36, R36, R21, RZ ;  /* 0x000000152424723e */ /* 0x000fe400048070ff */
[----:B------:R-:W-:Y:S02]  /*8430*/  F2FP.SATFINITE.E4M3.F32.PACK_AB_MERGE_C R38, R39, R38, RZ ;  /* 0x000000262726723e */ /* 0x000fe400048070ff */
[----:B------:R-:W-:-:S02]  /*8440*/  F2FP.SATFINITE.E4M3.F32.PACK_AB_MERGE_C R20, R15, R20, RZ ;  /* 0x000000140f14723e */ /* 0x000fc400048070ff */
[----:B------:R-:W-:Y:S02]  /*8450*/  F2FP.SATFINITE.E4M3.F32.PACK_AB_MERGE_C R54, R54, R45, RZ ;  /* 0x0000002d3636723e */ /* 0x000fe400048070ff */
[----:B------:R-:W-:Y:S01]  /*8460*/  SEL R14, R14, 0xfffffff0, !P4 ;  /* 0xfffffff00e0e7807 */ /* 0x000fe20006000000 */
[----:B------:R-:W-:Y:S06]  /*8470*/  @P1 BRA `(.L_x_59) ;  /* 0x0000000000041947 */ /* 0x000fec0003800000 */
[----:B------:R-:W-:-:S04]  /*8480*/  DEPBAR.LE SB0, 0x1 ;  /* 0x000080400000791a */ /* 0x000fc80000000000 */
.L_x_59:
[----:B------:R-:W-:Y:S05]  /*8490*/  WARPSYNC.ALL ;  /* 0x0000000000007948 */ /* 0x000fea0003800000 */
[----:B------:R-:W-:Y:S01]  /*84a0*/  BAR.SYNC.DEFER_BLOCKING 0x1, 0x100 ;  /* 0x0044000000007b1d */ /* 0x000fe20000010000 */
[----:B------:R-:W-:-:S04]  /*84b0*/  IADD3 R15, R13, UR51, RZ ;  /* 0x000000330d0f7c10 */ /* 0x000fc8000fffe0ff */
[----:B------:R-:W-:Y:S01]  /*84c0*/  IADD3 R15, R15, R14, RZ ;  /* 0x0000000e0f0f7210 */ /* 0x000fe20007ffe0ff */
[----:B------:R-:W-:Y:S01]  /*84d0*/  BSSY B0, `(.L_x_60) ;  /* 0x0000016000007945 */ /* 0x000fe20003800000 */
[----:B------:R1:W-:Y:S04]  /*84e0*/  STS.U16 [R13+UR51+0x4100], R54 ;  /* 0x004100360d007988 */ /* 0x0003e80008000433 */
[----:B------:R1:W-:Y:S04]  /*84f0*/  STS.U16 [R13+UR51+0x4200], R24 ;  /* 0x004200180d007988 */ /* 0x0003e80008000433 */
[----:B------:R1:W-:Y:S04]  /*8500*/  STS.U16 [R13+UR51+0x4108], R48 ;  /* 0x004108300d007988 */ /* 0x0003e80008000433 */
[----:B------:R1:W-:Y:S04]  /*8510*/  STS.U16 [R13+UR51+0x4208], R28 ;  /* 0x0042081c0d007988 */ /* 0x0003e80008000433 */
[----:B------:R1:W-:Y:S04]  /*8520*/  STS.U16 [R15+0x4100], R36 ;  /* 0x004100240f007388 */ /* 0x0003e80000000400 */
[----:B------:R1:W-:Y:S04]  /*8530*/  STS.U16 [R15+0x4200], R42 ;  /* 0x0042002a0f007388 */ /* 0x0003e80000000400 */
[----:B------:R1:W-:Y:S04]  /*8540*/  STS.U16 [R15+0x4108], R38 ;  /* 0x004108260f007388 */ /* 0x0003e80000000400 */
[----:B------:R1:W-:Y:S01]  /*8550*/  STS.U16 [R15+0x4208], R20 ;  /* 0x004208140f007388 */ /* 0x0003e20000000400 */
[----:B------:R-:W-:Y:S01]  /*8560*/  @!PT LDS RZ, [RZ] ;  /* 0x00000000fffff984 */ /* 0x000fe20000000800 */
[----:B------:R-:W-:Y:S01]  /*8570*/  @!PT LDS RZ, [RZ] ;  /* 0x00000000fffff984 */ /* 0x000fe20000000800 */
[----:B------:R-:W-:Y:S01]  /*8580*/  @!PT LDS RZ, [RZ] ;  /* 0x00000000fffff984 */ /* 0x000fe20000000800 */
[----:B------:R-:W-:Y:S01]  /*8590*/  @!PT LDS RZ, [RZ] ;  /* 0x00000000fffff984 */ /* 0x000fe20000000800 */
[----:B------:R2:W-:Y:S06]  /*85a0*/  MEMBAR.ALL.CTA ;  /* 0x0000000000007992 */ /* 0x0005ec0000008000 */
[----:B--2---:R-:W2:Y:S02]  /*85b0*/  FENCE.VIEW.ASYNC.S ;  /* 0x00000000000073c6 */ /* 0x004ea40000000000 */
[----:B--2---:R-:W-:Y:S06]  /*85c0*/  BAR.SYNC.DEFER_BLOCKING 0x1, 0x100 ;  /* 0x0044000000007b1d */ /* 0x004fec0000010000 */
[----:B-1----:R-:W-:Y:S05]  /*85d0*/  @P1 BRA `(.L_x_61) ;  /* 0x0000000000141947 */ /* 0x002fea0003800000 */
[----:B------:R-:W-:Y:S02]  /*85e0*/  UIADD3 UR4, UP0, UR60, 0x4f0, URZ ;  /* 0x000004f03c047890 */ /* 0x000fe4000ff1e03f */
[----:B------:R-:W-:Y:S02]  /*85f0*/  UIADD3 UR44, UR51, 0x4100, URZ ;  /* 0x00004100332c7890 */ /* 0x000fe4000fffe03f */
[----:B------:R-:W-:-:S09]  /*8600*/  UIADD3.X UR5, URZ, UR61, URZ, UP0, !UPT ;  /* 0x0000003d3f057290 */ /* 0x000fd200087fe43f */
[----:B------:R1:W-:Y:S02]  /*8610*/  UTMASTG.3D [UR44], [UR4] ;  /* 0x0000002c040073b5 */ /* 0x0003e40008010000 */
[----:B-1----:R0:W-:Y:S02]  /*8620*/  UTMACMDFLUSH ;  /* 0x00000000000079b7 */ /* 0x0021e40000000000 */
.L_x_61:
[----:B------:R-:W-:Y:S05]  /*8630*/  BSYNC B0 ;  /* 0x0000000000007941 */ /* 0x000fea0003800000 */
.L_x_60:
[----:B------:R-:W-:Y:S04]  /*8640*/  BSSY B0, `(.L_x_62) ;  /* 0x0000036000007945 */ /* 0x000fe80003800000 */
[----:B------:R-:W-:Y:S05]  /*8650*/  @P3 BRA `(.L_x_63) ;  /* 0x0000000000d03947 */ /* 0x000fea0003800000 */
[----:B------:R-:W-:-:S04]  /*8660*/  MOV R20, UR50 ;  /* 0x0000003200147c02 */ /* 0x000fc80008000f00 */
[----:B------:R-:W-:-:S13]  /*8670*/  ISETP.NE.AND P4, PT, R20, 0x3, PT ;  /* 0x000000031400780c */ /* 0x000fda0003f85270 */
[----:B------:R-:W-:Y:S05]  /*8680*/  @!P4 BRA `(.L_x_64) ;  /* 0x000000000004c947 */ /* 0x000fea0003800000 */
[----:B------:R-:W-:Y:S01]  /*8690*/  BPT.TRAP 0x1 ;  /* 0x000000040000795c */ /* 0x000fe20000300000 */
.L_x_64:
[----:B------:R-:W2:Y:S04]  /*86a0*/  LDL R20, [R1+0xb8] ;  /* 0x0000b80001147983 */ /* 0x000ea80000100800 */
[----:B------:R-:W3:Y:S01]  /*86b0*/  LDL R21, [R1+0xb4] ;  /* 0x0000b40001157983 */ /* 0x000ee20000100800 */
[----:B------:R-:W-:Y:S01]  /*86c0*/  BSSY B1, `(.L_x_65) ;  /* 0x0000005000017945 */ /* 0x000fe20003800000 */
[----:B--2---:R-:W-:Y:S02]  /*86d0*/  SHF.L.U32 R20, R20, 0x1f, RZ ;  /* 0x0000001f14147819 */ /* 0x004fe400000006ff */
[----:B---3--:R-:W-:-:S04]  /*86e0*/  LEA R27, R21, UR51, 0x3 ;  /* 0x00000033151b7c11 */ /* 0x008fc8000f8e18ff */
[----:B------:R-:W1:Y:S02]  /*86f0*/  SYNCS.PHASECHK.TRANS64.TRYWAIT P0, [R27+URZ+0x80], R20 ;  /* 0x000080141b0075a7 */ /* 0x000e64000800017f */
[----:B-1----:R-:W-:Y:S05]  /*8700*/  @!P0 BRA `(.L_x_66) ;  /* 0x0000012c00948947 */ /* 0x002fea0003800000 */
.L_x_243:
[----:B------:R-:W-:Y:S05]  /*8710*/  BSYNC B1 ;  /* 0x0000000000017941 */ /* 0x000fea0003800000 */
.L_x_65:
[----:B------:R-:W-:Y:S04]  /*8720*/  BSSY B1, `(.L_x_67) ;  /* 0x0000012000017945 */ /* 0x000fe80003800000 */
[----:B------:R-:W-:Y:S05]  /*8730*/  @P2 BRA `(.L_x_68) ;  /* 0x0000000000402947 */ /* 0x000fea0003800000 */
[----:B------:R-:W2:Y:S02]  /*8740*/  LDL R21, [R1+0xb4] ;  /* 0x0000b40001157983 */ /* 0x000ea40000100800 */
[----:B--2---:R-:W-:-:S04]  /*8750*/  LEA R28, R21, R13, 0xc ;  /* 0x0000000d151c7211 */ /* 0x004fc800078e60ff */
[----:B------:R-:W-:Y:S01]  /*8760*/  IADD3 R3, R28, UR51, RZ ;  /* 0x000000331c037c10 */ /* 0x000fe2000fffe0ff */
[----:B------:R-:W-:Y:S03]  /*8770*/  LDS.U16 R5, [R28+UR51+0x200] ;  /* 0x000200331c057984 */ /* 0x000fe60008000400 */
[----:B------:R-:W-:Y:S01]  /*8780*/  IADD3 R26, R3, R14, RZ ;  /* 0x0000000e031a7210 */ /* 0x000fe20007ffe0ff */
[----:B------:R-:W2:Y:S04]  /*8790*/  LDS.U16 R0, [R28+UR51+0x100] ;  /* 0x000100331c007984 */ /* 0x000ea80008000400 */
[----:B------:R-:W-:Y:S04]  /*87a0*/  LDS.U16 R4, [R28+UR51+0x208] ;  /* 0x000208331c047984 */ /* 0x000fe80008000400 */
[----:B------:R-:W3:Y:S04]  /*87b0*/  LDS.U16 R3, [R28+UR51+0x108] ;  /* 0x000108331c037984 */ /* 0x000ee80008000400 */
[----:B-1----:R-:W-:Y:S04]  /*87c0*/  LDS.U16 R20, [R26+0x200] ;  /* 0x000200001a147984 */ /* 0x002fe80000000400 */
[----:B------:R-:W1:Y:S04]  /*87d0*/  LDS.U16 R21, [R26+0x100] ;  /* 0x000100001a157984 */ /* 0x000e680000000400 */
[----:B------:R-:W-:Y:S04]  /*87e0*/  LDS.U16 R24, [R26+0x208] ;  /* 0x000208001a187984 */ /* 0x000fe80000000400 */
[----:B------:R-:W4:Y:S01]  /*87f0*/  LDS.U16 R25, [R26+0x108] ;  /* 0x000108001a197984 */ /* 0x000f220000000400 */
[----:B--2---:R-:W-:-:S02]  /*8800*/  PRMT R5, R0, 0x5410, R5 ;  /* 0x0000541000057816 */ /* 0x004fc40000000005 */
[----:B---3--:R-:W-:Y:S02]  /*8810*/  PRMT R4, R3, 0x5410, R4 ;  /* 0x0000541003047816 */ /* 0x008fe40000000004 */
[----:B-1----:R-:W-:Y:S02]  /*8820*/  PRMT R3, R21, 0x5410, R20 ;  /* 0x0000541015037816 */ /* 0x002fe40000000014 */
[----:B----4-:R-:W-:-:S07]  /*8830*/  PRMT R0, R25, 0x5410, R24 ;  /* 0x0000541019007816 */ /* 0x010fce0000000018 */
.L_x_68:
[----:B------:R-:W-:Y:S05]  /*8840*/  BSYNC B1 ;  /* 0x0000000000017941 */ /* 0x000fea0003800000 */
.L_x_67:
[----:B------:R-:W-:Y:S01]  /*8850*/  @!PT LDS RZ, [RZ] ;  /* 0x00000000fffff984 */ /* 0x000fe20000000800 */
[----:B------:R-:W-:Y:S01]  /*8860*/  @!PT LDS RZ, [RZ] ;  /* 0x00000000fffff984 */ /* 0x000fe20000000800 */
[----:B------:R-:W-:Y:S01]  /*8870*/  @!PT LDS RZ, [RZ] ;  /* 0x00000000fffff984 */ /* 0x000fe20000000800 */
[----:B------:R-:W-:Y:S01]  /*8880*/  @!PT LDS RZ, [RZ] ;  /* 0x00000000fffff984 */ /* 0x000fe20000000800 */
[----:B------:R2:W-:Y:S06]  /*8890*/  MEMBAR.ALL.CTA ;  /* 0x0000000000007992 */ /* 0x0005ec0000008000 */
[----:B--2---:R-:W2:Y:S01]  /*88a0*/  FENCE.VIEW.ASYNC.S ;  /* 0x00000000000073c6 */ /* 0x004ea20000000000 */
[----:B------:R-:W-:Y:S05]  /*88b0*/  @!P4 BRA `(.L_x_69) ;  /* 0x000000000004c947 */ /* 0x000fea0003800000 */
[----:B------:R-:W-:Y:S01]  /*88c0*/  BPT.TRAP 0x1 ;  /* 0x000000040000795c */ /* 0x000fe20000300000 */
.L_x_69:
[----:B------:R-:W3:Y:S04]  /*88d0*/  LDL.LU R25, [R1+0xb4] ;  /* 0x0000b40001197983 */ /* 0x000ee80000300800 */
[----:B------:R-:W4:Y:S01]  /*88e0*/  LDL.LU R24, [R1+0xb8] ;  /* 0x0000b80001187983 */ /* 0x000f220000300800 */
[----:B-1----:R-:W-:Y:S01]  /*88f0*/  IADD3 R20, R27, 0xa0, RZ ;  /* 0x000000a01b147810 */ /* 0x002fe20007ffe0ff */
[----:B------:R-:W1:Y:S03]  /*8900*/  S2R R21, SR_CgaCtaId ;  /* 0x0000000000157919 */ /* 0x000e660000008800 */
[----:B-1----:R-:W-:-:S04]  /*8910*/  PRMT R20, R21, 0x654, R20 ;  /* 0x0000065415147816 */ /* 0x002fc80000000014 */
[----:B--2---:R3:W-:Y:S02]  /*8920*/  SYNCS.ARRIVE.TRANS64.RED.A1T0 RZ, [R20+URZ], RZ ;  /* 0x000000ff14ff79a7 */ /* 0x0047e4000810043f */
[----:B---3--:R-:W-:-:S04]  /*8930*/  IADD3 R20, R25, 0x1, RZ ;  /* 0x0000000119147810 */ /* 0x008fc80007ffe0ff */
[----:B------:R-:W-:-:S04]  /*8940*/  ISETP.NE.AND P0, PT, R20, 0x4, PT ;  /* 0x000000041400780c */ /* 0x000fc80003f05270 */
[----:B------:R-:W-:Y:S02]  /*8950*/  SEL R21, RZ, 0x1, P0 ;  /* 0x00000001ff157807 */ /* 0x000fe40000000000 */
[----:B------:R-:W-:Y:S02]  /*8960*/  SEL R20, R20, RZ, P0 ;  /* 0x000000ff14147207 */ /* 0x000fe40000000000 */
[----:B----4-:R-:W-:-:S05]  /*8970*/  LOP3.LUT R24, R24, R21, RZ, 0x3c, !PT ;  /* 0x0000001518187212 */ /* 0x010fca00078e3cff */
[----:B------:R1:W-:Y:S04]  /*8980*/  STL [R1+0xb8], R24 ;  /* 0x0000b81801007387 */ /* 0x0003e80000100800 */
[----:B------:R1:W-:Y:S02]  /*8990*/  STL [R1+0xb4], R20 ;  /* 0x0000b41401007387 */ /* 0x0003e40000100800 */
.L_x_63:
[----:B------:R-:W-:Y:S05]  /*89a0*/  BSYNC B0 ;  /* 0x0000000000007941 */ /* 0x000fea0003800000 */
.L_x_62:
[----:B------:R-:W-:Y:S01]  /*89b0*/  F2FP.F16.E4M3.UNPACK_B R30, R5.H1 ;  /* 0x00000005ff1e723e */ /* 0x000fe200030006ff */
[C---:B------:R-:W-:Y:S01]  /*89c0*/  FMUL R161, R2.reuse, R161 ;  /* 0x000000a102a17220 */ /* 0x040fe20000400000 */
[C---:B------:R-:W-:Y:S01]  /*89d0*/  FMUL R159, R2.reuse, R159 ;  /* 0x0000009f029f7220 */ /* 0x040fe20000400000 */
[C---:B------:R-:W-:Y:S01]  /*89e0*/  FMUL R157, R2.reuse, R157 ;  /* 0x0000009d029d7220 */ /* 0x040fe20000400000 */
[----:B------:R-:W-:Y:S01]  /*89f0*/  F2FP.F16.E4M3.UNPACK_B R41, R3 ;  /* 0x00000003ff29723e */ /* 0x000fe200020006ff */
[----:B-1----:R-:W-:Y:S02]  /*8a00*/  HADD2.F32 R20, -RZ, R30.H0_H0 ;  /* 0x2000001eff147230 */ /* 0x002fe40000004100 */
[C---:B------:R-:W-:Y:S01]  /*8a10*/  FMUL R155, R2.reuse, R155 ;  /* 0x0000009b029b7220 */ /* 0x040fe20000400000 */
[C---:B------:R-:W-:Y:S01]  /*8a20*/  FMUL R153, R2.reuse, R153 ;  /* 0x0000009902997220 */ /* 0x040fe20000400000 */
[----:B------:R-:W-:Y:S01]  /*8a30*/  FMUL R23, R2, R23 ;  /* 0x0000001702177220 */ /* 0x000fe20000400000 */
[----:B------:R-:W-:-:S04]  /*8a40*/  FFMA R20, R16, R20, R161 ;  /* 0x0000001410147223 */ /* 0x000fc800000000a1 */
[C---:B------:R-:W-:Y:S01]  /*8a50*/  FMUL R29, R20.reuse, 0.70710676908493041992 ;  /* 0x3f3504f3141d7820 */ /* 0x040fe20000400000 */
[----:B------:R-:W-:-:S03]  /*8a60*/  FMUL R20, R20, 0.5 ;  /* 0x3f00000014147820 */ /* 0x000fc60000400000 */
[C---:B------:R-:W-:Y:S01]  /*8a70*/  FMUL R21, R29.reuse, R29 ;  /* 0x0000001d1d157220 */ /* 0x040fe20000400000 */
[----:B------:R-:W-:-:S04]  /*8a80*/  FSETP.GE.AND P0, PT, |R29|, 1.0029599666595458984, PT ;  /* 0x3f8060fe1d00780b */ /* 0x000fc80003f06200 */
[----:B------:R-:W-:Y:S02]  /*8a90*/  FSEL R21, |R29|, R21, P0 ;  /* 0x000000151d157208 */ /* 0x000fe40000000200 */
[----:B------:R-:W-:Y:S02]  /*8aa0*/  FSEL R24, R6, 8.4834944573231041431e-05, P0 ;  /* 0x38b1e96a06187808 */ /* 0x000fe40000000000 */
[----:B------:R-:W-:Y:S02]  /*8ab0*/  FSEL R26, -R7, -0.00082130916416645050049, P0 ;  /* 0xba574d20071a7808 */ /* 0x000fe40000000100 */
[----:B------:R-:W-:Y:S02]  /*8ac0*/  FSEL R25, R8, 0.0052134888246655464172, P0 ;  /* 0x3baad5ea08197808 */ /* 0x000fe40000000000 */
[----:B------:R-:W-:Y:S01]  /*8ad0*/  FSEL R27, -R9, -0.026868773624300956726, P0 ;  /* 0xbcdc1be7091b7808 */ /* 0x000fe20000000100 */
[----:B------:R-:W-:Y:S01]  /*8ae0*/  FFMA R24, R21, R24, R26 ;  /* 0x0000001815187223 */ /* 0x000fe2000000001a */
[----:B------:R-:W-:-:S03]  /*8af0*/  FSEL R26, -|R29|, R29, P0 ;  /* 0x0000001d1d1a7208 */ /* 0x000fc60000000300 */
[----:B------:R-:W-:Y:S01]  /*8b00*/  FFMA R24, R21, R24, R25 ;  /* 0x0000001815187223 */ /* 0x000fe20000000019 */
[----:B------:R-:W-:-:S03]  /*8b10*/  FSEL R25, R10, 0.11284004896879196167, P0 ;  /* 0x3de718af0a197808 */ /* 0x000fc60000000000 */
[----:B------:R-:W-:Y:S01]  /*8b20*/  FFMA R24, R21, R24, R27 ;  /* 0x0000001815187223 */ /* 0x000fe2000000001b */
[----:B------:R-:W-:-:S03]  /*8b30*/  FSEL R27, R11, -0.37612664699554443359, P0 ;  /* 0xbec093ac0b1b7808 */ /* 0x000fc60000000000 */
[----:B------:R-:W-:Y:S01]  /*8b40*/  FFMA R24, R21, R24, R25 ;  /* 0x0000001815187223 */ /* 0x000fe20000000019 */
[----:B------:R-:W-:-:S03]  /*8b50*/  FSEL R25, R12, 0.12837915122509002686, P0 ;  /* 0x3e0375d30c197808 */ /* 0x000fc60000000000 */
[----:B------:R-:W-:Y:S01]  /*8b60*/  FFMA R24, R21, R24, R27 ;  /* 0x0000001815187223 */ /* 0x000fe2000000001b */
[----:B------:R-:W-:-:S03]  /*8b70*/  FMUL R27, R2, R158 ;  /* 0x0000009e021b7220 */ /* 0x000fc60000400000 */
[----:B------:R-:W-:Y:S01]  /*8b80*/  FFMA R21, R21, R24, R25 ;  /* 0x0000001815157223 */ /* 0x000fe20000000019 */
[----:B------:R-:W-:Y:S01]  /*8b90*/  F2FP.F16.E4M3.UNPACK_B R25, R4 ;  /* 0x00000004ff19723e */ /* 0x000fe200020006ff */
[----:B------:R-:W-:Y:S02]  /*8ba0*/  HADD2.F32 R24, -RZ, R30.H1_H1 ;  /* 0x3000001eff187230 */ /* 0x000fe40000004100 */
[----:B------:R-:W-:Y:S02]  /*8bb0*/  FFMA R21, R21, R26, R26 ;  /* 0x0000001a15157223 */ /* 0x000fe4000000001a */
[--C-:B------:R-:W-:Y:S02]  /*8bc0*/  HADD2.F32 R26, -RZ, R25.reuse.H0_H0 ;  /* 0x20000019ff1a7230 */ /* 0x100fe40000004100 */
[----:B------:R-:W1:Y:S01]  /*8bd0*/  @P0 MUFU.EX2 R28, R21 ;  /* 0x00000015001c0308 */ /* 0x000e620000000800 */
[----:B------:R-:W-:Y:S02]  /*8be0*/  HADD2.F32 R30, -RZ, R25.H1_H1 ;  /* 0x30000019ff1e7230 */ /* 0x000fe40000004100 */
[----:B------:R-:W-:-:S04]  /*8bf0*/  FMUL R25, R2, R160 ;  /* 0x000000a002197220 */ /* 0x000fc80000400000 */
[C---:B------:R-:W-:Y:S01]  /*8c00*/  FFMA R24, R16.reuse, R24, R25 ;  /* 0x0000001810187223 */ /* 0x040fe20000000019 */
[C---:B------:R-:W-:Y:S01]  /*8c10*/  FFMA R25, R16.reuse, R26, R159 ;  /* 0x0000001a10197223 */ /* 0x040fe2000000009f */
[----:B------:R-:W-:Y:S02]  /*8c20*/  FFMA R26, R16, R30, R27 ;  /* 0x0000001e101a7223 */ /* 0x000fe4000000001b */
[----:B------:R-:W-:Y:S01]  /*8c30*/  FMUL R44, R24, 0.70710676908493041992 ;  /* 0x3f3504f3182c7820 */ /* 0x000fe20000400000 */
[C---:B------:R-:W-:Y:S01]  /*8c40*/  FMUL R37, R25.reuse, 0.70710676908493041992 ;  /* 0x3f3504f319257820 */ /* 0x040fe20000400000 */
[----:B------:R-:W-:Y:S01]  /*8c50*/  FMUL R46, R26, 0.70710676908493041992 ;  /* 0x3f3504f31a2e7820 */ /* 0x000fe20000400000 */
[----:B------:R-:W-:Y:S01]  /*8c60*/  FMUL R24, R24, 0.5 ;  /* 0x3f00000018187820 */ /* 0x000fe20000400000 */
[----:B------:R-:W-:Y:S01]  /*8c70*/  FMUL R27, R44, R44 ;  /* 0x0000002c2c1b7220 */ /* 0x000fe20000400000 */
[----:B------:R-:W-:Y:S01]  /*8c80*/  FMUL R25, R25, 0.5 ;  /* 0x3f00000019197820 */ /* 0x000fe20000400000 */
[----:B------:R-:W-:Y:S01]  /*8c90*/  FSETP.GE.AND P4, PT, |R37|, 1.0029599666595458984, PT ;  /* 0x3f8060fe2500780b */ /* 0x000fe20003f86200 */
[----:B-1----:R-:W-:Y:S01]  /*8ca0*/  @P0 FADD R28, -R28, 1 ;  /* 0x3f8000001c1c0421 */ /* 0x002fe20000000100 */
[C---:B------:R-:W-:Y:S01]  /*8cb0*/  FMUL R31, R46.reuse, R46 ;  /* 0x0000002e2e1f7220 */ /* 0x040fe20000400000 */
[----:B------:R-:W-:Y:S01]  /*8cc0*/  FSETP.GE.AND P5, PT, |R46|, 1.0029599666595458984, PT ;  /* 0x3f8060fe2e00780b */ /* 0x000fe20003fa6200 */
[----:B------:R-:W-:Y:S01]  /*8cd0*/  FMUL R26, R26, 0.5 ;  /* 0x3f0000001a1a7820 */ /* 0x000fe20000400000 */
[----:B------:R-:W-:-:S02]  /*8ce0*/  FSEL R32, R6, 8.4834944573231041431e-05, P4 ;  /* 0x38b1e96a06207808 */ /* 0x000fc40002000000 */
[----:B------:R-:W-:Y:S01]  /*8cf0*/  @P0 LOP3.LUT R21, R28, 0x80000000, R29, 0xb8, !PT ;  /* 0x800000001c150812 */ /* 0x000fe200078eb81d */
[----:B------:R-:W-:Y:S01]  /*8d00*/  FMUL R29, R37, R37 ;  /* 0x00000025251d7220 */ /* 0x000fe20000400000 */
[C---:B------:R-:W-:Y:S02]  /*8d10*/  FSETP.GE.AND P0, PT, |R44|.reuse, 1.0029599666595458984, PT ;  /* 0x3f8060fe2c00780b */ /* 0x040fe40003f06200 */
[----:B------:R-:W-:Y:S01]  /*8d20*/  FSEL R34, -R7, -0.00082130916416645050049, P4 ;  /* 0xba574d2007227808 */ /* 0x000fe20002000100 */
[----:B------:R-:W-:Y:S01]  /*8d30*/  FADD R21, R21, 1 ;  /* 0x3f80000015157421 */ /* 0x000fe20000000000 */
[----:B------:R-:W-:Y:S02]  /*8d40*/  FSEL R27, |R44|, R27, P0 ;  /* 0x0000001b2c1b7208 */ /* 0x000fe40000000200 */
[----:B------:R-:W-:Y:S01]  /*8d50*/  FSEL R28, R6, 8.4834944573231041431e-05, P0 ;  /* 0x38b1e96a061c7808 */ /* 0x000fe20000000000 */
[----:B------:R-:W-:Y:S01]  /*8d60*/  FMUL R20, R20, R21 ;  /* 0x0000001514147220 */ /* 0x000fe20000400000 */
[----:B------:R-:W-:-:S02]  /*8d70*/  FSEL R30, -R7, -0.00082130916416645050049, P0 ;  /* 0xba574d20071e7808 */ /* 0x000fc40000000100 */
[----:B------:R-:W-:Y:S02]  /*8d80*/  FSEL R29, |R37|, R29, P4 ;  /* 0x0000001d251d7208 */ /* 0x000fe40002000200 */
[----:B------:R-:W-:Y:S01]  /*8d90*/  FSEL R31, |R46|, R31, P5 ;  /* 0x0000001f2e1f7208 */ /* 0x000fe20002800200 */
[----:B------:R-:W-:Y:S01]  /*8da0*/  FFMA R28, R27, R28, R30 ;  /* 0x0000001c1b1c7223 */ /* 0x000fe2000000001e */
[----:B------:R-:W-:Y:S01]  /*8db0*/  FSEL R30, R8, 0.0052134888246655464172, P0 ;  /* 0x3baad5ea081e7808 */ /* 0x000fe20000000000 */
[----:B------:R-:W-:Y:S01]  /*8dc0*/  FFMA R34, R29, R32, R34 ;  /* 0x000000201d227223 */ /* 0x000fe20000000022 */
[----:B------:R-:W-:Y:S02]  /*8dd0*/  FSEL R32, -R9, -0.026868773624300956726, P0 ;  /* 0xbcdc1be709207808 */ /* 0x000fe40000000100 */
[----:B------:R-:W-:Y:S01]  /*8de0*/  FSEL R38, R6, 8.4834944573231041431e-05, P5 ;  /* 0x38b1e96a06267808 */ /* 0x000fe20002800000 */
[----:B------:R-:W-:Y:S01]  /*8df0*/  FFMA R28, R27, R28, R30 ;  /* 0x0000001c1b1c7223 */ /* 0x000fe2000000001e */
[----:B------:R-:W-:-:S02]  /*8e00*/  FSEL R40, -R7, -0.00082130916416645050049, P5 ;  /* 0xba574d2007287808 */ /* 0x000fc40002800100 */
[----:B------:R-:W-:Y:S01]  /*8e10*/  FSEL R36, R8, 0.0052134888246655464172, P4 ;  /* 0x3baad5ea08247808 */ /* 0x000fe20002000000 */
[----:B------:R-:W-:Y:S01]  /*8e20*/  FFMA R28, R27, R28, R32 ;  /* 0x0000001c1b1c7223 */ /* 0x000fe20000000020 */
[----:B------:R-:W-:Y:S01]  /*8e30*/  FSEL R30, R10, 0.11284004896879196167, P0 ;  /* 0x3de718af0a1e7808 */ /* 0x000fe20000000000 */
[----:B------:R-:W-:Y:S01]  /*8e40*/  FFMA R38, R31, R38, R40 ;  /* 0x000000261f267223 */ /* 0x000fe20000000028 */
[----:B------:R-:W-:Y:S01]  /*8e50*/  FSEL R42, R8, 0.0052134888246655464172, P5 ;  /* 0x3baad5ea082a7808 */ /* 0x000fe20002800000 */
[----:B------:R-:W-:Y:S01]  /*8e60*/  FFMA R34, R29, R34, R36 ;  /* 0x000000221d227223 */ /* 0x000fe20000000024 */
[----:B------:R-:W-:Y:S01]  /*8e70*/  FSEL R36, -R9, -0.026868773624300956726, P4 ;  /* 0xbcdc1be709247808 */ /* 0x000fe20002000100 */
[----:B------:R-:W-:Y:S01]  /*8e80*/  FFMA R28, R27, R28, R30 ;  /* 0x0000001c1b1c7223 */ /* 0x000fe2000000001e */
[----:B------:R-:W-:Y:S01]  /*8e90*/  FSEL R32, R11, -0.37612664699554443359, P0 ;  /* 0xbec093ac0b207808 */ /* 0x000fe20000000000 */
[----:B------:R-:W-:Y:S01]  /*8ea0*/  FFMA R42, R31, R38, R42 ;  /* 0x000000261f2a7223 */ /* 0x000fe2000000002a */
[----:B------:R-:W-:Y:S01]  /*8eb0*/  FSEL R38, R10, 0.11284004896879196167, P4 ;  /* 0x3de718af0a267808 */ /* 0x000fe20002000000 */
[----:B------:R-:W-:Y:S01]  /*8ec0*/  FFMA R34, R29, R34, R36 ;  /* 0x000000221d227223 */ /* 0x000fe20000000024 */
        /* <DEDUP_REMOVED lines=8> */
[----:B------:R-:W-:Y:S01]  /*8f50*/  FSEL R36, R11, -0.37612664699554443359, P4 ;  /* 0xbec093ac0b247808 */ /* 0x000fe20002000000 */
[----:B------:R-:W-:Y:S01]  /*8f60*/  FFMA R27, R27, R32, R32 ;  /* 0x000000201b1b7223 */ /* 0x000fe20000000020 */
[----:B------:R-:W-:Y:S01]  /*8f70*/  FSEL R32, R11, -0.37612664699554443359, P5 ;  /* 0xbec093ac0b207808 */ /* 0x000fe20002800000 */
[----:B------:R-:W-:Y:S01]  /*8f80*/  FFMA R38, R31, R40, R38 ;  /* 0x000000281f267223 */ /* 0x000fe20000000026 */
[C---:B------:R-:W-:Y:S01]  /*8f90*/  FSEL R28, R12.reuse, 0.12837915122509002686, P4 ;  /* 0x3e0375d30c1c7808 */ /* 0x040fe20002000000 */
[----:B------:R-:W-:Y:S01]  /*8fa0*/  FFMA R34, R29, R34, R36 ;  /* 0x000000221d227223 */ /* 0x000fe20000000024 */
[----:B------:R-:W-:Y:S01]  /*8fb0*/  FSEL R33, R12, 0.12837915122509002686, P5 ;  /* 0x3e0375d30c217808 */ /* 0x000fe20002800000 */
[----:B------:R-:W-:Y:S01]  /*8fc0*/  FFMA R32, R31, R38, R32 ;  /* 0x000000261f207223 */ /* 0x000fe20000000020 */
[----:B------:R-:W1:Y:S01]  /*8fd0*/  @P0 MUFU.EX2 R30, R27 ;  /* 0x0000001b001e0308 */ /* 0x000e620000000800 */
[----:B------:R-:W-:Y:S01]  /*8fe0*/  FFMA R28, R29, R34, R28 ;  /* 0x000000221d1c7223 */ /* 0x000fe2000000001c */
[----:B------:R-:W-:Y:S01]  /*8ff0*/  FSEL R29, -|R37|, R37, P4 ;  /* 0x00000025251d7208 */ /* 0x000fe20002000300 */
[----:B------:R-:W-:Y:S01]  /*9000*/  FFMA R33, R31, R32, R33 ;  /* 0x000000201f217223 */ /* 0x000fe20000000021 */
[----:B------:R-:W-:Y:S01]  /*9010*/  FSEL R34, -|R46|, R46, P5 ;  /* 0x0000002e2e227208 */ /* 0x000fe20002800300 */
[--C-:B------:R-:W-:Y:S01]  /*9020*/  HADD2.F32 R38, -RZ, R41.reuse.H0_H0 ;  /* 0x20000029ff267230 */ /* 0x100fe20000004100 */
[----:B------:R-:W-:Y:S01]  /*9030*/  F2FP.F16.E4M3.UNPACK_B R31, R4.H1 ;  /* 0x00000004ff1f723e */ /* 0x000fe200030006ff */
[----:B------:R-:W-:Y:S01]  /*9040*/  FFMA R28, R28, R29, R29 ;  /* 0x0000001d1c1c7223 */ /* 0x000fe2000000001d */
[----:B------:R-:W-:-:S02]  /*9050*/  HADD2.F32 R41, -RZ, R41.H1_H1 ;  /* 0x30000029ff297230 */ /* 0x000fc40000004100 */
[----:B------:R-:W-:Y:S01]  /*9060*/  FFMA R29, R33, R34, R34 ;  /* 0x00000022211d7223 */ /* 0x000fe20000000022 */
[----:B------:R-:W2:Y:S01]  /*9070*/  @P4 MUFU.EX2 R32, R28 ;  /* 0x0000001c00204308 */ /* 0x000ea20000000800 */
[--C-:B------:R-:W-:Y:S02]  /*9080*/  HADD2.F32 R34, -RZ, R31.reuse.H0_H0 ;  /* 0x2000001fff227230 */ /* 0x100fe40000004100 */
[----:B------:R-:W-:Y:S02]  /*9090*/  HADD2.F32 R36, -RZ, R31.H1_H1 ;  /* 0x3000001fff247230 */ /* 0x000fe40000004100 */
[----:B------:R-:W-:Y:S01]  /*90a0*/  FMUL R31, R2, R156 ;  /* 0x0000009c021f7220 */ /* 0x000fe20000400000 */
[----:B-1----:R-:W-:Y:S01]  /*90b0*/  @P0 FADD R33, -R30, 1 ;  /* 0x3f8000001e210421 */ /* 0x002fe20000000100 */
[C---:B------:R-:W-:Y:S01]  /*90c0*/  FFMA R30, R16.reuse, R34, R157 ;  /* 0x00000022101e7223 */ /* 0x040fe2000000009d */
[----:B------:R-:W1:Y:S01]  /*90d0*/  @P5 MUFU.EX2 R35, R29 ;  /* 0x0000001d00235308 */ /* 0x000e620000000800 */
[----:B------:R-:W-:-:S02]  /*90e0*/  FFMA R31, R16, R36, R31 ;  /* 0x00000024101f7223 */ /* 0x000fc4000000001f */
[C---:B------:R-:W-:Y:S01]  /*90f0*/  FMUL R43, R30.reuse, 0.70710676908493041992 ;  /* 0x3f3504f31e2b7820 */ /* 0x040fe20000400000 */
[----:B------:R-:W-:Y:S01]  /*9100*/  @P0 LOP3.LUT R27, R33, 0x80000000, R44, 0xb8, !PT ;  /* 0x80000000211b0812 */ /* 0x000fe200078eb82c */
[----:B------:R-:W-:Y:S01]  /*9110*/  FMUL R50, R31, 0.70710676908493041992 ;  /* 0x3f3504f31f327820 */ /* 0x000fe20000400000 */
[----:B------:R-:W-:Y:S01]  /*9120*/  FMUL R30, R30, 0.5 ;  /* 0x3f0000001e1e7820 */ /* 0x000fe20000400000 */
[C---:B------:R-:W-:Y:S01]  /*9130*/  FMUL R33, R43.reuse, R43 ;  /* 0x0000002b2b217220 */ /* 0x040fe20000400000 */
[----:B------:R-:W-:Y:S01]  /*9140*/  FSETP.GE.AND P0, PT, |R43|, 1.0029599666595458984, PT ;  /* 0x3f8060fe2b00780b */ /* 0x000fe20003f06200 */
[----:B--2---:R-:W-:Y:S01]  /*9150*/  @P4 FADD R34, -R32, 1 ;  /* 0x3f80000020224421 */ /* 0x004fe20000000100 */
[----:B------:R-:W-:Y:S01]  /*9160*/  FFMA R32, R16, R38, R155 ;  /* 0x0000002610207223 */ /* 0x000fe2000000009b */
[----:B------:R-:W-:Y:S01]  /*9170*/  FADD R27, R27, 1 ;  /* 0x3f8000001b1b7421 */ /* 0x000fe20000000000 */
[----:B------:R-:W-:Y:S01]  /*9180*/  FSEL R33, |R43|, R33, P0 ;  /* 0x000000212b217208 */ /* 0x000fe20000000200 */
[----:B------:R-:W-:Y:S01]  /*9190*/  FMUL R31, R31, 0.5 ;  /* 0x3f0000001f1f7820 */ /* 0x000fe20000400000 */
[----:B------:R-:W-:Y:S01]  /*91a0*/  @P4 LOP3.LUT R28, R34, 0x80000000, R37, 0xb8, !PT ;  /* 0x80000000221c4812 */ /* 0x000fe200078eb825 */
[----:B------:R-:W-:Y:S01]  /*91b0*/  FMUL R45, R32, 0.70710676908493041992 ;  /* 0x3f3504f3202d7820 */ /* 0x000fe20000400000 */
[----:B------:R-:W-:Y:S01]  /*91c0*/  FSETP.GE.AND P4, PT, |R50|, 1.0029599666595458984, PT ;  /* 0x3f8060fe3200780b */ /* 0x000fe20003f86200 */
[----:B-1----:R-:W-:Y:S01]  /*91d0*/  @P5 FADD R35, -R35, 1 ;  /* 0x3f80000023235421 */ /* 0x002fe20000000100 */
[----:B------:R-:W-:Y:S01]  /*91e0*/  FSEL R34, R6, 8.4834944573231041431e-05, P0 ;  /* 0x38b1e96a06227808 */ /* 0x000fe20000000000 */
[----:B------:R-:W-:Y:S01]  /*91f0*/  FMUL R37, R45, R45 ;  /* 0x0000002d2d257220 */ /* 0x000fe20000400000 */
[----:B------:R-:W-:Y:S01]  /*9200*/  FSEL R36, -R7, -0.00082130916416645050049, P0 ;  /* 0xba574d2007247808 */ /* 0x000fe20000000100 */
[----:B------:R-:W-:Y:S01]  /*9210*/  FADD R28, R28, 1 ;  /* 0x3f8000001c1c7421 */ /* 0x000fe20000000000 */
[----:B------:R-:W-:Y:S01]  /*9220*/  @P5 LOP3.LUT R29, R35, 0x80000000, R46, 0xb8, !PT ;  /* 0x80000000231d5812 */ /* 0x000fe200078eb82e */
[----:B------:R-:W-:Y:S01]  /*9230*/  FMUL R35, R50, R50 ;  /* 0x0000003232237220 */ /* 0x000fe20000400000 */
[----:B------:R-:W-:Y:S01]  /*9240*/  FSEL R38, R6, 8.4834944573231041431e-05, P4 ;  /* 0x38b1e96a06267808 */ /* 0x000fe20002000000 */
[----:B------:R-:W-:Y:S01]  /*9250*/  FFMA R34, R33, R34, R36 ;  /* 0x0000002221227223 */ /* 0x000fe20000000024 */
[----:B------:R-:W-:Y:S01]  /*9260*/  FSEL R40, -R7, -0.00082130916416645050049, P4 ;  /* 0xba574d2007287808 */ /* 0x000fe20002000100 */
[----:B------:R-:W-:Y:S01]  /*9270*/  FADD R29, R29, 1 ;  /* 0x3f8000001d1d7421 */ /* 0x000fe20000000000 */
[----:B------:R-:W-:Y:S01]  /*9280*/  FSEL R35, |R50|, R35, P4 ;  /* 0x0000002332237208 */ /* 0x000fe20002000200 */
[----:B------:R-:W-:Y:S01]  /*9290*/  FMUL R32, R32, 0.5 ;  /* 0x3f00000020207820 */ /* 0x000fe20000400000 */
[----:B------:R-:W-:Y:S01]  /*92a0*/  FSEL R36, R8, 0.0052134888246655464172, P0 ;  /* 0x3baad5ea08247808 */ /* 0x000fe20000000000 */
[----:B------:R-:W-:Y:S01]  /*92b0*/  FMUL R27, R24, R27 ;  /* 0x0000001b181b7220 */ /* 0x000fe20000400000 */
[----:B------:R-:W-:Y:S01]  /*92c0*/  FSETP.GE.AND P5, PT, |R45|, 1.0029599666595458984, PT ;  /* 0x3f8060fe2d00780b */ /* 0x000fe20003fa6200 */
[----:B------:R-:W-:Y:S01]  /*92d0*/  FFMA R40, R35, R38, R40 ;  /* 0x0000002623287223 */ /* 0x000fe20000000028 */
[----:B------:R-:W-:Y:S01]  /*92e0*/  FSEL R38, -R9, -0.026868773624300956726, P0 ;  /* 0xbcdc1be709267808 */ /* 0x000fe20000000100 */
[----:B------:R-:W-:Y:S01]  /*92f0*/  FFMA R34, R33, R34, R36 ;  /* 0x0000002221227223 */ /* 0x000fe20000000024 */
[----:B------:R-:W-:Y:S01]  /*9300*/  FSEL R37, |R45|, R37, P5 ;  /* 0x000000252d257208 */ /* 0x000fe20002800200 */
[----:B------:R-:W-:Y:S01]  /*9310*/  FMUL R25, R25, R28 ;  /* 0x0000001c19197220 */ /* 0x000fe20000400000 */
[----:B------:R-:W-:Y:S01]  /*9320*/  FSEL R44, R6, 8.4834944573231041431e-05, P5 ;  /* 0x38b1e96a062c7808 */ /* 0x000fe20002800000 */
[----:B------:R-:W-:Y:S01]  /*9330*/  FFMA R34, R33, R34, R38 ;  /* 0x0000002221227223 */ /* 0x000fe20000000026 */
[----:B------:R-:W-:Y:S01]  /*9340*/  FSEL R46, -R7, -0.00082130916416645050049, P5 ;  /* 0xba574d20072e7808 */ /* 0x000fe20002800100 */
[----:B------:R-:W-:Y:S01]  /*9350*/  FMUL R26, R26, R29 ;  /* 0x0000001d1a1a7220 */ /* 0x000fe20000400000 */
[----:B------:R-:W-:-:S02]  /*9360*/  FSEL R42, R8, 0.0052134888246655464172, P4 ;  /* 0x3baad5ea082a7808 */ /* 0x000fc40002000000 */
        /* <DEDUP_REMOVED lines=30> */
[----:B------:R-:W-:-:S02]  /*9550*/  FSEL R40, -|R45|, R45, P5 ;  /* 0x0000002d2d287208 */ /* 0x000fc40002800300 */
[----:B------:R-:W-:Y:S01]  /*9560*/  F2FP.F16.E4M3.UNPACK_B R37, R3.H1 ;  /* 0x00000003ff25723e */ /* 0x000fe200030006ff */
[----:B------:R-:W-:Y:S01]  /*9570*/  FFMA R34, R34, R35, R35 ;  /* 0x0000002322227223 */ /* 0x000fe20000000023 */
[----:B------:R-:W-:Y:S01]  /*9580*/  F2FP.SATFINITE.E4M3.F32.PACK_AB_MERGE_C R20, R27, R20, RZ ;  /* 0x000000141b14723e */ /* 0x000fe200048070ff */
[----:B------:R-:W-:Y:S01]  /*9590*/  FFMA R35, R39, R40, R40 ;  /* 0x0000002827237223 */ /* 0x000fe20000000028 */
[----:B------:R-:W-:Y:S01]  /*95a0*/  FMUL R39, R2, R152 ;  /* 0x0000009802277220 */ /* 0x000fe20000400000 */
[----:B------:R-:W2:Y:S01]  /*95b0*/  @P4 MUFU.EX2 R38, R34 ;  /* 0x0000002200264308 */ /* 0x000ea20000000800 */
[--C-:B------:R-:W-:Y:S01]  /*95c0*/  HADD2.F32 R44, -RZ, R37.reuse.H0_H0 ;  /* 0x20000025ff2c7230 */ /* 0x100fe20000004100 */
[----:B------:R-:W-:Y:S01]  /*95d0*/  F2FP.SATFINITE.E4M3.F32.PACK_AB_MERGE_C R26, R26, R25, RZ ;  /* 0x000000191a1a723e */ /* 0x000fe200048070ff */
[----:B------:R-:W-:Y:S02]  /*95e0*/  HADD2.F32 R46, -RZ, R37.H1_H1 ;  /* 0x30000025ff2e7230 */ /* 0x000fe40000004100 */
[----:B------:R-:W-:Y:S01]  /*95f0*/  FMUL R37, R2, R154 ;  /* 0x0000009a02257220 */ /* 0x000fe20000400000 */
[----:B-1----:R-:W-:-:S02]  /*9600*/  @P0 FADD R40, -R36, 1 ;  /* 0x3f80000024280421 */ /* 0x002fc40000000100 */
[----:B------:R-:W1:Y:S01]  /*9610*/  @P5 MUFU.EX2 R42, R35 ;  /* 0x00000023002a5308 */ /* 0x000e620000000800 */
[C---:B------:R-:W-:Y:S01]  /*9620*/  FFMA R36, R16.reuse, R41, R37 ;  /* 0x0000002910247223 */ /* 0x040fe20000000025 */
[----:B------:R-:W-:Y:S01]  /*9630*/  FFMA R37, R16, R44, R153 ;  /* 0x0000002c10257223 */ /* 0x000fe20000000099 */
[----:B------:R-:W-:Y:S02]  /*9640*/  @P0 LOP3.LUT R33, R40, 0x80000000, R43, 0xb8, !PT ;  /* 0x8000000028210812 */ /* 0x000fe400078eb82b */
[C---:B------:R-:W-:Y:S01]  /*9650*/  FMUL R47, R36.reuse, 0.70710676908493041992 ;  /* 0x3f3504f3242f7820 */ /* 0x040fe20000400000 */
[----:B------:R-:W-:Y:S01]  /*9660*/  FMUL R49, R37, 0.70710676908493041992 ;  /* 0x3f3504f325317820 */ /* 0x000fe20000400000 */
[----:B------:R-:W-:Y:S01]  /*9670*/  FMUL R36, R36, 0.5 ;  /* 0x3f00000024247820 */ /* 0x000fe20000400000 */
[----:B------:R-:W-:Y:S01]  /*9680*/  FADD R33, R33, 1 ;  /* 0x3f80000021217421 */ /* 0x000fe20000000000 */
[----:B--2---:R-:W-:Y:S01]  /*9690*/  @P4 FADD R41, -R38, 1 ;  /* 0x3f80000026294421 */ /* 0x004fe20000000100 */
[----:B------:R-:W-:Y:S01]  /*96a0*/  FFMA R38, R16, R46, R39 ;  /* 0x0000002e10267223 */ /* 0x000fe20000000027 */
[C---:B------:R-:W-:Y:S01]  /*96b0*/  FMUL R39, R47.reuse, R47 ;  /* 0x0000002f2f277220 */ /* 0x040fe20000400000 */
[----:B------:R-:W-:Y:S01]  /*96c0*/  FSETP.GE.AND P0, PT, |R47|, 1.0029599666595458984, PT ;  /* 0x3f8060fe2f00780b */ /* 0x000fe20003f06200 */
[----:B------:R-:W-:Y:S01]  /*96d0*/  FMUL R37, R37, 0.5 ;  /* 0x3f00000025257820 */ /* 0x000fe20000400000 */
[----:B------:R-:W-:Y:S01]  /*96e0*/  @P4 LOP3.LUT R34, R41, 0x80000000, R50, 0xb8, !PT ;  /* 0x8000000029224812 */ /* 0x000fe200078eb832 */
[C---:B------:R-:W-:Y:S01]  /*96f0*/  FMUL R41, R49.reuse, R49 ;  /* 0x0000003131297220 */ /* 0x040fe20000400000 */
[----:B------:R-:W-:Y:S01]  /*9700*/  FSETP.GE.AND P4, PT, |R49|, 1.0029599666595458984, PT ;  /* 0x3f8060fe3100780b */ /* 0x000fe20003f86200 */
[----:B-1----:R-:W-:Y:S01]  /*9710*/  @P5 FADD R42, -R42, 1 ;  /* 0x3f8000002a2a5421 */ /* 0x002fe20000000100 */
[----:B------:R-:W-:Y:S01]  /*9720*/  FSEL R39, |R47|, R39, P0 ;  /* 0x000000272f277208 */ /* 0x000fe20000000200 */
[----:B------:R-:W-:Y:S01]  /*9730*/  FMUL R51, R38, 0.70710676908493041992 ;  /* 0x3f3504f326337820 */ /* 0x000fe20000400000 */
[----:B------:R-:W-:Y:S01]  /*9740*/  FSEL R40, R6, 8.4834944573231041431e-05, P0 ;  /* 0x38b1e96a06287808 */ /* 0x000fe20000000000 */
[----:B------:R-:W-:Y:S01]  /*9750*/  FADD R34, R34, 1 ;  /* 0x3f80000022227421 */ /* 0x000fe20000000000 */
[----:B------:R-:W-:Y:S01]  /*9760*/  @P5 LOP3.LUT R35, R42, 0x80000000, R45, 0xb8, !PT ;  /* 0x800000002a235812 */ /* 0x000fe200078eb82d */
[----:B------:R-:W-:Y:S01]  /*9770*/  FMUL R43, R51, R51 ;  /* 0x00000033332b7220 */ /* 0x000fe20000400000 */
[----:B------:R-:W-:Y:S01]  /*9780*/  FSEL R42, -R7, -0.00082130916416645050049, P0 ;  /* 0xba574d20072a7808 */ /* 0x000fe20000000100 */
[----:B------:R-:W-:Y:S01]  /*9790*/  FMUL R38, R38, 0.5 ;  /* 0x3f00000026267820 */ /* 0x000fe20000400000 */
[----:B------:R-:W-:Y:S01]  /*97a0*/  FSEL R41, |R49|, R41, P4 ;  /* 0x0000002931297208 */ /* 0x000fe20002000200 */
[----:B------:R-:W-:Y:S01]  /*97b0*/  FADD R35, R35, 1 ;  /* 0x3f80000023237421 */ /* 0x000fe20000000000 */
[----:B------:R-:W-:Y:S01]  /*97c0*/  FSEL R44, R6, 8.4834944573231041431e-05, P4 ;  /* 0x38b1e96a062c7808 */ /* 0x000fe20002000000 */
[----:B------:R-:W-:Y:S01]  /*97d0*/  FFMA R40, R39, R40, R42 ;  /* 0x0000002827287223 */ /* 0x000fe2000000002a */
[----:B------:R-:W-:Y:S01]  /*97e0*/  FSEL R46, -R7, -0.00082130916416645050049, P4 ;  /* 0xba574d20072e7808 */ /* 0x000fe20002000100 */
[----:B------:R-:W-:Y:S01]  /*97f0*/  FMUL R30, R30, R33 ;  /* 0x000000211e1e7220 */ /* 0x000fe20000400000 */
[----:B------:R-:W-:Y:S01]  /*9800*/  FSETP.GE.AND P5, PT, |R51|, 1.0029599666595458984, PT ;  /* 0x3f8060fe3300780b */ /* 0x000fe20003fa6200 */
[----:B------:R-:W-:Y:S01]  /*9810*/  FMUL R31, R31, R34 ;  /* 0x000000221f1f7220 */ /* 0x000fe20000400000 */
[----:B------:R-:W-:Y:S01]  /*9820*/  FSEL R42, R8, 0.0052134888246655464172, P0 ;  /* 0x3baad5ea082a7808 */ /* 0x000fe20000000000 */
[----:B------:R-:W-:Y:S01]  /*9830*/  FFMA R46, R41, R44, R46 ;  /* 0x0000002c292e7223 */ /* 0x000fe2000000002e */
[----:B------:R-:W-:Y:S01]  /*9840*/  FSEL R43, |R51|, R43, P5 ;  /* 0x0000002b332b7208 */ /* 0x000fe20002800200 */
[----:B------:R-:W-:Y:S01]  /*9850*/  FMUL R32, R32, R35 ;  /* 0x0000002320207220 */ /* 0x000fe20000400000 */
[----:B------:R-:W-:Y:S01]  /*9860*/  FSEL R50, R6, 8.4834944573231041431e-05, P5 ;  /* 0x38b1e96a06327808 */ /* 0x000fe20002800000 */
[----:B------:R-:W-:Y:S01]  /*9870*/  FFMA R40, R39, R40, R42 ;  /* 0x0000002827287223 */ /* 0x000fe2000000002a */
[----:B------:R-:W-:-:S02]  /*9880*/  FSEL R52, -R7, -0.00082130916416645050049, P5 ;  /* 0xba574d2007347808 */ /* 0x000fc40002800100 */
[C---:B------:R-:W-:Y:S02]  /*9890*/  FSEL R48, R8.reuse, 0.0052134888246655464172, P4 ;  /* 0x3baad5ea08307808 */ /* 0x040fe40002000000 */
[----:B------:R-:W-:Y:S01]  /*98a0*/  FSEL R44, -R9, -0.026868773624300956726, P0 ;  /* 0xbcdc1be7092c7808 */ /* 0x000fe20000000100 */
[----:B------:R-:W-:Y:S01]  /*98b0*/  FFMA R50, R43, R50, R52 ;  /* 0x000000322b327223 */ /* 0x000fe20000000034 */
[----:B------:R-:W-:Y:S01]  /*98c0*/  FSEL R54, R8, 0.0052134888246655464172, P5 ;  /* 0x3baad5ea08367808 */ /* 0x000fe20002800000 */
[----:B------:R-:W-:Y:S01]  /*98d0*/  FFMA R46, R41, R46, R48 ;  /* 0x0000002e292e7223 */ /* 0x000fe20000000030 */
[C---:B------:R-:W-:Y:S01]  /*98e0*/  FSEL R42, R10.reuse, 0.11284004896879196167, P0 ;  /* 0x3de718af0a2a7808 */ /* 0x040fe20000000000 */
        /* <DEDUP_REMOVED lines=11> */
[----:B------:R-:W-:Y:S01]  /*99a0*/  FSEL R48, R11, -0.37612664699554443359, P4 ;  /* 0xbec093ac0b307808 */ /* 0x000fe20002000000 */
[----:B------:R-:W-:Y:S01]  /*99b0*/  FFMA R39, R39, R40, R42 ;  /* 0x0000002827277223 */ /* 0x000fe2000000002a */
[----:B------:R-:W-:Y:S01]  /*99c0*/  FSEL R44, -|R47|, R47, P0 ;  /* 0x0000002f2f2c7208 */ /* 0x000fe20000000300 */
[----:B------:R-:W-:Y:S01]  /*99d0*/  FFMA R52, R43, R54, R52 ;  /* 0x000000362b347223 */ /* 0x000fe20000000034 */
[----:B------:R-:W-:Y:S01]  /*99e0*/  FSEL R50, R10, 0.11284004896879196167, P5 ;  /* 0x3de718af0a327808 */ /* 0x000fe20002800000 */
[----:B------:R-:W-:Y:S01]  /*99f0*/  FFMA R46, R41, R46, R48 ;  /* 0x0000002e292e7223 */ /* 0x000fe20000000030 */
[C---:B------:R-:W-:Y:S01]  /*9a00*/  FSEL R40, R12.reuse, 0.12837915122509002686, P4 ;  /* 0x3e0375d30c287808 */ /* 0x040fe20002000000 */
[----:B------:R-:W-:Y:S01]  /*9a10*/  FFMA R39, R39, R44, R44 ;  /* 0x0000002c27277223 */ /* 0x000fe2000000002c */
[----:B------:R-:W-:Y:S01]  /*9a20*/  FSEL R44, R11, -0.37612664699554443359, P5 ;  /* 0xbec093ac0b2c7808 */ /* 0x000fe20002800000 */
[----:B------:R-:W-:Y:S01]  /*9a30*/  FFMA R50, R43, R52, R50 ;  /* 0x000000342b327223 */ /* 0x000fe20000000032 */
[----:B------:R-:W-:Y:S01]  /*9a40*/  FSEL R45, R12, 0.12837915122509002686, P5 ;  /* 0x3e0375d30c2d7808 */ /* 0x000fe20002800000 */
[----:B------:R-:W-:Y:S01]  /*9a50*/  FFMA R40, R41, R46, R40 ;  /* 0x0000002e29287223 */ /* 0x000fe20000000028 */
[----:B------:R-:W-:Y:S01]  /*9a60*/  FSEL R41, -|R49|, R49, P4 ;  /* 0x0000003131297208 */ /* 0x000fe20002000300 */
[----:B------:R-:W-:Y:S01]  /*9a70*/  FFMA R44, R43, R50, R44 ;  /* 0x000000322b2c7223 */ /* 0x000fe2000000002c */
[----:B------:R-:W1:Y:S01]  /*9a80*/  @P0 MUFU.EX2 R42, R39 ;  /* 0x00000027002a0308 */ /* 0x000e620000000800 */
[----:B------:R-:W-:-:S02]  /*9a90*/  FSEL R46, -|R51|, R51, P5 ;  /* 0x00000033332e7208 */ /* 0x000fc40002800300 */
[----:B------:R-:W-:Y:S01]  /*9aa0*/  FFMA R40, R40, R41, R41 ;  /* 0x0000002928287223 */ /* 0x000fe20000000029 */
[----:B------:R-:W-:Y:S01]  /*9ab0*/  FFMA R45, R43, R44, R45 ;  /* 0x0000002c2b2d7223 */ /* 0x000fe2000000002d */
[-C--:B------:R-:W-:Y:S02]  /*9ac0*/  F2FP.F16.E4M3.UNPACK_B R43, R0.reuse ;  /* 0x00000000ff2b723e */ /* 0x080fe400020006ff */
[----:B------:R-:W-:Y:S01]  /*9ad0*/  F2FP.F16.E4M3.UNPACK_B R54, R0.H1 ;  /* 0x00000000ff36723e */ /* 0x000fe200030006ff */
[----:B------:R-:W2:Y:S01]  /*9ae0*/  @P4 MUFU.EX2 R44, R40 ;  /* 0x00000028002c4308 */ /* 0x000ea20000000800 */
[----:B------:R-:W-:Y:S01]  /*9af0*/  FFMA R41, R45, R46, R46 ;  /* 0x0000002e2d297223 */ /* 0x000fe2000000002e */
[--C-:B------:R-:W-:Y:S02]  /*9b00*/  HADD2.F32 R48, -RZ, R43.reuse.H0_H0 ;  /* 0x2000002bff307230 */ /* 0x100fe40000004100 */
[----:B------:R-:W-:Y:S01]  /*9b10*/  FMUL R45, R2, R19 ;  /* 0x00000013022d7220 */ /* 0x000fe20000400000 */
[----:B------:R-:W-:-:S02]  /*9b20*/  HADD2.F32 R50, -RZ, R43.H1_H1 ;  /* 0x3000002bff327230 */ /* 0x000fc40000004100 */
[----:B------:R-:W-:Y:S01]  /*9b30*/  FMUL R43, R2, R22 ;  /* 0x00000016022b7220 */ /* 0x000fe20000400000 */
[----:B------:R-:W-:Y:S02]  /*9b40*/  HADD2.F32 R52, -RZ, R54.H0_H0 ;  /* 0x20000036ff347230 */ /* 0x000fe40000004100 */
[----:B------:R-:W-:Y:S01]  /*9b50*/  FFMA R19, R16, R48, R23 ;  /* 0x0000003010137223 */ /* 0x000fe20000000017 */
[----:B------:R-:W3:Y:S01]  /*9b60*/  @P5 MUFU.EX2 R46, R41 ;  /* 0x00000029002e5308 */ /* 0x000ee20000000800 */
[----:B-1----:R-:W-:Y:S01]  /*9b70*/  @P0 FADD R42, -R42, 1 ;  /* 0x3f8000002a2a0421 */ /* 0x002fe20000000100 */
[C---:B------:R-:W-:Y:S01]  /*9b80*/  FFMA R22, R16.reuse, R50, R43 ;  /* 0x0000003210167223 */ /* 0x040fe2000000002b */
[C---:B------:R-:W-:Y:S01]  /*9b90*/  FMUL R59, R19.reuse, 0.70710676908493041992 ;  /* 0x3f3504f3133b7820 */ /* 0x040fe20000400000 */
[----:B------:R-:W-:Y:S01]  /*9ba0*/  FFMA R23, R16, R52, R45 ;  /* 0x0000003410177223 */ /* 0x000fe2000000002d */
[----:B------:R-:W-:Y:S01]  /*9bb0*/  FMUL R19, R19, 0.5 ;  /* 0x3f00000013137820 */ /* 0x000fe20000400000 */
[----:B------:R-:W-:Y:S01]  /*9bc0*/  @P0 LOP3.LUT R39, R42, 0x80000000, R47, 0xb8, !PT ;  /* 0x800000002a270812 */ /* 0x000fe200078eb82f */
[----:B------:R-:W-:Y:S01]  /*9bd0*/  FMUL R61, R22, 0.70710676908493041992 ;  /* 0x3f3504f3163d7820 */ /* 0x000fe20000400000 */
[C---:B------:R-:W-:Y:S01]  /*9be0*/  FMUL R42, R59.reuse, R59 ;  /* 0x0000003b3b2a7220 */ /* 0x040fe20000400000 */
[----:B--2---:R-:W-:Y:S01]  /*9bf0*/  @P4 FADD R44, -R44, 1 ;  /* 0x3f8000002c2c4421 */ /* 0x004fe20000000100 */
[----:B------:R-:W-:Y:S01]  /*9c00*/  FSETP.GE.AND P0, PT, |R59|, 1.0029599666595458984, PT ;  /* 0x3f8060fe3b00780b */ /* 0x000fe20003f06200 */
[----:B------:R-:W-:Y:S01]  /*9c10*/  FMUL R52, R23, 0.70710676908493041992 ;  /* 0x3f3504f317347820 */ /* 0x000fe20000400000 */
[----:B------:R-:W-:Y:S01]  /*9c20*/  FADD R39, R39, 1 ;  /* 0x3f80000027277421 */ /* 0x000fe20000000000 */
[----:B------:R-:W-:Y:S01]  /*9c30*/  FMUL R22, R22, 0.5 ;  /* 0x3f00000016167820 */ /* 0x000fe20000400000 */
[----:B------:R-:W-:Y:S01]  /*9c40*/  @P4 LOP3.LUT R40, R44, 0x80000000, R49, 0xb8, !PT ;  /* 0x800000002c284812 */ /* 0x000fe200078eb831 */
[C---:B------:R-:W-:Y:S01]  /*9c50*/  FMUL R44, R61.reuse, R61 ;  /* 0x0000003d3d2c7220 */ /* 0x040fe20000400000 */
[----:B------:R-:W-:Y:S01]  /*9c60*/  FSETP.GE.AND P4, PT, |R61|, 1.0029599666595458984, PT ;  /* 0x3f8060fe3d00780b */ /* 0x000fe20003f86200 */
[----:B---3--:R-:W-:Y:S01]  /*9c70*/  @P5 FADD R46, -R46, 1 ;  /* 0x3f8000002e2e5421 */ /* 0x008fe20000000100 */
[----:B------:R-:W-:Y:S01]  /*9c80*/  FSEL R42, |R59|, R42, P0 ;  /* 0x0000002a3b2a7208 */ /* 0x000fe20000000200 */
[----:B------:R-:W-:Y:S01]  /*9c90*/  FADD R40, R40, 1 ;  /* 0x3f80000028287421 */ /* 0x000fe20000000000 */
[----:B------:R-:W-:Y:S01]  /*9ca0*/  FSEL R43, R6, 8.4834944573231041431e-05, P0 ;  /* 0x38b1e96a062b7808 */ /* 0x000fe20000000000 */
[----:B------:R-:W-:Y:S01]  /*9cb0*/  FMUL R23, R23, 0.5 ;  /* 0x3f00000017177820 */ /* 0x000fe20000400000 */
[----:B------:R-:W-:Y:S01]  /*9cc0*/  FSEL R45, -R7, -0.00082130916416645050049, P0 ;  /* 0xba574d20072d7808 */ /* 0x000fe20000000100 */
[----:B------:R-:W-:Y:S01]  /*9cd0*/  FMUL R39, R36, R39 ;  /* 0x0000002724277220 */ /* 0x000fe20000400000 */
[----:B------:R-:W-:Y:S01]  /*9ce0*/  @P5 LOP3.LUT R41, R46, 0x80000000, R51, 0xb8, !PT ;  /* 0x800000002e295812 */ /* 0x000fe200078eb833 */
[----:B------:R-:W-:Y:S01]  /*9cf0*/  FMUL R46, R52, R52 ;  /* 0x00000034342e7220 */ /* 0x000fe20000400000 */
[----:B------:R-:W-:Y:S01]  /*9d00*/  FSEL R44, |R61|, R44, P4 ;  /* 0x0000002c3d2c7208 */ /* 0x000fe20002000200 */
[----:B------:R-:W-:Y:S01]  /*9d10*/  FFMA R43, R42, R43, R45 ;  /* 0x0000002b2a2b7223 */ /* 0x000fe2000000002d */
[----:B------:R-:W-:Y:S01]  /*9d20*/  FSEL R47, R6, 8.4834944573231041431e-05, P4 ;  /* 0x38b1e96a062f7808 */ /* 0x000fe20002000000 */
[----:B------:R-:W-:Y:S01]  /*9d30*/  FADD R41, R41, 1 ;  /* 0x3f80000029297421 */ /* 0x000fe20000000000 */
[----:B------:R-:W-:Y:S01]  /*9d40*/  FSEL R49, -R7, -0.00082130916416645050049, P4 ;  /* 0xba574d2007317808 */ /* 0x000fe20002000100 */
[----:B------:R-:W-:Y:S01]  /*9d50*/  FMUL R37, R37, R40 ;  /* 0x0000002825257220 */ /* 0x000fe20000400000 */
[----:B------:R-:W-:Y:S01]  /*9d60*/  FSETP.GE.AND P5, PT, |R52|, 1.0029599666595458984, PT ;  /* 0x3f8060fe3400780b */ /* 0x000fe20003fa6200 */
[----:B------:R-:W-:Y:S01]  /*9d70*/  FMUL R38, R38, R41 ;  /* 0x0000002926267220 */ /* 0x000fe20000400000 */
[----:B------:R-:W-:Y:S01]  /*9d80*/  FSEL R45, R8, 0.0052134888246655464172, P0 ;  /* 0x3baad5ea082d7808 */ /* 0x000fe20000000000 */
[----:B------:R-:W-:Y:S01]  /*9d90*/  FFMA R49, R44, R47, R49 ;  /* 0x0000002f2c317223 */ /* 0x000fe20000000031 */
[----:B------:R-:W-:-:S02]  /*9da0*/  FSEL R48, |R52|, R46, P5 ;  /* 0x0000002e34307208 */ /* 0x000fc40002800200 */
[----:B------:R-:W-:Y:S01]  /*9db0*/  FSEL R53, R6, 8.4834944573231041431e-05, P5 ;  /* 0x38b1e96a06357808 */ /* 0x000fe20002800000 */
[----:B------:R-:W-:Y:S01]  /*9dc0*/  FFMA R43, R42, R43, R45 ;  /* 0x0000002b2a2b7223 */ /* 0x000fe2000000002d */
[----:B------:R-:W-:Y:S02]  /*9dd0*/  FSEL R55, -R7, -0.00082130916416645050049, P5 ;  /* 0xba574d2007377808 */ /* 0x000fe40002800100 */
[----:B------:R-:W-:Y:S02]  /*9de0*/  FSEL R51, R8, 0.0052134888246655464172, P4 ;  /* 0x3baad5ea08337808 */ /* 0x000fe40002000000 */
[C---:B------:R-:W-:Y:S01]  /*9df0*/  FSEL R47, -R9.reuse, -0.026868773624300956726, P0 ;  /* 0xbcdc1be7092f7808 */ /* 0x040fe20000000100 */
[----:B------:R-:W-:Y:S01]  /*9e00*/  FFMA R53, R48, R53, R55 ;  /* 0x0000003530357223 */ /* 0x000fe20000000037 */
[----:B------:R-:W-:Y:S01]  /*9e10*/  FSEL R57, R8, 0.0052134888246655464172, P5 ;  /* 0x3baad5ea08397808 */ /* 0x000fe20002800000 */
[----:B------:R-:W-:Y:S01]  /*9e20*/  FFMA R49, R44, R49, R51 ;  /* 0x000000312c317223 */ /* 0x000fe20000000033 */
[----:B------:R-:W-:Y:S01]  /*9e30*/  FSEL R45, R10, 0.11284004896879196167, P0 ;  /* 0x3de718af0a2d7808 */ /* 0x000fe20000000000 */
        /* <DEDUP_REMOVED lines=11> */
[C---:B------:R-:W-:Y:S01]  /*9ef0*/  FSEL R51, R11.reuse, -0.37612664699554443359, P4 ;  /* 0xbec093ac0b337808 */ /* 0x040fe20002000000 */
[----:B------:R-:W-:Y:S01]  /*9f00*/  FFMA R42, R42, R43, R45 ;  /* 0x0000002b2a2a7223 */ /* 0x000fe2000000002d */
[----:B------:R-:W-:Y:S01]  /*9f10*/  FSEL R53, R10, 0.11284004896879196167, P5 ;  /* 0x3de718af0a357808 */ /* 0x000fe20002800000 */
[----:B------:R-:W-:Y:S01]  /*9f20*/  FFMA R55, R48, R57, R55 ;  /* 0x0000003930377223 */ /* 0x000fe20000000037 */
[----:B------:R-:W-:Y:S01]  /*9f30*/  FSEL R43, R12, 0.12837915122509002686, P4 ;  /* 0x3e0375d30c2b7808 */ /* 0x000fe20002000000 */
[----:B------:R-:W-:Y:S01]  /*9f40*/  FFMA R49, R44, R49, R51 ;  /* 0x000000312c317223 */ /* 0x000fe20000000033 */
[----:B------:R-:W-:Y:S01]  /*9f50*/  FSEL R45, R11, -0.37612664699554443359, P5 ;  /* 0xbec093ac0b2d7808 */ /* 0x000fe20002800000 */
[----:B------:R-:W-:Y:S01]  /*9f60*/  FFMA R53, R48, R55, R53 ;  /* 0x0000003730357223 */ /* 0x000fe20000000035 */
[----:B------:R-:W-:Y:S01]  /*9f70*/  FSEL R50, R12, 0.12837915122509002686, P5 ;  /* 0x3e0375d30c327808 */ /* 0x000fe20002800000 */
[----:B------:R-:W-:Y:S01]  /*9f80*/  FFMA R43, R44, R49, R43 ;  /* 0x000000312c2b7223 */ /* 0x000fe2000000002b */
[----:B------:R-:W-:Y:S01]  /*9f90*/  FSEL R44, -|R61|, R61, P4 ;  /* 0x0000003d3d2c7208 */ /* 0x000fe20002000300 */
[----:B------:R-:W-:Y:S01]  /*9fa0*/  FFMA R45, R48, R53, R45 ;  /* 0x00000035302d7223 */ /* 0x000fe2000000002d */
[----:B------:R-:W-:Y:S01]  /*9fb0*/  FSEL R47, -|R59|, R59, P0 ;  /* 0x0000003b3b2f7208 */ /* 0x000fe20000000300 */
[----:B------:R-:W-:-:S02]  /*9fc0*/  HADD2.F32 R53, -RZ, R54.H1_H1 ;  /* 0x30000036ff357230 */ /* 0x000fc40000004100 */
[----:B------:R-:W-:Y:S01]  /*9fd0*/  FMUL R49, R2, R18 ;  /* 0x0000001202317220 */ /* 0x000fe20000400000 */
[----:B------:R-:W-:Y:S01]  /*9fe0*/  FFMA R43, R43, R44, R44 ;  /* 0x0000002c2b2b7223 */ /* 0x000fe2000000002c */
[----:B------:R-:W-:Y:S01]  /*9ff0*/  FSEL R44, -|R52|, R52, P5 ;  /* 0x00000034342c7208 */ /* 0x000fe20002800300 */
[----:B------:R-:W-:Y:S01]  /*a000*/  FFMA R45, R48, R45, R50 ;  /* 0x0000002d302d7223 */ /* 0x000fe20000000032 */
[----:B------:R-:W-:Y:S01]  /*a010*/  FFMA R42, R42, R47, R47 ;  /* 0x0000002f2a2a7223 */ /* 0x000fe2000000002f */
[----:B------:R-:W1:Y:S01]  /*a020*/  @P4 MUFU.EX2 R50, R43 ;  /* 0x0000002b00324308 */ /* 0x000e620000000800 */
[----:B------:R-:W-:Y:S01]  /*a030*/  FFMA R18, R16, R53, R49 ;  /* 0x0000003510127223 */ /* 0x000fe20000000031 */
[----:B------:R-:W-:Y:S01]  /*a040*/  FFMA R44, R45, R44, R44 ;  /* 0x0000002c2d2c7223 */ /* 0x000fe2000000002c */
[----:B------:R-:W-:Y:S01]  /*a050*/  F2FP.F16.E4M3.UNPACK_B R45, R5 ;  /* 0x00000005ff2d723e */ /* 0x000fe200020006ff */
[----:B------:R-:W-:Y:S01]  /*a060*/  FMUL R47, R2, R162 ;  /* 0x000000a2022f7220 */ /* 0x000fe20000400000 */
[C---:B------:R-:W-:Y:S01]  /*a070*/  FMUL R57, R18.reuse, 0.70710676908493041992 ;  /* 0x3f3504f312397820 */ /* 0x040fe20000400000 */
[----:B------:R-:W-:Y:S01]  /*a080*/  FMUL R21, R18, 0.5 ;  /* 0x3f00000012157820 */ /* 0x000fe20000400000 */
[----:B------:R-:W-:Y:S01]  /*a090*/  F2FP.SATFINITE.E4M3.F32.PACK_AB_MERGE_C R30, R31, R30, RZ ;  /* 0x0000001e1f1e723e */ /* 0x000fe200048070ff */
[----:B------:R-:W2:Y:S01]  /*a0a0*/  @P0 MUFU.EX2 R46, R42 ;  /* 0x0000002a002e0308 */ /* 0x000ea20000000800 */
[--C-:B------:R-:W-:Y:S01]  /*a0b0*/  HADD2.F32 R54, -RZ, R45.reuse.H0_H0 ;  /* 0x2000002dff367230 */ /* 0x100fe20000004100 */
[----:B------:R-:W-:Y:S01]  /*a0c0*/  F2FP.SATFINITE.E4M3.F32.PACK_AB_MERGE_C R32, R39, R32, RZ ;  /* 0x000000202720723e */ /* 0x000fe200048070ff */
[----:B------:R-:W-:-:S02]  /*a0d0*/  HADD2.F32 R56, -RZ, R45.H1_H1 ;  /* 0x3000002dff387230 */ /* 0x000fc40000004100 */
[----:B------:R-:W-:Y:S01]  /*a0e0*/  FMUL R45, R2, R163 ;  /* 0x000000a3022d7220 */ /* 0x000fe20000400000 */
[----:B------:R-:W-:Y:S02]  /*a0f0*/  F2FP.SATFINITE.E4M3.F32.PACK_AB_MERGE_C R38, R38, R37, RZ ;  /* 0x000000252626723e */ /* 0x000fe400048070ff */
[----:B------:R-:W3:Y:S01]  /*a100*/  @P5 MUFU.EX2 R51, R44 ;  /* 0x0000002c00335308 */ /* 0x000ee20000000800 */
[----:B------:R-:W-:Y:S01]  /*a110*/  FFMA R45, R16, R54, R45 ;  /* 0x00000036102d7223 */ /* 0x000fe2000000002d */
[----:B-1----:R-:W-:-:S03]  /*a120*/  @P4 FADD R50, -R50, 1 ;  /* 0x3f80000032324421 */ /* 0x002fc60000000100 */
[C---:B------:R-:W-:Y:S01]  /*a130*/  FMUL R55, R45.reuse, 0.70710676908493041992 ;  /* 0x3f3504f32d377820 */ /* 0x040fe20000400000 */
[----:B------:R-:W-:Y:S01]  /*a140*/  FMUL R45, R45, 0.5 ;  /* 0x3f0000002d2d7820 */ /* 0x000fe20000400000 */
[----:B------:R-:W-:Y:S01]  /*a150*/  @P4 LOP3.LUT R43, R50, 0x80000000, R61, 0xb8, !PT ;  /* 0x80000000322b4812 */ /* 0x000fe200078eb83d */
[----:B--2---:R-:W-:Y:S01]  /*a160*/  @P0 FADD R48, -R46, 1 ;  /* 0x3f8000002e300421 */ /* 0x004fe20000000100 */
[----:B------:R-:W-:Y:S01]  /*a170*/  FFMA R46, R16, R56, R47 ;  /* 0x00000038102e7223 */ /* 0x000fe2000000002f */
[----:B------:R-:W-:Y:S02]  /*a180*/  FMUL R47, R55, R55 ;  /* 0x00000037372f7220 */ /* 0x000fe40000400000 */
[----:B------:R-:W-:Y:S01]  /*a190*/  FADD R43, R43, 1 ;  /* 0x3f8000002b2b7421 */ /* 0x000fe20000000000 */
[----:B------:R-:W-:Y:S01]  /*a1a0*/  @P0 LOP3.LUT R42, R48, 0x80000000, R59, 0xb8, !PT ;  /* 0x80000000302a0812 */ /* 0x000fe200078eb83b */
[----:B------:R-:W-:Y:S01]  /*a1b0*/  FMUL R48, R57, R57 ;  /* 0x0000003939307220 */ /* 0x000fe20000400000 */
[----:B------:R-:W-:Y:S01]  /*a1c0*/  FMUL R62, R46, 0.70710676908493041992 ;  /* 0x3f3504f32e3e7820 */ /* 0x000fe20000400000 */
[----:B---3--:R-:W-:Y:S01]  /*a1d0*/  @P5 FADD R51, -R51, 1 ;  /* 0x3f80000033335421 */ /* 0x008fe20000000100 */
[----:B------:R-:W-:Y:S01]  /*a1e0*/  FSETP.GE.AND P0, PT, |R55|, 1.0029599666595458984, PT ;  /* 0x3f8060fe3700780b */ /* 0x000fe20003f06200 */
[----:B------:R-:W-:Y:S01]  /*a1f0*/  FADD R42, R42, 1 ;  /* 0x3f8000002a2a7421 */ /* 0x000fe20000000000 */
[C---:B------:R-:W-:Y:S01]  /*a200*/  FMUL R49, R62.reuse, R62 ;  /* 0x0000003e3e317220 */ /* 0x040fe20000400000 */
[----:B------:R-:W-:Y:S01]  /*a210*/  FSETP.GE.AND P4, PT, |R62|, 1.0029599666595458984, PT ;  /* 0x3f8060fe3e00780b */ /* 0x000fe20003f86200 */
[----:B------:R-:W-:Y:S01]  /*a220*/  FMUL R46, R46, 0.5 ;  /* 0x3f0000002e2e7820 */ /* 0x000fe20000400000 */
[----:B------:R-:W-:Y:S01]  /*a230*/  @P5 LOP3.LUT R44, R51, 0x80000000, R52, 0xb8, !PT ;  /* 0x80000000332c5812 */ /* 0x000fe200078eb834 */
[----:B------:R-:W-:Y:S01]  /*a240*/  FMUL R42, R19, R42 ;  /* 0x0000002a132a7220 */ /* 0x000fe20000400000 */
[----:B------:R-:W-:Y:S01]  /*a250*/  FSETP.GE.AND P5, PT, |R57|, 1.0029599666595458984, PT ;  /* 0x3f8060fe3900780b */ /* 0x000fe20003fa6200 */
[----:B------:R-:W-:Y:S01]  /*a260*/  FMUL R43, R22, R43 ;  /* 0x0000002b162b7220 */ /* 0x000fe20000400000 */
[----:B------:R-:W-:Y:S01]  /*a270*/  FSEL R47, |R55|, R47, P0 ;  /* 0x0000002f372f7208 */ /* 0x000fe20000000200 */
[----:B------:R-:W-:Y:S01]  /*a280*/  FADD R44, R44, 1 ;  /* 0x3f8000002c2c7421 */ /* 0x000fe20000000000 */
[----:B------:R-:W-:-:S02]  /*a290*/  FSEL R51, |R57|, R48, P5 ;  /* 0x0000003039337208 */ /* 0x000fc40002800200 */
[C---:B------:R-:W-:Y:S01]  /*a2a0*/  FSEL R52, R6.reuse, 8.4834944573231041431e-05, P5 ;  /* 0x38b1e96a06347808 */ /* 0x040fe20002800000 */
[----:B------:R-:W-:Y:S01]  /*a2b0*/  FMUL R44, R23, R44 ;  /* 0x0000002c172c7220 */ /* 0x000fe20000400000 */
[C---:B------:R-:W-:Y:S02]  /*a2c0*/  FSEL R54, -R7.reuse, -0.00082130916416645050049, P5 ;  /* 0xba574d2007367808 */ /* 0x040fe40002800100 */
[----:B------:R-:W-:Y:S02]  /*a2d0*/  FSEL R48, R6, 8.4834944573231041431e-05, P0 ;  /* 0x38b1e96a06307808 */ /* 0x000fe40000000000 */
[----:B------:R-:W-:Y:S01]  /*a2e0*/  FSEL R50, -R7, -0.00082130916416645050049, P0 ;  /* 0xba574d2007327808 */ /* 0x000fe20000000100 */
[----:B------:R-:W-:Y:S01]  /*a2f0*/  FFMA R58, R51, R52, R54 ;  /* 0x00000034333a7223 */ /* 0x000fe20000000036 */
[----:B------:R-:W-:Y:S02]  /*a300*/  FSEL R49, |R62|, R49, P4 ;  /* 0x000000313e317208 */ /* 0x000fe40002000200 */
[----:B------:R-:W-:Y:S01]  /*a310*/  FSEL R52, R6, 8.4834944573231041431e-05, P4 ;  /* 0x38b1e96a06347808 */ /* 0x000fe20002000000 */
[----:B------:R-:W-:Y:S01]  /*a320*/  FFMA R48, R47, R48, R50 ;  /* 0x000000302f307223 */ /* 0x000fe20000000032 */
[----:B------:R-:W-:-:S02]  /*a330*/  FSEL R54, -R7, -0.00082130916416645050049, P4 ;  /* 0xba574d2007367808 */ /* 0x000fc40002000100 */
[C---:B------:R-:W-:Y:S02]  /*a340*/  FSEL R60, R8.reuse, 0.0052134888246655464172, P5 ;  /* 0x3baad5ea083c7808 */ /* 0x040fe40002800000 */
[C---:B------:R-:W-:Y:S01]  /*a350*/  FSEL R50, R8.reuse, 0.0052134888246655464172, P0 ;  /* 0x3baad5ea08327808 */ /* 0x040fe20000000000 */
[----:B------:R-:W-:Y:S01]  /*a360*/  FFMA R52, R49, R52, R54 ;  /* 0x0000003431347223 */ /* 0x000fe20000000036 */
[----:B------:R-:W-:Y:S01]  /*a370*/  FSEL R54, -R9, -0.026868773624300956726, P5 ;  /* 0xbcdc1be709367808 */ /* 0x000fe20002800100 */
[----:B------:R-:W-:Y:S01]  /*a380*/  FFMA R58, R51, R58, R60 ;  /* 0x0000003a333a7223 */ /* 0x000fe2000000003c */
[----:B------:R-:W-:Y:S01]  /*a390*/  FSEL R56, R8, 0.0052134888246655464172, P4 ;  /* 0x3baad5ea08387808 */ /* 0x000fe20002000000 */
[----:B------:R-:W-:Y:S01]  /*a3a0*/  FFMA R48, R47, R48, R50 ;  /* 0x000000302f307223 */ /* 0x000fe20000000032 */
[----:B------:R-:W-:Y:S01]  /*a3b0*/  FSEL R50, -R9, -0.026868773624300956726, P0 ;  /* 0xbcdc1be709327808 */ /* 0x000fe20000000100 */
[----:B------:R-:W-:Y:S01]  /*a3c0*/  FFMA R58, R51, R58, R54 ;  /* 0x0000003a333a7223 */ /* 0x000fe20000000036 */
[C---:B------:R-:W-:Y:S01]  /*a3d0*/  FSEL R60, R10.reuse, 0.11284004896879196167, P5 ;  /* 0x3de718af0a3c7808 */ /* 0x040fe20002800000 */
[----:B------:R-:W-:Y:S01]  /*a3e0*/  FFMA R56, R49, R52, R56 ;  /* 0x0000003431387223 */ /* 0x000fe20000000038 */
[----:B------:R-:W-:Y:S01]  /*a3f0*/  FSEL R54, -R9, -0.026868773624300956726, P4 ;  /* 0xbcdc1be709367808 */ /* 0x000fe20002000100 */
[----:B------:R-:W-:Y:S01]  /*a400*/  FFMA R48, R47, R48, R50 ;  /* 0x000000302f307223 */ /* 0x000fe20000000032 */
[----:B------:R-:W-:Y:S01]  /*a410*/  FSEL R50, R11, -0.37612664699554443359, P5 ;  /* 0xbec093ac0b327808 */ /* 0x000fe20002800000 */
[----:B------:R-:W-:Y:S01]  /*a420*/  FFMA R58, R51, R58, R60 ;  /* 0x0000003a333a7223 */ /* 0x000fe2000000003c */
[C---:B------:R-:W-:Y:S01]  /*a430*/  FSEL R52, R10.reuse, 0.11284004896879196167, P0 ;  /* 0x3de718af0a347808 */ /* 0x040fe20000000000 */
[----:B------:R-:W-:Y:S01]  /*a440*/  FFMA R54, R49, R56, R54 ;  /* 0x0000003831367223 */ /* 0x000fe20000000036 */
[----:B------:R-:W-:Y:S01]  /*a450*/  FSEL R56, R10, 0.11284004896879196167, P4 ;  /* 0x3de718af0a387808 */ /* 0x000fe20002000000 */
[----:B------:R-:W-:Y:S01]  /*a460*/  FFMA R58, R51, R58, R50 ;  /* 0x0000003a333a7223 */ /* 0x000fe20000000032 */
[----:B------:R-:W-:Y:S01]  /*a470*/  FSEL R50, R11, -0.37612664699554443359, P0 ;  /* 0xbec093ac0b327808 */ /* 0x000fe20000000000 */
[----:B------:R-:W-:Y:S01]  /*a480*/  FFMA R48, R47, R48, R52 ;  /* 0x000000302f307223 */ /* 0x000fe20000000034 */
[C---:B------:R-:W-:Y:S01]  /*a490*/  FSEL R52, R12.reuse, 0.12837915122509002686, P5 ;  /* 0x3e0375d30c347808 */ /* 0x040fe20002800000 */
[----:B------:R-:W-:Y:S01]  /*a4a0*/  FFMA R54, R49, R54, R56 ;  /* 0x0000003631367223 */ /* 0x000fe20000000038 */
[----:B------:R-:W-:Y:S01]  /*a4b0*/  FSEL R53, -|R57|, R57, P5 ;  /* 0x0000003939357208 */ /* 0x000fe20002800300 */
[----:B------:R-:W-:Y:S01]  /*a4c0*/  FFMA R48, R47, R48, R50 ;  /* 0x000000302f307223 */ /* 0x000fe20000000032 */
[----:B------:R-:W-:Y:S01]  /*a4d0*/  FSEL R50, R11, -0.37612664699554443359, P4 ;  /* 0xbec093ac0b327808 */ /* 0x000fe20002000000 */
[----:B------:R-:W-:Y:S01]  /*a4e0*/  FFMA R58, R51, R58, R52 ;  /* 0x0000003a333a7223 */ /* 0x000fe20000000034 */
[----:B------:R-:W-:-:S02]  /*a4f0*/  FSEL R52, R12, 0.12837915122509002686, P0 ;  /* 0x3e0375d30c347808 */ /* 0x000fc40000000000 */
[----:B------:R-:W-:Y:S01]  /*a500*/  FSEL R51, R12, 0.12837915122509002686, P4 ;  /* 0x3e0375d30c337808 */ /* 0x000fe20002000000 */
[----:B------:R-:W-:Y:S01]  /*a510*/  FFMA R50, R49, R54, R50 ;  /* 0x0000003631327223 */ /* 0x000fe20000000032 */
[----:B------:R-:W-:Y:S01]  /*a520*/  FFMA R58, R58, R53, R53 ;  /* 0x000000353a3a7223 */ /* 0x000fe20000000035 */
[----:B------:R-:W-:Y:S01]  /*a530*/  FFMA R48, R47, R48, R52 ;  /* 0x000000302f307223 */ /* 0x000fe20000000034 */
[----:B------:R-:W-:Y:S01]  /*a540*/  FSEL R47, -|R55|, R55, P0 ;  /* 0x00000037372f7208 */ /* 0x000fe20000000300 */
[----:B------:R-:W-:Y:S01]  /*a550*/  FFMA R50, R49, R50, R51 ;  /* 0x0000003231327223 */ /* 0x000fe20000000033 */
[----:B------:R-:W-:Y:S01]  /*a560*/  FSEL R53, -|R62|, R62, P4 ;  /* 0x0000003e3e357208 */ /* 0x000fe20002000300 */
[----:B------:R-:W1:Y:S01]  /*a570*/  @P5 MUFU.EX2 R52, R58 ;  /* 0x0000003a00345308 */ /* 0x000e620000000800 */
[----:B------:R-:W-:Y:S01]  /*a580*/  F2FP.SATFINITE.E4M3.F32.PACK_AB_MERGE_C R42, R43, R42, RZ ;  /* 0x0000002a2b2a723e */ /* 0x000fe200048070ff */
[----:B------:R-:W-:Y:S02]  /*a590*/  FFMA R47, R48, R47, R47 ;  /* 0x0000002f302f7223 */ /* 0x000fe4000000002f */
[----:B------:R-:W-:-:S04]  /*a5a0*/  FFMA R50, R50, R53, R53 ;  /* 0x0000003532327223 */ /* 0x000fc80000000035 */
[----:B------:R-:W2:Y:S08]  /*a5b0*/  @P0 MUFU.EX2 R48, R47 ;  /* 0x0000002f00300308 */ /* 0x000eb00000000800 */
[----:B------:R-:W3:Y:S01]  /*a5c0*/  @P4 MUFU.EX2 R49, R50 ;  /* 0x0000003200314308 */ /* 0x000ee20000000800 */
[----:B-1----:R-:W-:-:S05]  /*a5d0*/  @P5 FADD R52, -R52, 1 ;  /* 0x3f80000034345421 */ /* 0x002fca0000000100 */
[----:B------:R-:W-:Y:S01]  /*a5e0*/  @P5 LOP3.LUT R58, R52, 0x80000000, R57, 0xb8, !PT ;  /* 0x80000000343a5812 */ /* 0x000fe200078eb839 */
[----:B--2---:R-:W-:-:S04]  /*a5f0*/  @P0 FADD R48, -R48, 1 ;  /* 0x3f80000030300421 */ /* 0x004fc80000000100 */
[----:B------:R-:W-:Y:S01]  /*a600*/  FADD R58, R58, 1 ;  /* 0x3f8000003a3a7421 */ /* 0x000fe20000000000 */
[----:B------:R-:W-:-:S03]  /*a610*/  @P0 LOP3.LUT R47, R48, 0x80000000, R55, 0xb8, !PT ;  /* 0x80000000302f0812 */ /* 0x000fc600078eb837 */
[----:B------:R-:W-:Y:S01]  /*a620*/  FMUL R21, R58, R21 ;  /* 0x000000153a157220 */ /* 0x000fe20000400000 */
[----:B---3--:R-:W-:Y:S01]  /*a630*/  @P4 FADD R49, -R49, 1 ;  /* 0x3f80000031314421 */ /* 0x008fe20000000100 */
[----:B------:R-:W-:-:S03]  /*a640*/  FADD R18, R47, 1 ;  /* 0x3f8000002f127421 */ /* 0x000fc60000000000 */
[----:B------:R-:W-:Y:S02]  /*a650*/  F2FP.SATFINITE.E4M3.F32.PACK_AB_MERGE_C R44, R21, R44, RZ ;  /* 0x0000002c152c723e */ /* 0x000fe400048070ff */
[----:B------:R-:W-:Y:S01]  /*a660*/  @P4 LOP3.LUT R50, R49, 0x80000000, R62, 0xb8, !PT ;  /* 0x8000000031324812 */ /* 0x000fe200078eb83e */
[----:B------:R-:W-:-:S04]  /*a670*/  FMUL R18, R45, R18 ;  /* 0x000000122d127220 */ /* 0x000fc80000400000 */
[----:B------:R-:W-:-:S04]  /*a680*/  FADD R19, R50, 1 ;  /* 0x3f80000032137421 */ /* 0x000fc80000000000 */
[----:B------:R-:W-:-:S05]  /*a690*/  FMUL R19, R46, R19 ;  /* 0x000000132e137220 */ /* 0x000fca0000400000 */
[----:B------:R-:W-:Y:S01]  /*a6a0*/  F2FP.SATFINITE.E4M3.F32.PACK_AB_MERGE_C R18, R19, R18, RZ ;  /* 0x000000121312723e */ /* 0x000fe200048070ff */
[----:B------:R-:W-:Y:S06]  /*a6b0*/  @P1 BRA `(.L_x_70) ;  /* 0x0000000000041947 */ /* 0x000fec0003800000 */
[----:B------:R-:W-:-:S04]  /*a6c0*/  DEPBAR.LE SB0, 0x1 ;  /* 0x000080400000791a */ /* 0x000fc80000000000 */
.L_x_70:
[----:B------:R-:W-:Y:S05]  /*a6d0*/  WARPSYNC.ALL ;  /* 0x0000000000007948 */ /* 0x000fea0003800000 */
[----:B------:R-:W-:Y:S06]  /*a6e0*/  BAR.SYNC.DEFER_BLOCKING 0x1, 0x100 ;  /* 0x0044000000007b1d */ /* 0x000fec0000010000 */
        /* <DEDUP_REMOVED lines=19> */
[----:B------:R-:W-:Y:S02]  /*a820*/  UIADD3 UR4, UR51, 0x5100, URZ ;  /* 0x0000510033047890 */ /* 0x000fe4000fffe03f */
[----:B------:R-:W-:Y:S01]  /*a830*/  UIADD3.X UR9, URZ, UR61, URZ, UP0, !UPT ;  /* 0x0000003d3f097290 */ /* 0x000fe200087fe43f */
[----:B------:R-:W-:Y:S01]  /*a840*/  UMOV UR5, UR45 ;  /* 0x0000002d00057c82 */ /* 0x000fe20008000000 */
[----:B------:R-:W-:-:S07]  /*a850*/  UMOV UR7, UR47 ;  /* 0x0000002f00077c82 */ /* 0x000fce0008000000 */
[----:B------:R1:W-:Y:S02]  /*a860*/  UTMASTG.3D [UR4], [UR8] ;  /* 0x00000004080073b5 */ /* 0x0003e40008010000 */
[----:B-1----:R0:W-:Y:S02]  /*a870*/  UTMACMDFLUSH ;  /* 0x00000000000079b7 */ /* 0x0021e40000000000 */
.L_x_72:
[----:B------:R-:W-:Y:S05]  /*a880*/  BSYNC B0 ;  /* 0x0000000000007941 */ /* 0x000fea0003800000 */
.L_x_71:
[----:B------:R-:W2:Y:S04]  /*a890*/  LDL R21, [R1+0xb4] ;  /* 0x0000b40001157983 */ /* 0x000ea80000100800 */
[----:B------:R-:W3:Y:S01]  /*a8a0*/  LDL R20, [R1+0xb8] ;  /* 0x0000b80001147983 */ /* 0x000ee20000100800 */
[----:B------:R-:W-:Y:S01]  /*a8b0*/  BSSY B0, `(.L_x_73) ;  /* 0x0000036000007945 */ /* 0x000fe20003800000 */
[----:B--2---:R-:W-:Y:S02]  /*a8c0*/  MOV R18, R21 ;  /* 0x0000001500127202 */ /* 0x004fe40000000f00 */
[----:B---3--:R-:W-:Y:S01]  /*a8d0*/  MOV R19, R20 ;  /* 0x0000001400137202 */ /* 0x008fe20000000f00 */
[----:B------:R-:W-:Y:S06]  /*a8e0*/  @P3 BRA `(.L_x_74) ;  /* 0x0000000000c83947 */ /* 0x000fec0003800000 */
[----:B------:R-:W-:-:S04]  /*a8f0*/  MOV R18, UR50 ;  /* 0x0000003200127c02 */ /* 0x000fc80008000f00 */
[----:B------:R-:W-:-:S13]  /*a900*/  ISETP.NE.AND P4, PT, R18, 0x3, PT ;  /* 0x000000031200780c */ /* 0x000fda0003f85270 */
[----:B------:R-:W-:Y:S05]  /*a910*/  @!P4 BRA `(.L_x_75) ;  /* 0x000000000004c947 */ /* 0x000fea0003800000 */
[----:B------:R-:W-:Y:S01]  /*a920*/  BPT.TRAP 0x1 ;  /* 0x000000040000795c */ /* 0x000fe20000300000 */
.L_x_75:
[----:B------:R-:W-:Y:S01]  /*a930*/  LEA R22, R21, UR51, 0x3 ;  /* 0x0000003315167c11 */ /* 0x000fe2000f8e18ff */
[----:B------:R-:W-:Y:S01]  /*a940*/  BSSY B1, `(.L_x_76) ;  /* 0x0000004000017945 */ /* 0x000fe20003800000 */
[----:B------:R-:W-:-:S04]  /*a950*/  SHF.L.U32 R19, R20, 0x1f, RZ ;  /* 0x0000001f14137819 */ /* 0x000fc800000006ff */
[----:B------:R-:W1:Y:S02]  /*a960*/  SYNCS.PHASECHK.TRANS64.TRYWAIT P0, [R22+URZ+0x80], R19 ;  /* 0x00008013160075a7 */ /* 0x000e64000800017f */
[----:B-1----:R-:W-:Y:S05]  /*a970*/  @!P0 BRA `(.L_x_77) ;  /* 0x0000010c000c8947 */ /* 0x002fea0003800000 */
.L_x_244:
[----:B------:R-:W-:Y:S05]  /*a980*/  BSYNC B1 ;  /* 0x0000000000017941 */ /* 0x000fea0003800000 */
.L_x_76:
        /* <DEDUP_REMOVED lines=10> */
[----:B------:R-:W-:Y:S04]  /*aa30*/  LDS.U16 R18, [R24+0x200] ;  /* 0x0002000018127984 */ /* 0x000fe80000000400 */
[----:B-1----:R-:W1:Y:S04]  /*aa40*/  LDS.U16 R19, [R24+0x100] ;  /* 0x0001000018137984 */ /* 0x002e680000000400 */
[----:B------:R-:W-:Y:S04]  /*aa50*/  LDS.U16 R20, [R24+0x208] ;  /* 0x0002080018147984 */ /* 0x000fe80000000400 */
[----:B------:R-:W4:Y:S01]  /*aa60*/  LDS.U16 R21, [R24+0x108] ;  /* 0x0001080018157984 */ /* 0x000f220000000400 */
[----:B--2---:R-:W-:-:S02]  /*aa70*/  PRMT R5, R0, 0x5410, R5 ;  /* 0x0000541000057816 */ /* 0x004fc40000000005 */
[----:B---3--:R-:W-:Y:S02]  /*aa80*/  PRMT R4, R3, 0x5410, R4 ;  /* 0x0000541003047816 */ /* 0x008fe40000000004 */
[----:B-1----:R-:W-:Y:S02]  /*aa90*/  PRMT R3, R19, 0x5410, R18 ;  /* 0x0000541013037816 */ /* 0x002fe40000000012 */
[----:B----4-:R-:W-:-:S07]  /*aaa0*/  PRMT R0, R21, 0x5410, R20 ;  /* 0x0000541015007816 */ /* 0x010fce0000000014 */
.L_x_79:
[----:B------:R-:W-:Y:S05]  /*aab0*/  BSYNC B1 ;  /* 0x0000000000017941 */ /* 0x000fea0003800000 */
.L_x_78:
        /* <DEDUP_REMOVED lines=8> */
.L_x_80:
[----:B------:R-:W3:Y:S04]  /*ab40*/  LDL.LU R21, [R1+0xb4] ;  /* 0x0000b40001157983 */ /* 0x000ee80000300800 */
[----:B------:R-:W4:Y:S01]  /*ab50*/  LDL.LU R20, [R1+0xb8] ;  /* 0x0000b80001147983 */ /* 0x000f220000300800 */
[----:B------:R-:W-:Y:S01]  /*ab60*/  IADD3 R18, R22, 0xa0, RZ ;  /* 0x000000a016127810 */ /* 0x000fe20007ffe0ff */
[----:B-1----:R-:W1:Y:S03]  /*ab70*/  S2R R19, SR_CgaCtaId ;  /* 0x0000000000137919 */ /* 0x002e660000008800 */
[----:B-1----:R-:W-:-:S04]  /*ab80*/  PRMT R18, R19, 0x654, R18 ;  /* 0x0000065413127816 */ /* 0x002fc80000000012 */
[----:B--2---:R3:W-:Y:S02]  /*ab90*/  SYNCS.ARRIVE.TRANS64.RED.A1T0 RZ, [R18+URZ], RZ ;  /* 0x000000ff12ff79a7 */ /* 0x0047e4000810043f */
[----:B---3--:R-:W-:-:S04]  /*aba0*/  IADD3 R18, R21, 0x1, RZ ;  /* 0x0000000115127810 */ /* 0x008fc80007ffe0ff */
[----:B------:R-:W-:-:S04]  /*abb0*/  ISETP.NE.AND P0, PT, R18, 0x4, PT ;  /* 0x000000041200780c */ /* 0x000fc80003f05270 */
[----:B------:R-:W-:Y:S02]  /*abc0*/  SEL R19, RZ, 0x1, P0 ;  /* 0x00000001ff137807 */ /* 0x000fe40000000000 */
[----:B------:R-:W-:Y:S02]  /*abd0*/  SEL R18, R18, RZ, P0 ;  /* 0x000000ff12127207 */ /* 0x000fe40000000000 */
[----:B----4-:R-:W-:-:S03]  /*abe0*/  LOP3.LUT R19, R20, R19, RZ, 0x3c, !PT ;  /* 0x0000001314137212 */ /* 0x010fc600078e3cff */
[----:B------:R1:W-:Y:S04]  /*abf0*/  STL [R1+0xb4], R18 ;  /* 0x0000b41201007387 */ /* 0x0003e80000100800 */
[----:B------:R1:W-:Y:S02]  /*ac00*/  STL [R1+0xb8], R19 ;  /* 0x0000b81301007387 */ /* 0x0003e40000100800 */
.L_x_74:
[----:B------:R-:W-:Y:S05]  /*ac10*/  BSYNC B0 ;  /* 0x0000000000007941 */ /* 0x000fea0003800000 */
.L_x_73:
[----:B------:R-:W-:Y:S01]  /*ac20*/  F2FP.F16.E4M3.UNPACK_B R28, R5.H1 ;  /* 0x00000005ff1c723e */ /* 0x000fe200030006ff */
[C---:B------:R-:W-:Y:S01]  /*ac30*/  FMUL R209, R2.reuse, R209 ;  /* 0x000000d102d17220 */ /* 0x040fe20000400000 */
[C---:B------:R-:W-:Y:S01]  /*ac40*/  FMUL R207, R2.reuse, R207 ;  /* 0x000000cf02cf7220 */ /* 0x040fe20000400000 */
[C---:B------:R-:W-:Y:S01]  /*ac50*/  FMUL R205, R2.reuse, R205 ;  /* 0x000000cd02cd7220 */ /* 0x040fe20000400000 */
[----:B------:R-:W-:Y:S01]  /*ac60*/  F2FP.F16.E4M3.UNPACK_B R39, R3 ;  /* 0x00000003ff27723e */ /* 0x000fe200020006ff */
[----:B------:R-:W-:Y:S02]  /*ac70*/  HADD2.F32 R20, -RZ, R28.H0_H0 ;  /* 0x2000001cff147230 */ /* 0x000fe40000004100 */
[C---:B------:R-:W-:Y:S01]  /*ac80*/  FMUL R203, R2.reuse, R203 ;  /* 0x000000cb02cb7220 */ /* 0x040fe20000400000 */
[C---:B------:R-:W-:Y:S01]  /*ac90*/  FMUL R201, R2.reuse, R201 ;  /* 0x000000c902c97220 */ /* 0x040fe20000400000 */
[----:B------:R-:W-:Y:S01]  /*aca0*/  FMUL R199, R2, R199 ;  /* 0x000000c702c77220 */ /* 0x000fe20000400000 */
[----:B------:R-:W-:Y:S01]  /*acb0*/  F2FP.F16.E4M3.UNPACK_B R51, R0.H1 ;  /* 0x00000000ff33723e */ /* 0x000fe200030006ff */
[----:B------:R-:W-:Y:S01]  /*acc0*/  FFMA R20, R16, R20, R209 ;  /* 0x0000001410147223 */ /* 0x000fe200000000d1 */
[----:B------:R-:W-:-:S03]  /*acd0*/  FMUL R197, R2, R197 ;  /* 0x000000c502c57220 */ /* 0x000fc60000400000 */
[C---:B------:R-:W-:Y:S01]  /*ace0*/  FMUL R27, R20.reuse, 0.70710676908493041992 ;  /* 0x3f3504f3141b7820 */ /* 0x040fe20000400000 */
[----:B------:R-:W-:Y:S02]  /*acf0*/  HADD2.F32 R57, -RZ, R51.H1_H1 ;  /* 0x30000033ff397230 */ /* 0x000fe40000004100 */
[----:B------:R-:W-:Y:S01]  /*ad00*/  FMUL R20, R20, 0.5 ;  /* 0x3f00000014147820 */ /* 0x000fe20000400000 */
        /* <DEDUP_REMOVED lines=22> */
[----:B------:R-:W2:Y:S01]  /*ae70*/  @P0 MUFU.EX2 R26, R21 ;  /* 0x00000015001a0308 */ /* 0x000ea20000000800 */
        /* <DEDUP_REMOVED lines=12> */
[----:B--2---:R-:W-:Y:S01]  /*af40*/  @P0 FADD R26, -R26, 1 ;  /* 0x3f8000001a1a0421 */ /* 0x004fe20000000100 */
        /* <DEDUP_REMOVED lines=10> */
[----:B------:R-:W-:Y:S02]  /*aff0*/  FSEL R26, R6, 8.4834944573231041431e-05, P0 ;  /* 0x38b1e96a061a7808 */ /* 0x000fe40000000000 */
        /* <DEDUP_REMOVED lines=38> */
[----:B------:R-:W2:Y:S01]  /*b260*/  @P0 MUFU.EX2 R28, R25 ;  /* 0x00000019001c0308 */ /* 0x000ea20000000800 */
        /* <DEDUP_REMOVED lines=9> */
[----:B------:R-:W3:Y:S01]  /*b300*/  @P4 MUFU.EX2 R30, R26 ;  /* 0x0000001a001e4308 */ /* 0x000ee20000000800 */
[--C-:B------:R-:W-:Y:S02]  /*b310*/  HADD2.F32 R32, -RZ, R29.reuse.H0_H0 ;  /* 0x2000001dff207230 */ /* 0x100fe40000004100 */
[----:B------:R-:W-:Y:S02]  /*b320*/  HADD2.F32 R34, -RZ, R29.H1_H1 ;  /* 0x3000001dff227230 */ /* 0x000fe40000004100 */
[----:B------:R-:W-:Y:S01]  /*b330*/  FMUL R29, R2, R204 ;  /* 0x000000cc021d7220 */ /* 0x000fe20000400000 */
[----:B--2---:R-:W-:Y:S01]  /*b340*/  @P0 FADD R31, -R28, 1 ;  /* 0x3f8000001c1f0421 */ /* 0x004fe20000000100 */
[C---:B------:R-:W-:Y:S01]  /*b350*/  FFMA R28, R16.reuse, R32, R205 ;  /* 0x00000020101c7223 */ /* 0x040fe200000000cd */
[----:B------:R-:W2:Y:S01]  /*b360*/  @P5 MUFU.EX2 R33, R27 ;  /* 0x0000001b00215308 */ /* 0x000ea20000000800 */
[----:B------:R-:W-:-:S02]  /*b370*/  FFMA R29, R16, R34, R29 ;  /* 0x00000022101d7223 */ /* 0x000fc4000000001d */
[C---:B------:R-:W-:Y:S01]  /*b380*/  FMUL R41, R28.reuse, 0.70710676908493041992 ;  /* 0x3f3504f31c297820 */ /* 0x040fe20000400000 */
[----:B------:R-:W-:Y:S01]  /*b390*/  @P0 LOP3.LUT R25, R31, 0x80000000, R42, 0xb8, !PT ;  /* 0x800000001f190812 */ /* 0x000fe200078eb82a */
[----:B------:R-:W-:Y:S01]  /*b3a0*/  FMUL R48, R29, 0.70710676908493041992 ;  /* 0x3f3504f31d307820 */ /* 0x000fe20000400000 */
[----:B------:R-:W-:Y:S01]  /*b3b0*/  FMUL R28, R28, 0.5 ;  /* 0x3f0000001c1c7820 */ /* 0x000fe20000400000 */
[C---:B------:R-:W-:Y:S01]  /*b3c0*/  FMUL R31, R41.reuse, R41 ;  /* 0x00000029291f7220 */ /* 0x040fe20000400000 */
[----:B------:R-:W-:Y:S01]  /*b3d0*/  FSETP.GE.AND P0, PT, |R41|, 1.0029599666595458984, PT ;  /* 0x3f8060fe2900780b */ /* 0x000fe20003f06200 */
[----:B---3--:R-:W-:Y:S01]  /*b3e0*/  @P4 FADD R32, -R30, 1 ;  /* 0x3f8000001e204421 */ /* 0x008fe20000000100 */
[----:B------:R-:W-:Y:S01]  /*b3f0*/  FFMA R30, R16, R36, R203 ;  /* 0x00000024101e7223 */ /* 0x000fe200000000cb */
[----:B------:R-:W-:Y:S01]  /*b400*/  FADD R25, R25, 1 ;  /* 0x3f80000019197421 */ /* 0x000fe20000000000 */
[----:B------:R-:W-:Y:S01]  /*b410*/  FSEL R31, |R41|, R31, P0 ;  /* 0x0000001f291f7208 */ /* 0x000fe20000000200 */
[----:B------:R-:W-:Y:S01]  /*b420*/  FMUL R29, R29, 0.5 ;  /* 0x3f0000001d1d7820 */ /* 0x000fe20000400000 */
[----:B------:R-:W-:Y:S01]  /*b430*/  @P4 LOP3.LUT R26, R32, 0x80000000, R35, 0xb8, !PT ;  /* 0x80000000201a4812 */ /* 0x000fe200078eb823 */
[----:B------:R-:W-:Y:S01]  /*b440*/  FMUL R43, R30, 0.70710676908493041992 ;  /* 0x3f3504f31e2b7820 */ /* 0x000fe20000400000 */
[----:B------:R-:W-:Y:S01]  /*b450*/  FSETP.GE.AND P4, PT, |R48|, 1.0029599666595458984, PT ;  /* 0x3f8060fe3000780b */ /* 0x000fe20003f86200 */
[----:B--2---:R-:W-:Y:S01]  /*b460*/  @P5 FADD R33, -R33, 1 ;  /* 0x3f80000021215421 */ /* 0x004fe20000000100 */
        /* <DEDUP_REMOVED lines=9> */
[----:B------:R-:W-:Y:S01]  /*b500*/  FMUL R26, R23, R26 ;  /* 0x0000001a171a7220 */ /* 0x000fe20000400000 */
[----:B------:R-:W-:Y:S01]  /*b510*/  FSEL R33, |R48|, R33, P4 ;  /* 0x0000002130217208 */ /* 0x000fe20002000200 */
[----:B------:R-:W-:Y:S01]  /*b520*/  FMUL R25, R22, R25 ;  /* 0x0000001916197220 */ /* 0x000fe20000400000 */
[----:B------:R-:W-:Y:S01]  /*b530*/  FSEL R34, R8, 0.0052134888246655464172, P0 ;  /* 0x3baad5ea08227808 */ /* 0x000fe20000000000 */
[----:B------:R-:W-:Y:S01]  /*b540*/  FADD R27, R27, 1 ;  /* 0x3f8000001b1b7421 */ /* 0x000fe20000000000 */
[----:B------:R-:W-:Y:S01]  /*b550*/  FSETP.GE.AND P5, PT, |R43|, 1.0029599666595458984, PT ;  /* 0x3f8060fe2b00780b */ /* 0x000fe20003fa6200 */
[----:B------:R-:W-:Y:S01]  /*b560*/  FFMA R38, R33, R36, R38 ;  /* 0x0000002421267223 */ /* 0x000fe20000000026 */
[----:B------:R-:W-:Y:S01]  /*b570*/  FSEL R36, -R9, -0.026868773624300956726, P0 ;  /* 0xbcdc1be709247808 */ /* 0x000fe20000000100 */
[----:B------:R-:W-:Y:S01]  /*b580*/  FFMA R32, R31, R32, R34 ;  /* 0x000000201f207223 */ /* 0x000fe20000000022 */
[----:B------:R-:W-:Y:S01]  /*b590*/  FSEL R35, |R43|, R35, P5 ;  /* 0x000000232b237208 */ /* 0x000fe20002800200 */
[----:B------:R-:W-:Y:S01]  /*b5a0*/  FMUL R30, R30, 0.5 ;  /* 0x3f0000001e1e7820 */ /* 0x000fe20000400000 */
        /* <DEDUP_REMOVED lines=40> */
[C---:B------:R-:W-:Y:S01]  /*b830*/  FMUL R37, R2.reuse, R200 ;  /* 0x000000c802257220 */ /* 0x040fe20000400000 */
        /* <DEDUP_REMOVED lines=8> */
[----:B------:R-:W-:Y:S01]  /*b8c0*/  @P0 LOP3.LUT R31, R38, 0x80000000, R41, 0xb8, !PT ;  /* 0x80000000261f0812 */ /* 0x000fe200078eb829 */
[C---:B------:R-:W-:Y:S01]  /*b8d0*/  FMUL R47, R34.reuse, 0.70710676908493041992 ;  /* 0x3f3504f3222f7820 */ /* 0x040fe20000400000 */
[C---:B------:R-:W-:Y:S01]  /*b8e0*/  FMUL R54, R35.reuse, 0.70710676908493041992 ;  /* 0x3f3504f323367820 */ /* 0x040fe20000400000 */
[----:B------:R-:W-:Y:S01]  /*b8f0*/  FMUL R35, R35, 0.5 ;  /* 0x3f00000023237820 */ /* 0x000fe20000400000 */
[----:B------:R-:W-:Y:S01]  /*b900*/  FMUL R34, R34, 0.5 ;  /* 0x3f00000022227820 */ /* 0x000fe20000400000 */
[----:B------:R-:W-:Y:S01]  /*b910*/  FADD R31, R31, 1 ;  /* 0x3f8000001f1f7421 */ /* 0x000fe20000000000 */
[----:B---3--:R-:W-:Y:S01]  /*b920*/  @P4 FADD R39, -R36, 1 ;  /* 0x3f80000024274421 */ /* 0x008fe20000000100 */
[----:B------:R-:W-:Y:S01]  /*b930*/  FFMA R36, R16, R44, R37 ;  /* 0x0000002c10247223 */ /* 0x000fe20000000025 */
[C---:B------:R-:W-:Y:S01]  /*b940*/  FMUL R37, R54.reuse, R54 ;  /* 0x0000003636257220 */ /* 0x040fe20000400000 */
[----:B------:R-:W-:Y:S01]  /*b950*/  FSETP.GE.AND P0, PT, |R54|, 1.0029599666595458984, PT ;  /* 0x3f8060fe3600780b */ /* 0x000fe20003f06200 */
[----:B------:R-:W-:Y:S01]  /*b960*/  FMUL R28, R28, R31 ;  /* 0x0000001f1c1c7220 */ /* 0x000fe20000400000 */
[----:B------:R-:W-:Y:S01]  /*b970*/  @P4 LOP3.LUT R32, R39, 0x80000000, R48, 0xb8, !PT ;  /* 0x8000000027204812 */ /* 0x000fe200078eb830 */
[C---:B------:R-:W-:Y:S01]  /*b980*/  FMUL R39, R47.reuse, R47 ;  /* 0x0000002f2f277220 */ /* 0x040fe20000400000 */
[----:B------:R-:W-:Y:S01]  /*b990*/  FSETP.GE.AND P4, PT, |R47|, 1.0029599666595458984, PT ;  /* 0x3f8060fe2f00780b */ /* 0x000fe20003f86200 */
[----:B--2---:R-:W-:Y:S01]  /*b9a0*/  @P5 FADD R40, -R40, 1 ;  /* 0x3f80000028285421 */ /* 0x004fe20000000100 */
        /* <DEDUP_REMOVED lines=14> */
[----:B------:R-:W-:Y:S01]  /*ba90*/  FSEL R40, R8, 0.0052134888246655464172, P0 ;  /* 0x3baad5ea08287808 */ /* 0x000fe20000000000 */
[----:B------:R-:W-:Y:S01]  /*baa0*/  FMUL R30, R30, R33 ;  /* 0x000000211e1e7220 */ /* 0x000fe20000400000 */
[C---:B------:R-:W-:Y:S01]  /*bab0*/  FSETP.GE.AND P5, PT, |R56|.reuse, 1.0029599666595458984, PT ;  /* 0x3f8060fe3800780b */ /* 0x040fe20003fa6200 */
[----:B------:R-:W-:Y:S01]  /*bac0*/  FFMA R44, R39, R42, R44 ;  /* 0x0000002a272c7223 */ /* 0x000fe2000000002c */
[----:B------:R-:W-:Y:S01]  /*bad0*/  FSEL R42, -R9, -0.026868773624300956726, P0 ;  /* 0xbcdc1be7092a7808 */ /* 0x000fe20000000100 */
[----:B------:R-:W-:Y:S01]  /*bae0*/  FFMA R38, R37, R38, R40 ;  /* 0x0000002625267223 */ /* 0x000fe20000000028 */
[----:B------:R-:W-:-:S02]  /*baf0*/  FSEL R41, |R56|, R41, P5 ;  /* 0x0000002938297208 */ /* 0x000fc40002800200 */
[----:B------:R-:W-:Y:S01]  /*bb00*/  FSEL R48, R6, 8.4834944573231041431e-05, P5 ;  /* 0x38b1e96a06307808 */ /* 0x000fe20002800000 */
[----:B------:R-:W-:Y:S01]  /*bb10*/  FFMA R38, R37, R38, R42 ;  /* 0x0000002625267223 */ /* 0x000fe2000000002a */
[----:B------:R-:W-:Y:S02]  /*bb20*/  FSEL R50, -R7, -0.00082130916416645050049, P5 ;  /* 0xba574d2007327808 */ /* 0x000fe40002800100 */
[----:B------:R-:W-:Y:S02]  /*bb30*/  FSEL R46, R8, 0.0052134888246655464172, P4 ;  /* 0x3baad5ea082e7808 */ /* 0x000fe40002000000 */
        /* <DEDUP_REMOVED lines=29> */
[----:B------:R-:W2:Y:S01]  /*bd10*/  @P0 MUFU.EX2 R40, R37 ;  /* 0x0000002500280308 */ /* 0x000ea20000000800 */
[----:B------:R-:W-:-:S02]  /*bd20*/  HADD2.F32 R48, -RZ, R51.H0_H0 ;  /* 0x20000033ff307230 */ /* 0x000fc40000004100 */
[----:B------:R-:W-:Y:S01]  /*bd30*/  FFMA R43, R41, R42, R43 ;  /* 0x0000002a292b7223 */ /* 0x000fe2000000002b */
[----:B------:R-:W-:Y:S01]  /*bd40*/  FFMA R38, R38, R39, R39 ;  /* 0x0000002726267223 */ /* 0x000fe20000000027 */
[----:B------:R-:W-:Y:S01]  /*bd50*/  F2FP.F16.E4M3.UNPACK_B R41, R0 ;  /* 0x00000000ff29723e */ /* 0x000fe200020006ff */
[C---:B------:R-:W-:Y:S01]  /*bd60*/  FMUL R51, R2.reuse, R196 ;  /* 0x000000c402337220 */ /* 0x040fe20000400000 */
[----:B------:R-:W-:Y:S01]  /*bd70*/  FFMA R39, R43, R44, R44 ;  /* 0x0000002c2b277223 */ /* 0x000fe2000000002c */
[----:B------:R-:W-:Y:S01]  /*bd80*/  F2FP.SATFINITE.E4M3.F32.PACK_AB_MERGE_C R28, R29, R28, RZ ;  /* 0x0000001c1d1c723e */ /* 0x000fe200048070ff */
[----:B------:R-:W3:Y:S01]  /*bd90*/  @P4 MUFU.EX2 R42, R38 ;  /* 0x00000026002a4308 */ /* 0x000ee20000000800 */
[--C-:B------:R-:W-:Y:S02]  /*bda0*/  HADD2.F32 R44, -RZ, R41.reuse.H0_H0 ;  /* 0x20000029ff2c7230 */ /* 0x100fe40000004100 */
[----:B------:R-:W-:Y:S02]  /*bdb0*/  HADD2.F32 R46, -RZ, R41.H1_H1 ;  /* 0x30000029ff2e7230 */ /* 0x000fe40000004100 */
[----:B------:R-:W-:-:S03]  /*bdc0*/  FMUL R41, R2, R198 ;  /* 0x000000c602297220 */ /* 0x000fc60000400000 */
[----:B------:R-:W4:Y:S01]  /*bdd0*/  @P5 MUFU.EX2 R45, R39 ;  /* 0x00000027002d5308 */ /* 0x000f220000000800 */
[----:B--2---:R-:W-:Y:S01]  /*bde0*/  @P0 FADD R43, -R40, 1 ;  /* 0x3f800000282b0421 */ /* 0x004fe20000000100 */
[----:B------:R-:W-:-:S04]  /*bdf0*/  FFMA R40, R16, R44, R199 ;  /* 0x0000002c10287223 */ /* 0x000fc800000000c7 */
[C---:B------:R-:W-:Y:S01]  /*be00*/  FMUL R53, R40.reuse, 0.70710676908493041992 ;  /* 0x3f3504f328357820 */ /* 0x040fe20000400000 */
[----:B------:R-:W-:Y:S01]  /*be10*/  @P0 LOP3.LUT R37, R43, 0x80000000, R54, 0xb8, !PT ;  /* 0x800000002b250812 */ /* 0x000fe200078eb836 */
[----:B------:R-:W-:Y:S01]  /*be20*/  FMUL R40, R40, 0.5 ;  /* 0x3f00000028287820 */ /* 0x000fe20000400000 */
[----:B---3--:R-:W-:Y:S01]  /*be30*/  @P4 FADD R44, -R42, 1 ;  /* 0x3f8000002a2c4421 */ /* 0x008fe20000000100 */
[C---:B------:R-:W-:Y:S01]  /*be40*/  FFMA R42, R16.reuse, R46, R41 ;  /* 0x0000002e102a7223 */ /* 0x040fe20000000029 */
[C---:B------:R-:W-:Y:S01]  /*be50*/  FMUL R43, R53.reuse, R53 ;  /* 0x00000035352b7220 */ /* 0x040fe20000400000 */
[----:B------:R-:W-:Y:S01]  /*be60*/  FSETP.GE.AND P0, PT, |R53|, 1.0029599666595458984, PT ;  /* 0x3f8060fe3500780b */ /* 0x000fe20003f06200 */
[----:B------:R-:W-:Y:S01]  /*be70*/  FFMA R41, R16, R48, R197 ;  /* 0x0000003010297223 */ /* 0x000fe200000000c5 */
[----:B------:R-:W-:Y:S01]  /*be80*/  FMUL R60, R42, 0.70710676908493041992 ;  /* 0x3f3504f32a3c7820 */ /* 0x000fe20000400000 */
[----:B------:R-:W-:Y:S01]  /*be90*/  @P4 LOP3.LUT R38, R44, 0x80000000, R47, 0xb8, !PT ;  /* 0x800000002c264812 */ /* 0x000fe200078eb82f */
[----:B------:R-:W-:Y:S01]  /*bea0*/  FMUL R42, R42, 0.5 ;  /* 0x3f0000002a2a7820 */ /* 0x000fe20000400000 */
[----:B----4-:R-:W-:Y:S01]  /*beb0*/  @P5 FADD R45, -R45, 1 ;  /* 0x3f8000002d2d5421 */ /* 0x010fe20000000100 */
[----:B------:R-:W-:Y:S01]  /*bec0*/  FSEL R43, |R53|, R43, P0 ;  /* 0x0000002b352b7208 */ /* 0x000fe20000000200 */
[C---:B------:R-:W-:Y:S01]  /*bed0*/  FMUL R55, R41.reuse, 0.70710676908493041992 ;  /* 0x3f3504f329377820 */ /* 0x040fe20000400000 */
[C---:B------:R-:W-:Y:S01]  /*bee0*/  FSETP.GE.AND P4, PT, |R60|.reuse, 1.0029599666595458984, PT ;  /* 0x3f8060fe3c00780b */ /* 0x040fe20003f86200 */
[----:B------:R-:W-:Y:S01]  /*bef0*/  FMUL R41, R41, 0.5 ;  /* 0x3f00000029297820 */ /* 0x000fe20000400000 */
[----:B------:R-:W-:Y:S01]  /*bf00*/  @P5 LOP3.LUT R39, R45, 0x80000000, R56, 0xb8, !PT ;  /* 0x800000002d275812 */ /* 0x000fe200078eb838 */
[----:B------:R-:W-:Y:S01]  /*bf10*/  FMUL R45, R60, R60 ;  /* 0x0000003c3c2d7220 */ /* 0x000fe20000400000 */
[----:B------:R-:W-:Y:S01]  /*bf20*/  FSEL R44, R6, 8.4834944573231041431e-05, P0 ;  /* 0x38b1e96a062c7808 */ /* 0x000fe20000000000 */
[----:B------:R-:W-:Y:S01]  /*bf30*/  FMUL R47, R55, R55 ;  /* 0x00000037372f7220 */ /* 0x000fe20000400000 */
[----:B------:R-:W-:Y:S01]  /*bf40*/  FSEL R46, -R7, -0.00082130916416645050049, P0 ;  /* 0xba574d20072e7808 */ /* 0x000fe20000000100 */
[----:B------:R-:W-:Y:S01]  /*bf50*/  FADD R39, R39, 1 ;  /* 0x3f80000027277421 */ /* 0x000fe20000000000 */
[----:B------:R-:W-:-:S02]  /*bf60*/  FSEL R45, |R60|, R45, P4 ;  /* 0x0000002d3c2d7208 */ /* 0x000fc40002000200 */
[----:B------:R-:W-:Y:S01]  /*bf70*/  FSEL R48, R6, 8.4834944573231041431e-05, P4 ;  /* 0x38b1e96a06307808 */ /* 0x000fe20002000000 */
[----:B------:R-:W-:Y:S01]  /*bf80*/  FFMA R44, R43, R44, R46 ;  /* 0x0000002c2b2c7223 */ /* 0x000fe2000000002e */
[----:B------:R-:W-:Y:S01]  /*bf90*/  FSEL R50, -R7, -0.00082130916416645050049, P4 ;  /* 0xba574d2007327808 */ /* 0x000fe20002000100 */
[----:B------:R-:W-:Y:S01]  /*bfa0*/  FMUL R39, R36, R39 ;  /* 0x0000002724277220 */ /* 0x000fe20000400000 */
[----:B------:R-:W-:Y:S02]  /*bfb0*/  FSEL R46, R8, 0.0052134888246655464172, P0 ;  /* 0x3baad5ea082e7808 */ /* 0x000fe40000000000 */
[----:B------:R-:W-:Y:S01]  /*bfc0*/  FSETP.GE.AND P5, PT, |R55|, 1.0029599666595458984, PT ;  /* 0x3f8060fe3700780b */ /* 0x000fe20003fa6200 */
        /* <DEDUP_REMOVED lines=39> */
[----:B------:R-:W-:Y:S01]  /*c240*/  F2FP.F16.E4M3.UNPACK_B R47, R5 ;  /* 0x00000005ff2f723e */ /* 0x000fe200020006ff */
[----:B------:R-:W-:Y:S02]  /*c250*/  FFMA R44, R44, R45, R45 ;  /* 0x0000002d2c2c7223 */ /* 0x000fe4000000002d */
        /* <DEDUP_REMOVED lines=10> */
[----:B------:R-:W-:Y:S01]  /*c300*/  FMUL R59, R46, 0.70710676908493041992 ;  /* 0x3f3504f32e3b7820 */ /* 0x000fe20000400000 */
[----:B------:R-:W-:Y:S01]  /*c310*/  @P0 LOP3.LUT R43, R50, 0x80000000, R53, 0xb8, !PT ;  /* 0x80000000322b0812 */ /* 0x000fe200078eb835 */
[C---:B------:R-:W-:Y:S01]  /*c320*/  FMUL R57, R47.reuse, 0.70710676908493041992 ;  /* 0x3f3504f32f397820 */ /* 0x040fe20000400000 */
[----:B------:R-:W-:Y:S01]  /*c330*/  FMUL R47, R47, 0.5 ;  /* 0x3f0000002f2f7820 */ /* 0x000fe20000400000 */
[----:B------:R-:W-:Y:S01]  /*c340*/  FMUL R50, R59, R59 ;  /* 0x0000003b3b327220 */ /* 0x000fe20000400000 */
[----:B---3--:R-:W-:Y:S01]  /*c350*/  @P4 FADD R51, -R48, 1 ;  /* 0x3f80000030334421 */ /* 0x008fe20000000100 */
[----:B------:R-:W-:Y:S01]  /*c360*/  FFMA R48, R16, R56, R49 ;  /* 0x0000003810307223 */ /* 0x000fe20000000031 */
[C---:B------:R-:W-:Y:S01]  /*c370*/  FMUL R49, R57.reuse, R57 ;  /* 0x0000003939317220 */ /* 0x040fe20000400000 */
[----:B------:R-:W-:Y:S01]  /*c380*/  FSETP.GE.AND P0, PT, |R57|, 1.0029599666595458984, PT ;  /* 0x3f8060fe3900780b */ /* 0x000fe20003f06200 */
[----:B------:R-:W-:Y:S01]  /*c390*/  FADD R43, R43, 1 ;  /* 0x3f8000002b2b7421 */ /* 0x000fe20000000000 */
[C---:B------:R-:W-:Y:S01]  /*c3a0*/  FMUL R64, R48.reuse, 0.70710676908493041992 ;  /* 0x3f3504f330407820 */ /* 0x040fe20000400000 */
[----:B------:R-:W-:Y:S01]  /*c3b0*/  @P4 LOP3.LUT R44, R51, 0x80000000, R60, 0xb8, !PT ;  /* 0x80000000332c4812 */ /* 0x000fe200078eb83c */
[----:B------:R-:W-:Y:S01]  /*c3c0*/  FMUL R48, R48, 0.5 ;  /* 0x3f00000030307820 */ /* 0x000fe20000400000 */
[----:B--2---:R-:W-:Y:S01]  /*c3d0*/  @P5 FADD R52, -R52, 1 ;  /* 0x3f80000034345421 */ /* 0x004fe20000000100 */
[C---:B------:R-:W-:Y:S01]  /*c3e0*/  FMUL R51, R64.reuse, R64 ;  /* 0x0000004040337220 */ /* 0x040fe20000400000 */
[----:B------:R-:W-:Y:S01]  /*c3f0*/  FSETP.GE.AND P4, PT, |R64|, 1.0029599666595458984, PT ;  /* 0x3f8060fe4000780b */ /* 0x000fe20003f86200 */
[----:B------:R-:W-:Y:S01]  /*c400*/  FADD R23, R44, 1 ;  /* 0x3f8000002c177421 */ /* 0x000fe20000000000 */
[----:B------:R-:W-:Y:S01]  /*c410*/  FSEL R49, |R57|, R49, P0 ;  /* 0x0000003139317208 */ /* 0x000fe20000000200 */
[----:B------:R-:W-:Y:S01]  /*c420*/  FMUL R40, R40, R43 ;  /* 0x0000002b28287220 */ /* 0x000fe20000400000 */
[----:B------:R-:W-:Y:S01]  /*c430*/  @P5 LOP3.LUT R45, R52, 0x80000000, R55, 0xb8, !PT ;  /* 0x80000000342d5812 */ /* 0x000fe200078eb837 */
[----:B------:R-:W-:Y:S01]  /*c440*/  FMUL R31, R42, R23 ;  /* 0x000000172a1f7220 */ /* 0x000fe20000400000 */
[----:B------:R-:W-:Y:S01]  /*c450*/  FSETP.GE.AND P5, PT, |R59|, 1.0029599666595458984, PT ;  /* 0x3f8060fe3b00780b */ /* 0x000fe20003fa6200 */
[----:B------:R-:W-:Y:S01]  /*c460*/  FMUL R23, R46, 0.5 ;  /* 0x3f0000002e177820 */ /* 0x000fe20000400000 */
[----:B------:R-:W-:Y:S01]  /*c470*/  FSEL R52, -R7, -0.00082130916416645050049, P0 ;  /* 0xba574d2007347808 */ /* 0x000fe20000000100 */
[----:B------:R-:W-:Y:S01]  /*c480*/  FADD R22, R45, 1 ;  /* 0x3f8000002d167421 */ /* 0x000fe20000000000 */
[----:B------:R-:W-:-:S02]  /*c490*/  FSEL R53, |R59|, R50, P5 ;  /* 0x000000323b357208 */ /* 0x000fc40002800200 */
[C---:B------:R-:W-:Y:S01]  /*c4a0*/  FSEL R54, R6.reuse, 8.4834944573231041431e-05, P5 ;  /* 0x38b1e96a06367808 */ /* 0x040fe20002800000 */
[----:B------:R-:W-:Y:S01]  /*c4b0*/  FMUL R22, R41, R22 ;  /* 0x0000001629167220 */ /* 0x000fe20000400000 */
[----:B------:R-:W-:Y:S02]  /*c4c0*/  FSEL R56, -R7, -0.00082130916416645050049, P5 ;  /* 0xba574d2007387808 */ /* 0x000fe40002800100 */
[----:B------:R-:W-:Y:S02]  /*c4d0*/  FSEL R50, R6, 8.4834944573231041431e-05, P0 ;  /* 0x38b1e96a06327808 */ /* 0x000fe40000000000 */
[----:B------:R-:W-:Y:S01]  /*c4e0*/  FSEL R51, |R64|, R51, P4 ;  /* 0x0000003340337208 */ /* 0x000fe20002000200 */
[----:B------:R-:W-:Y:S01]  /*c4f0*/  FFMA R60, R53, R54, R56 ;  /* 0x00000036353c7223 */ /* 0x000fe20000000038 */
        /* <DEDUP_REMOVED lines=14> */
[----:B------:R-:W-:Y:S01]  /*c5e0*/  FSEL R54, R10, 0.11284004896879196167, P0 ;  /* 0x3de718af0a367808 */ /* 0x000fe20000000000 */
[----:B------:R-:W-:Y:S01]  /*c5f0*/  FFMA R50, R49, R50, R52 ;  /* 0x0000003231327223 */ /* 0x000fe20000000034 */
[----:B------:R-:W-:Y:S01]  /*c600*/  FSEL R52, R11, -0.37612664699554443359, P5 ;  /* 0xbec093ac0b347808 */ /* 0x000fe20002800000 */
        /* <DEDUP_REMOVED lines=13> */
[----:B------:R-:W-:Y:S01]  /*c6e0*/  FSEL R55, -|R59|, R59, P5 ;  /* 0x0000003b3b377208 */ /* 0x000fe20002800300 */
[----:B------:R-:W-:Y:S01]  /*c6f0*/  FFMA R50, R49, R50, R54 ;  /* 0x0000003231327223 */ /* 0x000fe20000000036 */
[----:B------:R-:W-:Y:S01]  /*c700*/  FSEL R53, R12, 0.12837915122509002686, P4 ;  /* 0x3e0375d30c357808 */ /* 0x000fe20002000000 */
[----:B------:R-:W-:Y:S01]  /*c710*/  FFMA R52, R51, R56, R52 ;  /* 0x0000003833347223 */ /* 0x000fe20000000034 */
[----:B------:R-:W-:Y:S01]  /*c720*/  FSEL R49, -|R57|, R57, P0 ;  /* 0x0000003939317208 */ /* 0x000fe20000000300 */
[----:B------:R-:W-:Y:S01]  /*c730*/  FFMA R60, R60, R55, R55 ;  /* 0x000000373c3c7223 */ /* 0x000fe20000000037 */
[----:B------:R-:W-:Y:S01]  /*c740*/  FSEL R55, -|R64|, R64, P4 ;  /* 0x0000004040377208 */ /* 0x000fe20002000300 */
[----:B------:R-:W-:Y:S01]  /*c750*/  FFMA R52, R51, R52, R53 ;  /* 0x0000003433347223 */ /* 0x000fe20000000035 */
[----:B------:R-:W-:Y:S01]  /*c760*/  F2FP.SATFINITE.E4M3.F32.PACK_AB_MERGE_C R40, R31, R40, RZ ;  /* 0x000000281f28723e */ /* 0x000fe200048070ff */
[----:B------:R-:W-:Y:S01]  /*c770*/  FFMA R49, R50, R49, R49 ;  /* 0x0000003132317223 */ /* 0x000fe20000000031 */
[----:B------:R-:W2:Y:S01]  /*c780*/  @P5 MUFU.EX2 R54, R60 ;  /* 0x0000003c00365308 */ /* 0x000ea20000000800 */
[----:B------:R-:W-:-:S07]  /*c790*/  FFMA R52, R52, R55, R55 ;  /* 0x0000003734347223 */ /* 0x000fce0000000037 */
[----:B------:R-:W3:Y:S08]  /*c7a0*/  @P0 MUFU.EX2 R50, R49 ;  /* 0x0000003100320308 */ /* 0x000ef00000000800 */
[----:B------:R-:W4:Y:S01]  /*c7b0*/  @P4 MUFU.EX2 R51, R52 ;  /* 0x0000003400334308 */ /* 0x000f220000000800 */
[----:B--2---:R-:W-:-:S05]  /*c7c0*/  @P5 FADD R54, -R54, 1 ;  /* 0x3f80000036365421 */ /* 0x004fca0000000100 */
[----:B------:R-:W-:Y:S01]  /*c7d0*/  @P5 LOP3.LUT R60, R54, 0x80000000, R59, 0xb8, !PT ;  /* 0x80000000363c5812 */ /* 0x000fe200078eb83b */
[----:B---3--:R-:W-:-:S04]  /*c7e0*/  @P0 FADD R50, -R50, 1 ;  /* 0x3f80000032320421 */ /* 0x008fc80000000100 */
[----:B------:R-:W-:Y:S01]  /*c7f0*/  FADD R60, R60, 1 ;  /* 0x3f8000003c3c7421 */ /* 0x000fe20000000000 */
[----:B------:R-:W-:Y:S01]  /*c800*/  @P0 LOP3.LUT R49, R50, 0x80000000, R57, 0xb8, !PT ;  /* 0x8000000032310812 */ /* 0x000fe200078eb839 */
[----:B------:R-:W-:Y:S01]  /*c810*/  FMUL R50, R20, R21 ;  /* 0x0000001514327220 */ /* 0x000fe20000400000 */
[----:B------:R-:W-:Y:S01]  /*c820*/  FADD R20, R37, 1 ;  /* 0x3f80000025147421 */ /* 0x000fe20000000000 */
[----:B----4-:R-:W-:Y:S01]  /*c830*/  @P4 FADD R51, -R51, 1 ;  /* 0x3f80000033334421 */ /* 0x010fe20000000100 */
[----:B------:R-:W-:Y:S01]  /*c840*/  FADD R21, R38, 1 ;  /* 0x3f80000026157421 */ /* 0x000fe20000000000 */
[----:B------:R-:W-:Y:S01]  /*c850*/  FMUL R23, R60, R23 ;  /* 0x000000173c177220 */ /* 0x000fe20000400000 */
[----:B------:R-:W-:Y:S01]  /*c860*/  FMUL R35, R35, R20 ;  /* 0x0000001423237220 */ /* 0x000fe20000400000 */
[----:B------:R-:W-:Y:S01]  /*c870*/  FADD R20, R49, 1 ;  /* 0x3f80000031147421 */ /* 0x000fe20000000000 */
[----:B------:R-:W-:Y:S01]  /*c880*/  @P4 LOP3.LUT R52, R51, 0x80000000, R64, 0xb8, !PT ;  /* 0x8000000033344812 */ /* 0x000fe200078eb840 */
[----:B------:R-:W-:Y:S01]  /*c890*/  FMUL R34, R34, R21 ;  /* 0x0000001522227220 */ /* 0x000fe20000400000 */
[----:B------:R-:W-:Y:S01]  /*c8a0*/  F2FP.SATFINITE.E4M3.F32.PACK_AB_MERGE_C R50, R25, R50, RZ ;  /* 0x000000321932723e */ /* 0x000fe200048070ff */
[----:B------:R-:W-:Y:S01]  /*c8b0*/  FMUL R20, R47, R20 ;  /* 0x000000142f147220 */ /* 0x000fe20000400000 */
[----:B------:R-:W-:Y:S01]  /*c8c0*/  F2FP.SATFINITE.E4M3.F32.PACK_AB_MERGE_C R30, R35, R30, RZ ;  /* 0x0000001e231e723e */ /* 0x000fe200048070ff */
[----:B------:R-:W-:Y:S01]  /*c8d0*/  FADD R21, R52, 1 ;  /* 0x3f80000034157421 */ /* 0x000fe20000000000 */
[----:B------:R-:W-:-:S02]  /*c8e0*/  F2FP.SATFINITE.E4M3.F32.PACK_AB_MERGE_C R34, R39, R34, RZ ;  /* 0x000000222722723e */ /* 0x000fc400048070ff */
[----:B------:R-:W-:Y:S01]  /*c8f0*/  F2FP.SATFINITE.E4M3.F32.PACK_AB_MERGE_C R22, R23, R22, RZ ;  /* 0x000000161716723e */ /* 0x000fe200048070ff */
[----:B------:R-:W-:-:S05]  /*c900*/  FMUL R21, R48, R21 ;  /* 0x0000001530157220 */ /* 0x000fca0000400000 */
[----:B------:R-:W-:Y:S01]  /*c910*/  F2FP.SATFINITE.E4M3.F32.PACK_AB_MERGE_C R20, R21, R20, RZ ;  /* 0x000000141514723e */ /* 0x000fe200048070ff */
[----:B------:R-:W-:Y:S06]  /*c920*/  @P1 BRA `(.L_x_81) ;  /* 0x0000000000041947 */ /* 0x000fec0003800000 */
[----:B------:R-:W-:-:S04]  /*c930*/  DEPBAR.LE SB0, 0x1 ;  /* 0x000080400000791a */ /* 0x000fc80000000000 */
.L_x_81:
        /* <DEDUP_REMOVED lines=16> */
[----:B---3--:R-:W3:Y:S02]  /*ca40*/  FENCE.VIEW.ASYNC.S ;  /* 0x00000000000073c6 */ /* 0x008ee40000000000 */
[----:B---3--:R-:W-:Y:S06]  /*ca50*/  BAR.SYNC.DEFER_BLOCKING 0x1, 0x100 ;  /* 0x0044000000007b1d */ /* 0x008fec0000010000 */
[----:B--2---:R-:W-:Y:S05]  /*ca60*/  @P1 BRA `(.L_x_83) ;  /* 0x0000000000201947 */ /* 0x004fea0003800000 */
[----:B------:R-:W-:Y:S02]  /*ca70*/  UIADD3 UR8, UP0, UR60, 0x4f0, URZ ;  /* 0x000004f03c087890 */ /* 0x000fe4000ff1e03f */
[----:B------:R-:W-:Y:S02]  /*ca80*/  UIADD3 UR5, UR45, 0x20, URZ ;  /* 0x000000202d057890 */ /* 0x000fe4000fffe03f */
[----:B------:R-:W-:Y:S02]  /*ca90*/  UIADD3 UR4, UR51, 0x4100, URZ ;  /* 0x0000410033047890 */ /* 0x000fe4000fffe03f */
[----:B------:R-:W-:Y:S01]  /*caa0*/  UIADD3.X UR9, URZ, UR61, URZ, UP0, !UPT ;  /* 0x0000003d3f097290 */ /* 0x000fe200087fe43f */
[----:B------:R-:W-:Y:S01]  /*cab0*/  UMOV UR6, UR46 ;  /* 0x0000002e00067c82 */ /* 0x000fe20008000000 */
[----:B------:R-:W-:-:S07]  /*cac0*/  UMOV UR7, UR47 ;  /* 0x0000002f00077c82 */ /* 0x000fce0008000000 */
[----:B------:R2:W-:Y:S02]  /*cad0*/  UTMASTG.3D [UR4], [UR8] ;  /* 0x00000004080073b5 */ /* 0x0005e40008010000 */
[----:B--2---:R0:W-:Y:S02]  /*cae0*/  UTMACMDFLUSH ;  /* 0x00000000000079b7 */ /* 0x0041e40000000000 */
.L_x_83:
[----:B------:R-:W-:Y:S05]  /*caf0*/  BSYNC B0 ;  /* 0x0000000000007941 */ /* 0x000fea0003800000 */
.L_x_82:
[----:B------:R-:W-:Y:S04]  /*cb00*/  BSSY B0, `(.L_x_84) ;  /* 0x000003c000007945 */ /* 0x000fe80003800000 */
[----:B------:R-:W-:Y:S05]  /*cb10*/  @P3 BRA `(.L_x_85) ;  /* 0x0000000000e83947 */ /* 0x000fea0003800000 */
[----:B------:R-:W-:-:S04]  /*cb20*/  MOV R20, UR50 ;  /* 0x0000003200147c02 */ /* 0x000fc80008000f00 */
[----:B------:R-:W-:-:S13]  /*cb30*/  ISETP.NE.AND P4, PT, R20, 0x3, PT ;  /* 0x000000031400780c */ /* 0x000fda0003f85270 */
[----:B------:R-:W-:Y:S05]  /*cb40*/  @!P4 BRA `(.L_x_86) ;  /* 0x000000000004c947 */ /* 0x000fea0003800000 */
[----:B------:R-:W-:Y:S01]  /*cb50*/  BPT.TRAP 0x1 ;  /* 0x000000040000795c */ /* 0x000fe20000300000 */
.L_x_86:
[----:B------:R-:W2:Y:S04]  /*cb60*/  LDL R21, [R1+0xb8] ;  /* 0x0000b80001157983 */ /* 0x000ea80000100800 */
[----:B------:R-:W3:Y:S01]  /*cb70*/  LDL R20, [R1+0xb4] ;  /* 0x0000b40001147983 */ /* 0x000ee20000100800 */
[----:B------:R-:W-:Y:S01]  /*cb80*/  BSSY B1, `(.L_x_87) ;  /* 0x0000005000017945 */ /* 0x000fe20003800000 */
[----:B--2---:R-:W-:Y:S02]  /*cb90*/  SHF.L.U32 R21, R21, 0x1f, RZ ;  /* 0x0000001f15157819 */ /* 0x004fe400000006ff */
[----:B---3--:R-:W-:-:S04]  /*cba0*/  LEA R20, R20, UR51, 0x3 ;  /* 0x0000003314147c11 */ /* 0x008fc8000f8e18ff */
[----:B------:R-:W2:Y:S02]  /*cbb0*/  SYNCS.PHASECHK.TRANS64.TRYWAIT P0, [R20+URZ+0x80], R21 ;  /* 0x00008015140075a7 */ /* 0x000ea4000800017f */
[----:B--2---:R-:W-:Y:S05]  /*cbc0*/  @!P0 BRA `(.L_x_88) ;  /* 0x000000e8008c8947 */ /* 0x004fea0003800000 */
.L_x_245:
[----:B------:R-:W-:Y:S05]  /*cbd0*/  BSYNC B1 ;  /* 0x0000000000017941 */ /* 0x000fea0003800000 */
.L_x_87:
[----:B------:R-:W-:Y:S04]  /*cbe0*/  BSSY B1, `(.L_x_89) ;  /* 0x0000012000017945 */ /* 0x000fe80003800000 */
[----:B------:R-:W-:Y:S05]  /*cbf0*/  @P2 BRA `(.L_x_90) ;  /* 0x0000000000402947 */ /* 0x000fea0003800000 */
[----:B------:R-:W3:Y:S02]  /*cc00*/  LDL R22, [R1+0xb4] ;  /* 0x0000b40001167983 */ /* 0x000ee40000100800 */
[----:B---3--:R-:W-:-:S04]  /*cc10*/  LEA R24, R22, R13, 0xc ;  /* 0x0000000d16187211 */ /* 0x008fc800078e60ff */
[----:B------:R-:W-:Y:S01]  /*cc20*/  IADD3 R3, R24, UR51, RZ ;  /* 0x0000003318037c10 */ /* 0x000fe2000fffe0ff */
[----:B------:R-:W-:Y:S03]  /*cc30*/  LDS.U16 R5, [R24+UR51+0x200] ;  /* 0x0002003318057984 */ /* 0x000fe60008000400 */
[----:B------:R-:W-:Y:S01]  /*cc40*/  IADD3 R25, R3, R14, RZ ;  /* 0x0000000e03197210 */ /* 0x000fe20007ffe0ff */
[----:B------:R-:W3:Y:S04]  /*cc50*/  LDS.U16 R0, [R24+UR51+0x100] ;  /* 0x0001003318007984 */ /* 0x000ee80008000400 */
[----:B------:R-:W-:Y:S04]  /*cc60*/  LDS.U16 R4, [R24+UR51+0x208] ;  /* 0x0002083318047984 */ /* 0x000fe80008000400 */
[----:B------:R-:W4:Y:S04]  /*cc70*/  LDS.U16 R3, [R24+UR51+0x108] ;  /* 0x0001083318037984 */ /* 0x000f280008000400 */
[----:B--2---:R-:W-:Y:S04]  /*cc80*/  LDS.U16 R20, [R25+0x200] ;  /* 0x0002000019147984 */ /* 0x004fe80000000400 */
[----:B------:R-:W2:Y:S04]  /*cc90*/  LDS.U16 R21, [R25+0x100] ;  /* 0x0001000019157984 */ /* 0x000ea80000000400 */
[----:B------:R-:W-:Y:S04]  /*cca0*/  LDS.U16 R22, [R25+0x208] ;  /* 0x0002080019167984 */ /* 0x000fe80000000400 */
[----:B------:R-:W5:Y:S01]  /*ccb0*/  LDS.U16 R23, [R25+0x108] ;  /* 0x0001080019177984 */ /* 0x000f620000000400 */
[----:B---3--:R-:W-:-:S02]  /*ccc0*/  PRMT R5, R0, 0x5410, R5 ;  /* 0x0000541000057816 */ /* 0x008fc40000000005 */
[----:B----4-:R-:W-:Y:S02]  /*ccd0*/  PRMT R4, R3, 0x5410, R4 ;  /* 0x0000541003047816 */ /* 0x010fe40000000004 */
[----:B--2---:R-:W-:Y:S02]  /*cce0*/  PRMT R3, R21, 0x5410, R20 ;  /* 0x0000541015037816 */ /* 0x004fe40000000014 */
[----:B-----5:R-:W-:-:S07]  /*ccf0*/  PRMT R0, R23, 0x5410, R22 ;  /* 0x0000541017007816 */ /* 0x020fce0000000016 */
.L_x_90:
[----:B------:R-:W-:Y:S05]  /*cd00*/  BSYNC B1 ;  /* 0x0000000000017941 */ /* 0x000fea0003800000 */
.L_x_89:
[----:B------:R-:W-:Y:S01]  /*cd10*/  @!PT LDS RZ, [RZ] ;  /* 0x00000000fffff984 */ /* 0x000fe20000000800 */
[----:B------:R-:W-:Y:S01]  /*cd20*/  @!PT LDS RZ, [RZ] ;  /* 0x00000000fffff984 */ /* 0x000fe20000000800 */
[----:B------:R-:W-:Y:S01]  /*cd30*/  @!PT LDS RZ, [RZ] ;  /* 0x00000000fffff984 */ /* 0x000fe20000000800 */
[----:B------:R-:W-:Y:S01]  /*cd40*/  @!PT LDS RZ, [RZ] ;  /* 0x00000000fffff984 */ /* 0x000fe20000000800 */
[----:B------:R3:W-:Y:S06]  /*cd50*/  MEMBAR.ALL.CTA ;  /* 0x0000000000007992 */ /* 0x0007ec0000008000 */
[----:B---3--:R-:W3:Y:S01]  /*cd60*/  FENCE.VIEW.ASYNC.S ;  /* 0x00000000000073c6 */ /* 0x008ee20000000000 */
[----:B------:R-:W-:Y:S05]  /*cd70*/  @!P4 BRA `(.L_x_91) ;  /* 0x000000000004c947 */ /* 0x000fea0003800000 */
[----:B------:R-:W-:Y:S01]  /*cd80*/  BPT.TRAP 0x1 ;  /* 0x000000040000795c */ /* 0x000fe20000300000 */
.L_x_91:
[----:B------:R-:W4:Y:S04]  /*cd90*/  LDL.LU R22, [R1+0xb4] ;  /* 0x0000b40001167983 */ /* 0x000f280000300800 */
[----:B------:R-:W5:Y:S01]  /*cda0*/  LDL.LU R23, [R1+0xb8] ;  /* 0x0000b80001177983 */ /* 0x000f620000300800 */
[C---:B--2---:R-:W-:Y:S02]  /*cdb0*/  LEA R20, R18.reuse, UR51, 0x3 ;  /* 0x0000003312147c11 */ /* 0x044fe4000f8e18ff */
[----:B-1----:R-:W-:Y:S01]  /*cdc0*/  IADD3 R18, R18, 0x1, RZ ;  /* 0x0000000112127810 */ /* 0x002fe20007ffe0ff */
[----:B------:R-:W1:Y:S01]  /*cdd0*/  S2R R21, SR_CgaCtaId ;  /* 0x0000000000157919 */ /* 0x000e620000008800 */
[----:B------:R-:W-:Y:S02]  /*cde0*/  IADD3 R20, R20, 0xa0, RZ ;  /* 0x000000a014147810 */ /* 0x000fe40007ffe0ff */
[----:B------:R-:W-:-:S04]  /*cdf0*/  ISETP.NE.AND P0, PT, R18, 0x4, PT ;  /* 0x000000041200780c */ /* 0x000fc80003f05270 */
[----:B------:R-:W-:Y:S02]  /*ce00*/  SEL R18, R18, RZ, P0 ;  /* 0x000000ff12127207 */ /* 0x000fe40000000000 */
[----:B-1----:R-:W-:-:S04]  /*ce10*/  PRMT R20, R21, 0x654, R20 ;  /* 0x0000065415147816 */ /* 0x002fc80000000014 */
[----:B---3--:R1:W-:Y:S02]  /*ce20*/  SYNCS.ARRIVE.TRANS64.RED.A1T0 RZ, [R20+URZ], RZ ;  /* 0x000000ff14ff79a7 */ /* 0x0083e4000810043f */
[----:B-1----:R-:W-:-:S04]  /*ce30*/  SEL R20, RZ, 0x1, P0 ;  /* 0x00000001ff147807 */ /* 0x002fc80000000000 */
[----:B------:R-:W-:Y:S02]  /*ce40*/  LOP3.LUT R19, R19, R20, RZ, 0x3c, !PT ;  /* 0x0000001413137212 */ /* 0x000fe400078e3cff */
[----:B----4-:R-:W-:-:S04]  /*ce50*/  IADD3 R21, R22, 0x1, RZ ;  /* 0x0000000116157810 */ /* 0x010fc80007ffe0ff */
[----:B------:R-:W-:-:S04]  /*ce60*/  ISETP.NE.AND P4, PT, R21, 0x4, PT ;  /* 0x000000041500780c */ /* 0x000fc80003f85270 */
[----:B------:R-:W-:Y:S02]  /*ce70*/  SEL R22, RZ, 0x1, P4 ;  /* 0x00000001ff167807 */ /* 0x000fe40002000000 */
[----:B------:R-:W-:Y:S02]  /*ce80*/  SEL R20, R21, RZ, P4 ;  /* 0x000000ff15147207 */ /* 0x000fe40002000000 */
[----:B-----5:R-:W-:-:S03]  /*ce90*/  LOP3.LUT R23, R23, R22, RZ, 0x3c, !PT ;  /* 0x0000001617177212 */ /* 0x020fc600078e3cff */
[----:B------:R2:W-:Y:S04]  /*cea0*/  STL [R1+0xb4], R20 ;  /* 0x0000b41401007387 */ /* 0x0005e80000100800 */
[----:B------:R2:W-:Y:S02]  /*ceb0*/  STL [R1+0xb8], R23 ;  /* 0x0000b81701007387 */ /* 0x0005e40000100800 */
.L_x_85:
[----:B------:R-:W-:Y:S05]  /*cec0*/  BSYNC B0 ;  /* 0x0000000000007941 */ /* 0x000fea0003800000 */
.L_x_84:
[----:B------:R-:W3:Y:S04]  /*ced0*/  LDL.LU R32, [R1] ;  /* 0x0000000001207983 */ /* 0x000ee80000300800 */
[----:B------:R-:W4:Y:S04]  /*cee0*/  LDL.LU R31, [R1+0x4] ;  /* 0x00000400011f7983 */ /* 0x000f280000300800 */
[----:B------:R-:W5:Y:S01]  /*cef0*/  LDL.LU R29, [R1+0x8] ;  /* 0x00000800011d7983 */ /* 0x000f620000300800 */
[----:B------:R-:W-:Y:S01]  /*cf00*/  F2FP.F16.E4M3.UNPACK_B R27, R5.H1 ;  /* 0x00000005ff1b723e */ /* 0x000fe200030006ff */
[----:B------:R-:W-:-:S02]  /*cf10*/  FMUL R229, R2, R229 ;  /* 0x000000e502e57220 */ /* 0x000fc40000400000 */
[----:B------:R-:W5:Y:S02]  /*cf20*/  LDL.LU R43, [R1+0xc] ;  /* 0x00000c00012b7983 */ /* 0x000f640000300800 */
[----:B--2---:R-:W-:Y:S02]  /*cf30*/  HADD2.F32 R20, -RZ, R27.H0_H0 ;  /* 0x2000001bff147230 */ /* 0x004fe40000004100 */
[----:B------:R-:W2:Y:S03]  /*cf40*/  LDL.LU R41, [R1+0x10] ;  /* 0x0000100001297983 */ /* 0x000ea60000300800 */
[----:B------:R-:W-:Y:S01]  /*cf50*/  FFMA R20, R16, R20, R229 ;  /* 0x0000001410147223 */ /* 0x000fe200000000e5 */
[----:B------:R-:W2:Y:S03]  /*cf60*/  LDL.LU R33, [R1+0x14] ;  /* 0x0000140001217983 */ /* 0x000ea60000300800 */
[----:B------:R-:W-:Y:S01]  /*cf70*/  FMUL R28, R20, 0.70710676908493041992 ;  /* 0x3f3504f3141c7820 */ /* 0x000fe20000400000 */
[----:B------:R-:W2:Y:S03]  /*cf80*/  LDL.LU R51, [R1+0x18] ;  /* 0x0000180001337983 */ /* 0x000ea60000300800 */
[C---:B------:R-:W-:Y:S01]  /*cf90*/  FMUL R21, R28.reuse, R28 ;  /* 0x0000001c1c157220 */ /* 0x040fe20000400000 */
[----:B------:R-:W2:Y:S01]  /*cfa0*/  LDL.LU R50, [R1+0x1c] ;  /* 0x00001c0001327983 */ /* 0x000ea20000300800 */
[----:B------:R-:W-:-:S03]  /*cfb0*/  FSETP.GE.AND P0, PT, |R28|, 1.0029599666595458984, PT ;  /* 0x3f8060fe1c00780b */ /* 0x000fc60003f06200 */
[----:B------:R-:W2:Y:S01]  /*cfc0*/  LDL.LU R49, [R1+0x20] ;  /* 0x0000200001317983 */ /* 0x000ea20000300800 */
[----:B------:R-:W-:Y:S02]  /*cfd0*/  FSEL R21, |R28|, R21, P0 ;  /* 0x000000151c157208 */ /* 0x000fe40000000200 */
[----:B------:R-:W-:Y:S01]  /*cfe0*/  FSEL R22, R6, 8.4834944573231041431e-05, P0 ;  /* 0x38b1e96a06167808 */ /* 0x000fe20000000000 */
[----:B------:R-:W2:Y:S01]  /*cff0*/  LDL.LU R57, [R1+0x24] ;  /* 0x0000240001397983 */ /* 0x000ea20000300800 */
[----:B------:R-:W-:Y:S02]  /*d000*/  FSEL R24, -R7, -0.00082130916416645050049, P0 ;  /* 0xba574d2007187808 */ /* 0x000fe40000000100 */
[----:B------:R-:W-:Y:S01]  /*d010*/  FSEL R23, R8, 0.0052134888246655464172, P0 ;  /* 0x3baad5ea08177808 */ /* 0x000fe20000000000 */
[----:B------:R-:W2:Y:S01]  /*d020*/  LDL.LU R56, [R1+0x28] ;  /* 0x0000280001387983 */ /* 0x000ea20000300800 */
[----:B------:R-:W-:Y:S01]  /*d030*/  FSEL R25, -R9, -0.026868773624300956726, P0 ;  /* 0xbcdc1be709197808 */ /* 0x000fe20000000100 */
[C---:B------:R-:W-:Y:S01]  /*d040*/  FFMA R22, R21.reuse, R22, R24 ;  /* 0x0000001615167223 */ /* 0x040fe20000000018 */
[----:B------:R-:W-:Y:S01]  /*d050*/  FSEL R24, -|R28|, R28, P0 ;  /* 0x0000001c1c187208 */ /* 0x000fe20000000300 */
[----:B------:R-:W2:Y:S02]  /*d060*/  LDL.LU R55, [R1+0x2c] ;  /* 0x00002c0001377983 */ /* 0x000ea40000300800 */
[----:B------:R-:W-:Y:S01]  /*d070*/  FFMA R22, R21, R22, R23 ;  /* 0x0000001615167223 */ /* 0x000fe20000000017 */
[----:B------:R-:W-:-:S03]  /*d080*/  FSEL R23, R10, 0.11284004896879196167, P0 ;  /* 0x3de718af0a177808 */ /* 0x000fc60000000000 */
[----:B------:R-:W-:Y:S01]  /*d090*/  FFMA R22, R21, R22, R25 ;  /* 0x0000001615167223 */ /* 0x000fe20000000019 */
[----:B------:R-:W-:-:S03]  /*d0a0*/  FSEL R25, R11, -0.37612664699554443359, P0 ;  /* 0xbec093ac0b197808 */ /* 0x000fc60000000000 */
[----:B------:R-:W-:Y:S01]  /*d0b0*/  FFMA R22, R21, R22, R23 ;  /* 0x0000001615167223 */ /* 0x000fe20000000017 */
[----:B------:R-:W-:-:S03]  /*d0c0*/  FSEL R23, R12, 0.12837915122509002686, P0 ;  /* 0x3e0375d30c177808 */ /* 0x000fc60000000000 */
[----:B------:R-:W-:-:S04]  /*d0d0*/  FFMA R22, R21, R22, R25 ;  /* 0x0000001615167223 */ /* 0x000fc80000000019 */
[----:B------:R-:W-:Y:S01]  /*d0e0*/  FFMA R21, R21, R22, R23 ;  /* 0x0000001615157223 */ /* 0x000fe20000000017 */
[----:B------:R-:W-:Y:S01]  /*d0f0*/  F2FP.F16.E4M3.UNPACK_B R23, R4 ;  /* 0x00000004ff17723e */ /* 0x000fe200020006ff */
[----:B------:R-:W-:Y:S02]  /*d100*/  HADD2.F32 R22, -RZ, R27.H1_H1 ;  /* 0x3000001bff167230 */ /* 0x000fe40000004100 */
[----:B------:R-:W-:Y:S02]  /*d110*/  FFMA R21, R21, R24, R24 ;  /* 0x0000001815157223 */ /* 0x000fe40000000018 */
[--C-:B------:R-:W-:Y:S02]  /*d120*/  HADD2.F32 R24, -RZ, R23.reuse.H0_H0 ;  /* 0x20000017ff187230 */ /* 0x100fe40000004100 */
[----:B------:R-:W1:Y:S01]  /*d130*/  @P0 MUFU.EX2 R26, R21 ;  /* 0x00000015001a0308 */ /* 0x000e620000000800 */
[----:B------:R-:W-:Y:S02]  /*d140*/  HADD2.F32 R30, -RZ, R23.H1_H1 ;  /* 0x30000017ff1e7230 */ /* 0x000fe40000004100 */
[----:B-1----:R-:W-:-:S05]  /*d150*/  @P0 FADD R26, -R26, 1 ;  /* 0x3f8000001a1a0421 */ /* 0x002fca0000000100 */
[----:B------:R-:W-:Y:S02]  /*d160*/  @P0 LOP3.LUT R21, R26, 0x80000000, R28, 0xb8, !PT ;  /* 0x800000001a150812 */ /* 0x000fe400078eb81c */
[----:B------:R-:W-:Y:S01]  /*d170*/  F2FP.F16.E4M3.UNPACK_B R47, R3 ;  /* 0x00000003ff2f723e */ /* 0x000fe200020006ff */
[C---:B---3--:R-:W-:Y:S01]  /*d180*/  FMUL R23, R2.reuse, R32 ;  /* 0x0000002002177220 */ /* 0x048fe20000400000 */
[----:B----4-:R-:W-:-:S03]  /*d190*/  FMUL R25, R2, R31 ;  /* 0x0000001f02197220 */ /* 0x010fc60000400000 */
[C---:B------:R-:W-:Y:S01]  /*d1a0*/  FFMA R22, R16.reuse, R22, R23 ;  /* 0x0000001610167223 */ /* 0x040fe20000000017 */
[----:B------:R-:W-:-:S03]  /*d1b0*/  FFMA R23, R16, R24, R25 ;  /* 0x0000001810177223 */ /* 0x000fc60000000019 */
[----:B------:R-:W-:Y:S01]  /*d1c0*/  FMUL R37, R22, 0.70710676908493041992 ;  /* 0x3f3504f316257820 */ /* 0x000fe20000400000 */
[----:B-----5:R-:W-:Y:S01]  /*d1d0*/  FMUL R27, R2, R29 ;  /* 0x0000001d021b7220 */ /* 0x020fe20000400000 */
[----:B------:R-:W-:Y:S02]  /*d1e0*/  FMUL R39, R23, 0.70710676908493041992 ;  /* 0x3f3504f317277820 */ /* 0x000fe40000400000 */
[C---:B------:R-:W-:Y:S01]  /*d1f0*/  FMUL R25, R37.reuse, R37 ;  /* 0x0000002525197220 */ /* 0x040fe20000400000 */
[----:B------:R-:W-:Y:S01]  /*d200*/  FSETP.GE.AND P0, PT, |R37|, 1.0029599666595458984, PT ;  /* 0x3f8060fe2500780b */ /* 0x000fe20003f06200 */
[----:B------:R-:W-:Y:S01]  /*d210*/  FFMA R24, R16, R30, R27 ;  /* 0x0000001e10187223 */ /* 0x000fe2000000001b */
[C---:B------:R-:W-:Y:S01]  /*d220*/  FMUL R27, R39.reuse, R39 ;  /* 0x00000027271b7220 */ /* 0x040fe20000400000 */
[----:B------:R-:W-:Y:S02]  /*d230*/  FSETP.GE.AND P4, PT, |R39|, 1.0029599666595458984, PT ;  /* 0x3f8060fe2700780b */ /* 0x000fe40003f86200 */
[----:B------:R-:W-:-:S02]  /*d240*/  FSEL R25, |R37|, R25, P0 ;  /* 0x0000001925197208 */ /* 0x000fc40000000200 */
[----:B------:R-:W-:Y:S02]  /*d250*/  FSEL R26, R6, 8.4834944573231041431e-05, P0 ;  /* 0x38b1e96a061a7808 */ /* 0x000fe40000000000 */
[----:B------:R-:W-:Y:S01]  /*d260*/  FSEL R28, -R7, -0.00082130916416645050049, P0 ;  /* 0xba574d20071c7808 */ /* 0x000fe20000000100 */
[----:B------:R-:W-:Y:S01]  /*d270*/  FMUL R42, R24, 0.70710676908493041992 ;  /* 0x3f3504f3182a7820 */ /* 0x000fe20000400000 */
[----:B------:R-:W-:Y:S02]  /*d280*/  FSEL R27, |R39|, R27, P4 ;  /* 0x0000001b271b7208 */ /* 0x000fe40002000200 */
[----:B------:R-:W-:Y:S01]  /*d290*/  FSEL R30, R6, 8.4834944573231041431e-05, P4 ;  /* 0x38b1e96a061e7808 */ /* 0x000fe20002000000 */
[----:B------:R-:W-:Y:S01]  /*d2a0*/  FFMA R26, R25, R26, R28 ;  /* 0x0000001a191a7223 */ /* 0x000fe2000000001c */
[----:B------:R-:W-:Y:S01]  /*d2b0*/  FSEL R32, -R7, -0.00082130916416645050049, P4 ;  /* 0xba574d2007207808 */ /* 0x000fe20002000100 */
[----:B------:R-:W-:Y:S01]  /*d2c0*/  FMUL R29, R42, R42 ;  /* 0x0000002a2a1d7220 */ /* 0x000fe20000400000 */
[----:B------:R-:W-:-:S02]  /*d2d0*/  FSEL R28, R8, 0.0052134888246655464172, P0 ;  /* 0x3baad5ea081c7808 */ /* 0x000fc40000000000 */
[C---:B------:R-:W-:Y:S01]  /*d2e0*/  FSETP.GE.AND P5, PT, |R42|.reuse, 1.0029599666595458984, PT ;  /* 0x3f8060fe2a00780b */ /* 0x040fe20003fa6200 */
[----:B------:R-:W-:Y:S01]  /*d2f0*/  FFMA R32, R27, R30, R32 ;  /* 0x0000001e1b207223 */ /* 0x000fe20000000020 */
[----:B------:R-:W-:Y:S01]  /*d300*/  FSEL R30, -R9, -0.026868773624300956726, P0 ;  /* 0xbcdc1be7091e7808 */ /* 0x000fe20000000100 */
[----:B------:R-:W-:Y:S01]  /*d310*/  FFMA R26, R25, R26, R28 ;  /* 0x0000001a191a7223 */ /* 0x000fe2000000001c */
[----:B------:R-:W-:Y:S02]  /*d320*/  FSEL R29, |R42|, R29, P5 ;  /* 0x0000001d2a1d7208 */ /* 0x000fe40002800200 */
[----:B------:R-:W-:Y:S02]  /*d330*/  FSEL R36, R6, 8.4834944573231041431e-05, P5 ;  /* 0x38b1e96a06247808 */ /* 0x000fe40002800000 */
[----:B------:R-:W-:Y:S02]  /*d340*/  FSEL R38, -R7, -0.00082130916416645050049, P5 ;  /* 0xba574d2007267808 */ /* 0x000fe40002800100 */
        /* <DEDUP_REMOVED lines=22> */
[----:B------:R-:W-:Y:S01]  /*d4b0*/  FSEL R26, R12, 0.12837915122509002686, P4 ;  /* 0x3e0375d30c1a7808 */ /* 0x000fe20002000000 */
[----:B------:R-:W-:Y:S01]  /*d4c0*/  FFMA R25, R25, R30, R30 ;  /* 0x0000001e19197223 */ /* 0x000fe2000000001e */
[----:B------:R-:W-:Y:S01]  /*d4d0*/  FSEL R30, R11, -0.37612664699554443359, P5 ;  /* 0xbec093ac0b1e7808 */ /* 0x000fe20002800000 */
[----:B------:R-:W-:-:S02]  /*d4e0*/  FFMA R36, R29, R38, R36 ;  /* 0x000000261d247223 */ /* 0x000fc40000000024 */
[----:B------:R-:W-:Y:S01]  /*d4f0*/  FFMA R26, R27, R32, R26 ;  /* 0x000000201b1a7223 */ /* 0x000fe2000000001a */
[----:B------:R-:W-:Y:S01]  /*d500*/  FSEL R27, -|R39|, R39, P4 ;  /* 0x00000027271b7208 */ /* 0x000fe20002000300 */
[----:B------:R-:W1:Y:S01]  /*d510*/  @P0 MUFU.EX2 R28, R25 ;  /* 0x00000019001c0308 */ /* 0x000e620000000800 */
[----:B------:R-:W-:Y:S01]  /*d520*/  FSEL R31, R12, 0.12837915122509002686, P5 ;  /* 0x3e0375d30c1f7808 */ /* 0x000fe20002800000 */
[C---:B------:R-:W-:Y:S01]  /*d530*/  FFMA R30, R29.reuse, R36, R30 ;  /* 0x000000241d1e7223 */ /* 0x040fe2000000001e */
[----:B------:R-:W-:Y:S01]  /*d540*/  FSEL R32, -|R42|, R42, P5 ;  /* 0x0000002a2a207208 */ /* 0x000fe20002800300 */
[----:B------:R-:W-:Y:S02]  /*d550*/  FFMA R26, R26, R27, R27 ;  /* 0x0000001b1a1a7223 */ /* 0x000fe4000000001b */
[----:B------:R-:W-:Y:S01]  /*d560*/  FFMA R31, R29, R30, R31 ;  /* 0x0000001e1d1f7223 */ /* 0x000fe2000000001f */
[----:B------:R-:W-:Y:S01]  /*d570*/  F2FP.F16.E4M3.UNPACK_B R29, R4.H1 ;  /* 0x00000004ff1d723e */ /* 0x000fe200030006ff */
[----:B------:R-:W3:Y:S02]  /*d580*/  @P4 MUFU.EX2 R30, R26 ;  /* 0x0000001a001e4308 */ /* 0x000ee40000000800 */
[----:B------:R-:W-:-:S02]  /*d590*/  FFMA R27, R31, R32, R32 ;  /* 0x000000201f1b7223 */ /* 0x000fc40000000020 */
[--C-:B------:R-:W-:Y:S02]  /*d5a0*/  HADD2.F32 R34, -RZ, R29.reuse.H0_H0 ;  /* 0x2000001dff227230 */ /* 0x100fe40000004100 */
[----:B------:R-:W-:Y:S02]  /*d5b0*/  HADD2.F32 R36, -RZ, R29.H1_H1 ;  /* 0x3000001dff247230 */ /* 0x000fe40000004100 */
[----:B------:R-:W-:Y:S01]  /*d5c0*/  FMUL R29, R2, R43 ;  /* 0x0000002b021d7220 */ /* 0x000fe20000400000 */
[----:B------:R-:W4:Y:S01]  /*d5d0*/  @P5 MUFU.EX2 R35, R27 ;  /* 0x0000001b00235308 */ /* 0x000f220000000800 */
[----:B-1----:R-:W-:Y:S01]  /*d5e0*/  @P0 FADD R32, -R28, 1 ;  /* 0x3f8000001c200421 */ /* 0x002fe20000000100 */
[----:B--2---:R-:W-:Y:S01]  /*d5f0*/  FMUL R31, R2, R41 ;  /* 0x00000029021f7220 */ /* 0x004fe20000400000 */
[C---:B------:R-:W-:Y:S01]  /*d600*/  FFMA R28, R16.reuse, R34, R29 ;  /* 0x00000022101c7223 */ /* 0x040fe2000000001d */
[----:B------:R-:W-:Y:S02]  /*d610*/  HADD2.F32 R38, -RZ, R47.H0_H0 ;  /* 0x2000002fff267230 */ /* 0x000fe40000004100 */
[----:B------:R-:W-:Y:S01]  /*d620*/  FFMA R29, R16, R36, R31 ;  /* 0x00000024101d7223 */ /* 0x000fe2000000001f */
[----:B------:R-:W-:Y:S01]  /*d630*/  FMUL R43, R28, 0.70710676908493041992 ;  /* 0x3f3504f31c2b7820 */ /* 0x000fe20000400000 */
[----:B------:R-:W-:Y:S01]  /*d640*/  FMUL R33, R2, R33 ;  /* 0x0000002102217220 */ /* 0x000fe20000400000 */
[----:B---3--:R-:W-:Y:S01]  /*d650*/  @P4 FADD R34, -R30, 1 ;  /* 0x3f8000001e224421 */ /* 0x008fe20000000100 */
[----:B------:R-:W-:Y:S01]  /*d660*/  @P0 LOP3.LUT R25, R32, 0x80000000, R37, 0xb8, !PT ;  /* 0x8000000020190812 */ /* 0x000fe200078eb825 */
[----:B------:R-:W-:Y:S01]  /*d670*/  FMUL R45, R29, 0.70710676908493041992 ;  /* 0x3f3504f31d2d7820 */ /* 0x000fe20000400000 */
[C---:B------:R-:W-:Y:S01]  /*d680*/  FMUL R31, R43.reuse, R43 ;  /* 0x0000002b2b1f7220 */ /* 0x040fe20000400000 */
[----:B------:R-:W-:Y:S01]  /*d690*/  FSETP.GE.AND P0, PT, |R43|, 1.0029599666595458984, PT ;  /* 0x3f8060fe2b00780b */ /* 0x000fe20003f06200 */
[----:B------:R-:W-:Y:S01]  /*d6a0*/  FFMA R30, R16, R38, R33 ;  /* 0x00000026101e7223 */ /* 0x000fe20000000021 */
[----:B------:R-:W-:Y:S01]  /*d6b0*/  @P4 LOP3.LUT R26, R34, 0x80000000, R39, 0xb8, !PT ;  /* 0x80000000221a4812 */ /* 0x000fe200078eb827 */
[----:B------:R-:W-:Y:S01]  /*d6c0*/  FMUL R33, R45, R45 ;  /* 0x0000002d2d217220 */ /* 0x000fe20000400000 */
[----:B----4-:R-:W-:Y:S01]  /*d6d0*/  @P5 FADD R35, -R35, 1 ;  /* 0x3f80000023235421 */ /* 0x010fe20000000100 */
[----:B------:R-:W-:Y:S01]  /*d6e0*/  FSETP.GE.AND P4, PT, |R45|, 1.0029599666595458984, PT ;  /* 0x3f8060fe2d00780b */ /* 0x000fe20003f86200 */
[----:B------:R-:W-:Y:S01]  /*d6f0*/  FMUL R48, R30, 0.70710676908493041992 ;  /* 0x3f3504f31e307820 */ /* 0x000fe20000400000 */
[----:B------:R-:W-:-:S02]  /*d700*/  FSEL R31, |R43|, R31, P0 ;  /* 0x0000001f2b1f7208 */ /* 0x000fc40000000200 */
[----:B------:R-:W-:Y:S02]  /*d710*/  FSEL R32, R6, 8.4834944573231041431e-05, P0 ;  /* 0x38b1e96a06207808 */ /* 0x000fe40000000000 */
[----:B------:R-:W-:Y:S02]  /*d720*/  FSEL R34, -R7, -0.00082130916416645050049, P0 ;  /* 0xba574d2007227808 */ /* 0x000fe40000000100 */
[----:B------:R-:W-:Y:S01]  /*d730*/  @P5 LOP3.LUT R27, R35, 0x80000000, R42, 0xb8, !PT ;  /* 0x80000000231b5812 */ /* 0x000fe200078eb82a */
[----:B------:R-:W-:Y:S01]  /*d740*/  FMUL R35, R48, R48 ;  /* 0x0000003030237220 */ /* 0x000fe20000400000 */
[----:B------:R-:W-:Y:S01]  /*d750*/  FSEL R33, |R45|, R33, P4 ;  /* 0x000000212d217208 */ /* 0x000fe20002000200 */
[----:B------:R-:W-:Y:S01]  /*d760*/  FFMA R32, R31, R32, R34 ;  /* 0x000000201f207223 */ /* 0x000fe20000000022 */
[----:B------:R-:W-:Y:S02]  /*d770*/  FSEL R36, R6, 8.4834944573231041431e-05, P4 ;  /* 0x38b1e96a06247808 */ /* 0x000fe40002000000 */
[----:B------:R-:W-:-:S02]  /*d780*/  FSEL R38, -R7, -0.00082130916416645050049, P4 ;  /* 0xba574d2007267808 */ /* 0x000fc40002000100 */
[----:B------:R-:W-:Y:S02]  /*d790*/  FSETP.GE.AND P5, PT, |R48|, 1.0029599666595458984, PT ;  /* 0x3f8060fe3000780b */ /* 0x000fe40003fa6200 */
[----:B------:R-:W-:Y:S01]  /*d7a0*/  FSEL R34, R8, 0.0052134888246655464172, P0 ;  /* 0x3baad5ea08227808 */ /* 0x000fe20000000000 */
[----:B------:R-:W-:Y:S01]  /*d7b0*/  FFMA R38, R33, R36, R38 ;  /* 0x0000002421267223 */ /* 0x000fe20000000026 */
[----:B------:R-:W-:Y:S02]  /*d7c0*/  FSEL R35, |R48|, R35, P5 ;  /* 0x0000002330237208 */ /* 0x000fe40002800200 */
[----:B------:R-:W-:Y:S01]  /*d7d0*/  FSEL R42, R6, 8.4834944573231041431e-05, P5 ;  /* 0x38b1e96a062a7808 */ /* 0x000fe20002800000 */
[----:B------:R-:W-:Y:S01]  /*d7e0*/  FFMA R32, R31, R32, R34 ;  /* 0x000000201f207223 */ /* 0x000fe20000000022 */
[----:B------:R-:W-:Y:S02]  /*d7f0*/  FSEL R44, -R7, -0.00082130916416645050049, P5 ;  /* 0xba574d20072c7808 */ /* 0x000fe40002800100 */
[----:B------:R-:W-:-:S02]  /*d800*/  FSEL R40, R8, 0.0052134888246655464172, P4 ;  /* 0x3baad5ea08287808 */ /* 0x000fc40002000000 */
        /* <DEDUP_REMOVED lines=17> */
[----:B------:R-:W-:Y:S01]  /*d920*/  FSEL R32, R12, 0.12837915122509002686, P4 ;  /* 0x3e0375d30c207808 */ /* 0x000fe20002000000 */
[----:B------:R-:W-:-:S04]  /*d930*/  FFMA R38, R33, R38, R40 ;  /* 0x0000002621267223 */ /* 0x000fc80000000028 */
[----:B------:R-:W-:Y:S01]  /*d940*/  FFMA R32, R33, R38, R32 ;  /* 0x0000002621207223 */ /* 0x000fe20000000020 */
[----:B------:R-:W-:-:S05]  /*d950*/  FSEL R33, -|R45|, R45, P4 ;  /* 0x0000002d2d217208 */ /* 0x000fca0002000300 */
[----:B------:R-:W-:-:S04]  /*d960*/  FFMA R32, R32, R33, R33 ;  /* 0x0000002120207223 */ /* 0x000fc80000000021 */
[----:B------:R-:W1:Y:S02]  /*d970*/  @P4 MUFU.EX2 R40, R32 ;  /* 0x0000002000284308 */ /* 0x000e640000000800 */
[----:B-1----:R-:W-:-:S05]  /*d980*/  @P4 FADD R40, -R40, 1 ;  /* 0x3f80000028284421 */ /* 0x002fca0000000100 */
[----:B------:R-:W-:Y:S01]  /*d990*/  @P4 LOP3.LUT R32, R40, 0x80000000, R45, 0xb8, !PT ;  /* 0x8000000028204812 */ /* 0x000fe200078eb82d */
[----:B------:R-:W-:Y:S02]  /*d9a0*/  FMUL R45, R2, R55 ;  /* 0x00000037022d7220 */ /* 0x000fe40000400000 */
[----:B------:R-:W2:Y:S01]  /*d9b0*/  LDL.LU R55, [R1+0x30] ;  /* 0x0000300001377983 */ /* 0x000ea20000300800 */
[----:B------:R-:W-:Y:S02]  /*d9c0*/  FSEL R44, -R9, -0.026868773624300956726, P5 ;  /* 0xbcdc1be7092c7808 */ /* 0x000fe40002800100 */
[----:B------:R-:W-:Y:S02]  /*d9d0*/  FSEL R36, -|R43|, R43, P0 ;  /* 0x0000002b2b247208 */ /* 0x000fe40000000300 */
[----:B------:R-:W-:Y:S01]  /*d9e0*/  FSEL R42, R10, 0.11284004896879196167, P5 ;  /* 0x3de718af0a2a7808 */ /* 0x000fe20002800000 */
[----:B------:R-:W-:Y:S02]  /*d9f0*/  FFMA R44, R35, R46, R44 ;  /* 0x0000002e232c7223 */ /* 0x000fe4000000002c */
[----:B------:R-:W-:Y:S01]  /*da00*/  FFMA R31, R31, R36, R36 ;  /* 0x000000241f1f7223 */ /* 0x000fe20000000024 */
[----:B------:R-:W-:Y:S01]  /*da10*/  FSEL R36, R11, -0.37612664699554443359, P5 ;  /* 0xbec093ac0b247808 */ /* 0x000fe20002800000 */
[----:B------:R-:W-:Y:S01]  /*da20*/  FFMA R42, R35, R44, R42 ;  /* 0x0000002c232a7223 */ /* 0x000fe2000000002a */
[----:B------:R-:W-:-:S03]  /*da30*/  FSEL R37, R12, 0.12837915122509002686, P5 ;  /* 0x3e0375d30c257808 */ /* 0x000fc60002800000 */
[C---:B------:R-:W-:Y:S01]  /*da40*/  FFMA R36, R35.reuse, R42, R36 ;  /* 0x0000002a23247223 */ /* 0x040fe20000000024 */
[----:B------:R-:W1:Y:S01]  /*da50*/  @P0 MUFU.EX2 R34, R31 ;  /* 0x0000001f00220308 */ /* 0x000e620000000800 */
[----:B------:R-:W-:Y:S02]  /*da60*/  FSEL R33, -|R48|, R48, P5 ;  /* 0x0000003030217208 */ /* 0x000fe40002800300 */
[----:B------:R-:W-:Y:S01]  /*da70*/  FFMA R36, R35, R36, R37 ;  /* 0x0000002423247223 */ /* 0x000fe20000000025 */
[----:B------:R-:W-:-:S03]  /*da80*/  F2FP.F16.E4M3.UNPACK_B R35, R3.H1 ;  /* 0x00000003ff23723e */ /* 0x000fc600030006ff */
[----:B------:R-:W-:Y:S01]  /*da90*/  FFMA R33, R36, R33, R33 ;  /* 0x0000002124217223 */ /* 0x000fe20000000021 */
[----:B------:R-:W-:Y:S02]  /*daa0*/  HADD2.F32 R36, -RZ, R47.H1_H1 ;  /* 0x3000002fff247230 */ /* 0x000fe40000004100 */
[--C-:B------:R-:W-:Y:S01]  /*dab0*/  HADD2.F32 R42, -RZ, R35.reuse.H0_H0 ;  /* 0x20000023ff2a7230 */ /* 0x100fe20000004100 */
[----:B------:R-:W3:Y:S01]  /*dac0*/  @P5 MUFU.EX2 R41, R33 ;  /* 0x0000002100295308 */ /* 0x000ee20000000800 */
[----:B------:R-:W-:Y:S02]  /*dad0*/  HADD2.F32 R44, -RZ, R35.H1_H1 ;  /* 0x30000023ff2c7230 */ /* 0x000fe40000004100 */
[C---:B------:R-:W-:Y:S01]  /*dae0*/  FMUL R35, R2.reuse, R51 ;  /* 0x0000003302237220 */ /* 0x040fe20000400000 */
[----:B------:R-:W-:-:S03]  /*daf0*/  FMUL R37, R2, R50 ;  /* 0x0000003202257220 */ /* 0x000fc60000400000 */
[----:B------:R-:W-:Y:S01]  /*db00*/  FFMA R36, R16, R36, R35 ;  /* 0x0000002410247223 */ /* 0x000fe20000000023 */
[----:B------:R-:W-:Y:S01]  /*db10*/  FMUL R39, R2, R49 ;  /* 0x0000003102277220 */ /* 0x000fe20000400000 */
[----:B-1----:R-:W-:Y:S01]  /*db20*/  @P0 FADD R38, -R34, 1 ;  /* 0x3f80000022260421 */ /* 0x002fe20000000100 */
[----:B------:R-:W-:Y:S01]  /*db30*/  FFMA R34, R16, R42, R37 ;  /* 0x0000002a10227223 */ /* 0x000fe20000000025 */
[----:B------:R-:W-:Y:S01]  /*db40*/  FMUL R49, R36, 0.70710676908493041992 ;  /* 0x3f3504f324317820 */ /* 0x000fe20000400000 */
[----:B------:R-:W-:Y:S02]  /*db50*/  FFMA R35, R16, R44, R39 ;  /* 0x0000002c10237223 */ /* 0x000fe40000000027 */
[----:B------:R-:W-:Y:S01]  /*db60*/  @P0 LOP3.LUT R31, R38, 0x80000000, R43, 0xb8, !PT ;  /* 0x80000000261f0812 */ /* 0x000fe200078eb82b */
[----:B------:R-:W-:Y:S01]  /*db70*/  FMUL R51, R34, 0.70710676908493041992 ;  /* 0x3f3504f322337820 */ /* 0x000fe20000400000 */
[C---:B------:R-:W-:Y:S01]  /*db80*/  FMUL R37, R49.reuse, R49 ;  /* 0x0000003131257220 */ /* 0x040fe20000400000 */
[----:B------:R-:W-:Y:S01]  /*db90*/  FSETP.GE.AND P0, PT, |R49|, 1.0029599666595458984, PT ;  /* 0x3f8060fe3100780b */ /* 0x000fe20003f06200 */
[----:B---3--:R-:W-:Y:S01]  /*dba0*/  @P5 FADD R41, -R41, 1 ;  /* 0x3f80000029295421 */ /* 0x008fe20000000100 */
[C---:B------:R-:W-:Y:S01]  /*dbb0*/  FMUL R39, R51.reuse, R51 ;  /* 0x0000003333277220 */ /* 0x040fe20000400000 */
        /* <DEDUP_REMOVED lines=47> */
[C---:B------:R-:W-:Y:S01]  /*deb0*/  FFMA R42, R41.reuse, R48, R42 ;  /* 0x00000030292a7223 */ /* 0x040fe2000000002a */
[----:B------:R-:W-:Y:S01]  /*dec0*/  FSEL R43, R12, 0.12837915122509002686, P5 ;  /* 0x3e0375d30c2b7808 */ /* 0x000fe20002800000 */
[----:B------:R-:W1:Y:S02]  /*ded0*/  @P0 MUFU.EX2 R40, R37 ;  /* 0x0000002500280308 */ /* 0x000e640000000800 */
[----:B------:R-:W-:Y:S02]  /*dee0*/  FFMA R38, R38, R39, R39 ;  /* 0x0000002726267223 */ /* 0x000fe40000000027 */
[----:B------:R-:W-:-:S04]  /*def0*/  FFMA R43, R41, R42, R43 ;  /* 0x0000002a292b7223 */ /* 0x000fc8000000002b */
[----:B------:R-:W3:Y:S01]  /*df00*/  @P4 MUFU.EX2 R42, R38 ;  /* 0x00000026002a4308 */ /* 0x000ee20000000800 */
[----:B------:R-:W-:Y:S02]  /*df10*/  FSEL R44, -|R54|, R54, P5 ;  /* 0x00000036362c7208 */ /* 0x000fe40002800300 */
[----:B------:R-:W-:-:S03]  /*df20*/  F2FP.F16.E4M3.UNPACK_B R41, R0 ;  /* 0x00000000ff29723e */ /* 0x000fc600020006ff */
[----:B------:R-:W-:Y:S02]  /*df30*/  FFMA R39, R43, R44, R44 ;  /* 0x0000002c2b277223 */ /* 0x000fe4000000002c */
[--C-:B------:R-:W-:Y:S02]  /*df40*/  HADD2.F32 R46, -RZ, R41.reuse.H0_H0 ;  /* 0x20000029ff2e7230 */ /* 0x100fe40000004100 */
[----:B------:R-:W-:Y:S02]  /*df50*/  HADD2.F32 R48, -RZ, R41.H1_H1 ;  /* 0x30000029ff307230 */ /* 0x000fe40000004100 */
[----:B------:R-:W-:Y:S01]  /*df60*/  FMUL R41, R2, R57 ;  /* 0x0000003902297220 */ /* 0x000fe20000400000 */
[----:B------:R-:W4:Y:S01]  /*df70*/  @P5 MUFU.EX2 R47, R39 ;  /* 0x00000027002f5308 */ /* 0x000f220000000800 */
[----:B-1----:R-:W-:Y:S02]  /*df80*/  @P0 FADD R44, -R40, 1 ;  /* 0x3f800000282c0421 */ /* 0x002fe40000000100 */
[----:B------:R-:W-:Y:S01]  /*df90*/  FFMA R40, R16, R46, R41 ;  /* 0x0000002e10287223 */ /* 0x000fe20000000029 */
[----:B---3--:R-:W-:Y:S01]  /*dfa0*/  @P4 FADD R46, -R42, 1 ;  /* 0x3f8000002a2e4421 */ /* 0x008fe20000000100 */
[----:B------:R-:W-:Y:S01]  /*dfb0*/  F2FP.F16.E4M3.UNPACK_B R53, R0.H1 ;  /* 0x00000000ff35723e */ /* 0x000fe200030006ff */
[----:B------:R-:W-:-:S03]  /*dfc0*/  FMUL R43, R2, R56 ;  /* 0x00000038022b7220 */ /* 0x000fc60000400000 */
[----:B------:R-:W-:Y:S01]  /*dfd0*/  @P4 LOP3.LUT R38, R46, 0x80000000, R51, 0xb8, !PT ;  /* 0x800000002e264812 */ /* 0x000fe200078eb833 */
[----:B------:R-:W-:Y:S01]  /*dfe0*/  FFMA R42, R16, R48, R43 ;  /* 0x00000030102a7223 */ /* 0x000fe2000000002b */
[----:B------:R-:W-:Y:S01]  /*dff0*/  FMUL R51, R40, 0.70710676908493041992 ;  /* 0x3f3504f328337820 */ /* 0x000fe20000400000 */
[----:B------:R-:W-:Y:S01]  /*e000*/  HADD2.F32 R50, -RZ, R53.H0_H0 ;  /* 0x20000035ff327230 */ /* 0x000fe20000004100 */
[----:B------:R-:W-:Y:S01]  /*e010*/  @P0 LOP3.LUT R37, R44, 0x80000000, R49, 0xb8, !PT ;  /* 0x800000002c250812 */ /* 0x000fe200078eb831 */
[----:B------:R-:W-:Y:S01]  /*e020*/  FMUL R59, R42, 0.70710676908493041992 ;  /* 0x3f3504f32a3b7820 */ /* 0x000fe20000400000 */
[C---:B------:R-:W-:Y:S01]  /*e030*/  FMUL R43, R51.reuse, R51 ;  /* 0x00000033332b7220 */ /* 0x040fe20000400000 */
[----:B------:R-:W-:Y:S01]  /*e040*/  FSETP.GE.AND P0, PT, |R51|, 1.0029599666595458984, PT ;  /* 0x3f8060fe3300780b */ /* 0x000fe20003f06200 */
[----:B------:R-:W-:Y:S01]  /*e050*/  FFMA R41, R16, R50, R45 ;  /* 0x0000003210297223 */ /* 0x000fe2000000002d */
[----:B----4-:R-:W-:Y:S01]  /*e060*/  @P5 FADD R47, -R47, 1 ;  /* 0x3f8000002f2f5421 */ /* 0x010fe20000000100 */
[C---:B------:R-:W-:Y:S01]  /*e070*/  FMUL R45, R59.reuse, R59 ;  /* 0x0000003b3b2d7220 */ /* 0x040fe20000400000 */
[----:B------:R-:W-:Y:S01]  /*e080*/  FSETP.GE.AND P4, PT, |R59|, 1.0029599666595458984, PT ;  /* 0x3f8060fe3b00780b */ /* 0x000fe20003f86200 */
[----:B------:R-:W-:Y:S01]  /*e090*/  FMUL R61, R41, 0.70710676908493041992 ;  /* 0x3f3504f3293d7820 */ /* 0x000fe20000400000 */
[----:B------:R-:W-:-:S02]  /*e0a0*/  FSEL R43, |R51|, R43, P0 ;  /* 0x0000002b332b7208 */ /* 0x000fc40000000200 */
[C---:B------:R-:W-:Y:S02]  /*e0b0*/  FSEL R44, R6.reuse, 8.4834944573231041431e-05, P0 ;  /* 0x38b1e96a062c7808 */ /* 0x040fe40000000000 */
        /* <DEDUP_REMOVED lines=43> */
[----:B------:R-:W-:Y:S01]  /*e370*/  FFMA R48, R47, R54, R48 ;  /* 0x000000362f307223 */ /* 0x000fe20000000030 */
[----:B------:R-:W-:-:S03]  /*e380*/  FSEL R49, R12, 0.12837915122509002686, P5 ;  /* 0x3e0375d30c317808 */ /* 0x000fc60002800000 */
[----:B------:R-:W-:Y:S01]  /*e390*/  FFMA R45, R44, R45, R45 ;  /* 0x0000002d2c2d7223 */ /* 0x000fe2000000002d */
[----:B------:R-:W-:Y:S01]  /*e3a0*/  FSEL R44, -|R61|, R61, P5 ;  /* 0x0000003d3d2c7208 */ /* 0x000fe20002800300 */
[----:B------:R-:W-:Y:S02]  /*e3b0*/  FFMA R49, R47, R48, R49 ;  /* 0x000000302f317223 */ /* 0x000fe40000000031 */
[----:B------:R-:W1:Y:S02]  /*e3c0*/  @P4 MUFU.EX2 R48, R45 ;  /* 0x0000002d00304308 */ /* 0x000e640000000800 */
[----:B------:R-:W-:-:S06]  /*e3d0*/  FFMA R44, R49, R44, R44 ;  /* 0x0000002c312c7223 */ /* 0x000fcc000000002c */
[----:B------:R-:W3:Y:S01]  /*e3e0*/  @P0 MUFU.EX2 R46, R43 ;  /* 0x0000002b002e0308 */ /* 0x000ee20000000800 */
[----:B------:R-:W-:-:S07]  /*e3f0*/  F2FP.F16.E4M3.UNPACK_B R47, R5 ;  /* 0x00000005ff2f723e */ /* 0x000fce00020006ff */
[----:B------:R-:W4:Y:S01]  /*e400*/  @P5 MUFU.EX2 R50, R44 ;  /* 0x0000002c00325308 */ /* 0x000f220000000800 */
[----:B------:R-:W-:Y:S02]  /*e410*/  HADD2.F32 R53, -RZ, R53.H1_H1 ;  /* 0x30000035ff357230 */ /* 0x000fe40000004100 */
[----:B------:R-:W-:Y:S01]  /*e420*/  FMUL R17, R2, R17 ;  /* 0x0000001102117220 */ /* 0x000fe20000400000 */
[--C-:B------:R-:W-:Y:S02]  /*e430*/  HADD2.F32 R52, -RZ, R47.reuse.H0_H0 ;  /* 0x2000002fff347230 */ /* 0x100fe40000004100 */
[----:B-1----:R-:W-:Y:S01]  /*e440*/  @P4 FADD R48, -R48, 1 ;  /* 0x3f80000030304421 */ /* 0x002fe20000000100 */
[----:B------:R-:W-:Y:S02]  /*e450*/  HADD2.F32 R54, -RZ, R47.H1_H1 ;  /* 0x3000002fff367230 */ /* 0x000fe40000004100 */
[----:B------:R-:W-:Y:S01]  /*e460*/  FMUL R47, R2, R228 ;  /* 0x000000e4022f7220 */ /* 0x000fe20000400000 */
[----:B---3--:R-:W-:Y:S01]  /*e470*/  @P0 FADD R46, -R46, 1 ;  /* 0x3f8000002e2e0421 */ /* 0x008fe20000000100 */
[----:B------:R-:W-:Y:S01]  /*e480*/  @P4 LOP3.LUT R45, R48, 0x80000000, R59, 0xb8, !PT ;  /* 0x80000000302d4812 */ /* 0x000fe200078eb83b */
[----:B----4-:R-:W-:-:S03]  /*e490*/  @P5 FADD R50, -R50, 1 ;  /* 0x3f80000032325421 */ /* 0x010fc60000000100 */
[----:B------:R-:W-:Y:S02]  /*e4a0*/  @P0 LOP3.LUT R43, R46, 0x80000000, R51, 0xb8, !PT ;  /* 0x800000002e2b0812 */ /* 0x000fe400078eb833 */
[----:B------:R-:W-:Y:S01]  /*e4b0*/  @P5 LOP3.LUT R44, R50, 0x80000000, R61, 0xb8, !PT ;  /* 0x80000000322c5812 */ /* 0x000fe200078eb83d */
[----:B--2---:R-:W-:-:S04]  /*e4c0*/  FMUL R49, R2, R55 ;  /* 0x0000003702317220 */ /* 0x004fc80000400000 */
[C---:B------:R-:W-:Y:S01]  /*e4d0*/  FFMA R57, R16.reuse, R53, R49 ;  /* 0x0000003510397223 */ /* 0x040fe20000000031 */
[C---:B------:R-:W-:Y:S01]  /*e4e0*/  FFMA R53, R16.reuse, R52, R17 ;  /* 0x0000003410357223 */ /* 0x040fe20000000011 */
[----:B------:R-:W-:Y:S02]  /*e4f0*/  FFMA R55, R16, R54, R47 ;  /* 0x0000003610377223 */ /* 0x000fe4000000002f */
[----:B------:R-:W-:Y:S01]  /*e500*/  FMUL R63, R57, 0.70710676908493041992 ;  /* 0x3f3504f3393f7820 */ /* 0x000fe20000400000 */
[----:B------:R-:W-:Y:S01]  /*e510*/  FMUL R59, R53, 0.70710676908493041992 ;  /* 0x3f3504f3353b7820 */ /* 0x000fe20000400000 */
[----:B------:R-:W-:Y:S02]  /*e520*/  FMUL R60, R55, 0.70710676908493041992 ;  /* 0x3f3504f3373c7820 */ /* 0x000fe40000400000 */
[C---:B------:R-:W-:Y:S01]  /*e530*/  FMUL R46, R63.reuse, R63 ;  /* 0x0000003f3f2e7220 */ /* 0x040fe20000400000 */
[----:B------:R-:W-:Y:S01]  /*e540*/  FSETP.GE.AND P5, PT, |R63|, 1.0029599666595458984, PT ;  /* 0x3f8060fe3f00780b */ /* 0x000fe20003fa6200 */
[C---:B------:R-:W-:Y:S01]  /*e550*/  FMUL R17, R59.reuse, R59 ;  /* 0x0000003b3b117220 */ /* 0x040fe20000400000 */
[----:B------:R-:W-:Y:S01]  /*e560*/  FSETP.GE.AND P0, PT, |R59|, 1.0029599666595458984, PT ;  /* 0x3f8060fe3b00780b */ /* 0x000fe20003f06200 */
[----:B------:R-:W-:Y:S01]  /*e570*/  FMUL R47, R60, R60 ;  /* 0x0000003c3c2f7220 */ /* 0x000fe20000400000 */
[----:B------:R-:W-:-:S02]  /*e580*/  FSEL R49, |R63|, R46, P5 ;  /* 0x0000002e3f317208 */ /* 0x000fc40002800200 */
[----:B------:R-:W-:Y:S02]  /*e590*/  FSEL R50, R6, 8.4834944573231041431e-05, P5 ;  /* 0x38b1e96a06327808 */ /* 0x000fe40002800000 */
[----:B------:R-:W-:Y:S02]  /*e5a0*/  FSEL R52, -R7, -0.00082130916416645050049, P5 ;  /* 0xba574d2007347808 */ /* 0x000fe40002800100 */
[----:B------:R-:W-:Y:S02]  /*e5b0*/  FSETP.GE.AND P4, PT, |R60|, 1.0029599666595458984, PT ;  /* 0x3f8060fe3c00780b */ /* 0x000fe40003f86200 */
[----:B------:R-:W-:Y:S02]  /*e5c0*/  FSEL R17, |R59|, R17, P0 ;  /* 0x000000113b117208 */ /* 0x000fe40000000200 */
[----:B------:R-:W-:Y:S02]  /*e5d0*/  FSEL R46, R6, 8.4834944573231041431e-05, P0 ;  /* 0x38b1e96a062e7808 */ /* 0x000fe40000000000 */
[----:B------:R-:W-:Y:S01]  /*e5e0*/  FSEL R48, -R7, -0.00082130916416645050049, P0 ;  /* 0xba574d2007307808 */ /* 0x000fe20000000100 */
[----:B------:R-:W-:Y:S01]  /*e5f0*/  FFMA R56, R49, R50, R52 ;  /* 0x0000003231387223 */ /* 0x000fe20000000034 */
[----:B------:R-:W-:-:S02]  /*e600*/  FSEL R47, |R60|, R47, P4 ;  /* 0x0000002f3c2f7208 */ /* 0x000fc40002000200 */
[----:B------:R-:W-:Y:S01]  /*e610*/  FSEL R50, R6, 8.4834944573231041431e-05, P4 ;  /* 0x38b1e96a06327808 */ /* 0x000fe20002000000 */
[----:B------:R-:W-:Y:S01]  /*e620*/  FFMA R46, R17, R46, R48 ;  /* 0x0000002e112e7223 */ /* 0x000fe20000000030 */
[----:B------:R-:W-:Y:S02]  /*e630*/  FSEL R52, -R7, -0.00082130916416645050049, P4 ;  /* 0xba574d2007347808 */ /* 0x000fe40002000100 */
        /* <DEDUP_REMOVED lines=34> */
[----:B------:R-:W-:-:S02]  /*e860*/  FFMA R48, R47, R48, R49 ;  /* 0x000000302f307223 */ /* 0x000fc40000000031 */
[----:B------:R-:W-:Y:S02]  /*e870*/  FFMA R17, R46, R17, R17 ;  /* 0x000000112e117223 */ /* 0x000fe40000000011 */
[----:B------:R-:W-:Y:S02]  /*e880*/  FFMA R48, R48, R51, R51 ;  /* 0x0000003330307223 */ /* 0x000fe40000000033 */
[----:B------:R-:W1:Y:S08]  /*e890*/  @P0 MUFU.EX2 R46, R17 ;  /* 0x00000011002e0308 */ /* 0x000e700000000800 */
[----:B------:R-:W2:Y:S08]  /*e8a0*/  @P5 MUFU.EX2 R50, R56 ;  /* 0x0000003800325308 */ /* 0x000eb00000000800 */
[----:B------:R-:W3:Y:S01]  /*e8b0*/  @P4 MUFU.EX2 R47, R48 ;  /* 0x00000030002f4308 */ /* 0x000ee20000000800 */
[----:B-1----:R-:W-:Y:S01]  /*e8c0*/  @P0 FADD R46, -R46, 1 ;  /* 0x3f8000002e2e0421 */ /* 0x002fe20000000100 */
[----:B------:R-:W-:Y:S01]  /*e8d0*/  FMUL R20, R20, 0.5 ;  /* 0x3f00000014147820 */ /* 0x000fe20000400000 */
[----:B------:R-:W-:Y:S01]  /*e8e0*/  FADD R21, R21, 1 ;  /* 0x3f80000015157421 */ /* 0x000fe20000000000 */
[----:B------:R-:W-:-:S02]  /*e8f0*/  FMUL R23, R23, 0.5 ;  /* 0x3f00000017177820 */ /* 0x000fc40000400000 */
[----:B------:R-:W-:Y:S01]  /*e900*/  @P0 LOP3.LUT R17, R46, 0x80000000, R59, 0xb8, !PT ;  /* 0x800000002e110812 */ /* 0x000fe200078eb83b */
[----:B--2---:R-:W-:Y:S01]  /*e910*/  @P5 FADD R50, -R50, 1 ;  /* 0x3f80000032325421 */ /* 0x004fe20000000100 */
[----:B------:R-:W-:Y:S01]  /*e920*/  FMUL R46, R20, R21 ;  /* 0x00000015142e7220 */ /* 0x000fe20000400000 */
[----:B------:R-:W-:Y:S01]  /*e930*/  FADD R26, R26, 1 ;  /* 0x3f8000001a1a7421 */ /* 0x000fe20000000000 */
[----:B------:R-:W-:Y:S01]  /*e940*/  FMUL R34, R34, 0.5 ;  /* 0x3f00000022227820 */ /* 0x000fe20000400000 */
[----:B---3--:R-:W-:Y:S01]  /*e950*/  @P4 FADD R47, -R47, 1 ;  /* 0x3f8000002f2f4421 */ /* 0x008fe20000000100 */
[----:B------:R-:W-:Y:S01]  /*e960*/  @P5 LOP3.LUT R56, R50, 0x80000000, R63, 0xb8, !PT ;  /* 0x8000000032385812 */ /* 0x000fe200078eb83f */
[----:B------:R-:W-:Y:S01]  /*e970*/  FMUL R35, R35, 0.5 ;  /* 0x3f00000023237820 */ /* 0x000fe20000400000 */
[----:B------:R-:W-:Y:S01]  /*e980*/  FADD R21, R38, 1 ;  /* 0x3f80000026157421 */ /* 0x000fe20000000000 */
[----:B------:R-:W-:Y:S01]  /*e990*/  FADD R20, R39, 1 ;  /* 0x3f80000027147421 */ /* 0x000fe20000000000 */
[----:B------:R-:W-:Y:S01]  /*e9a0*/  @P4 LOP3.LUT R48, R47, 0x80000000, R60, 0xb8, !PT ;  /* 0x800000002f304812 */ /* 0x000fe200078eb83c */
[----:B------:R-:W-:Y:S01]  /*e9b0*/  FMUL R26, R23, R26 ;  /* 0x0000001a171a7220 */ /* 0x000fe20000400000 */
[----:B------:R-:W-:Y:S01]  /*e9c0*/  FMUL R34, R34, R21 ;  /* 0x0000001522227220 */ /* 0x000fe20000400000 */
[----:B------:R-:W-:Y:S01]  /*e9d0*/  FMUL R35, R35, R20 ;  /* 0x0000001423237220 */ /* 0x000fe20000400000 */
[----:B------:R-:W-:Y:S01]  /*e9e0*/  FMUL R22, R22, 0.5 ;  /* 0x3f00000016167820 */ /* 0x000fe20000400000 */
[----:B------:R-:W-:Y:S01]  /*e9f0*/  FMUL R24, R24, 0.5 ;  /* 0x3f00000018187820 */ /* 0x000fe20000400000 */
[----:B------:R-:W-:Y:S01]  /*ea00*/  FADD R25, R25, 1 ;  /* 0x3f80000019197421 */ /* 0x000fe20000000000 */
[----:B------:R-:W-:Y:S01]  /*ea10*/  FADD R27, R27, 1 ;  /* 0x3f8000001b1b7421 */ /* 0x000fe20000000000 */
[----:B------:R-:W-:Y:S01]  /*ea20*/  FMUL R28, R28, 0.5 ;  /* 0x3f0000001c1c7820 */ /* 0x000fe20000400000 */
[----:B------:R-:W-:Y:S01]  /*ea30*/  FMUL R29, R29, 0.5 ;  /* 0x3f0000001d1d7820 */ /* 0x000fe20000400000 */
[----:B------:R-:W-:Y:S01]  /*ea40*/  FMUL R30, R30, 0.5 ;  /* 0x3f0000001e1e7820 */ /* 0x000fe20000400000 */
[----:B------:R-:W-:Y:S01]  /*ea50*/  FMUL R36, R36, 0.5 ;  /* 0x3f00000024247820 */ /* 0x000fe20000400000 */
[----:B------:R-:W-:Y:S01]  /*ea60*/  FADD R31, R31, 1 ;  /* 0x3f8000001f1f7421 */ /* 0x000fe20000000000 */
[----:B------:R-:W-:Y:S01]  /*ea70*/  FADD R32, R32, 1 ;  /* 0x3f80000020207421 */ /* 0x000fe20000000000 */
[----:B------:R-:W-:Y:S01]  /*ea80*/  FADD R33, R33, 1 ;  /* 0x3f80000021217421 */ /* 0x000fe20000000000 */
[----:B------:R-:W-:Y:S01]  /*ea90*/  FADD R37, R37, 1 ;  /* 0x3f80000025257421 */ /* 0x000fe20000000000 */
        /* <DEDUP_REMOVED lines=12> */
[----:B------:R-:W-:Y:S01]  /*eb60*/  FMUL R25, R22, R25 ;  /* 0x0000001916197220 */ /* 0x000fe20000400000 */
        /* <DEDUP_REMOVED lines=11> */
[----:B------:R-:W-:-:S02]  /*ec20*/  F2FP.SATFINITE.E4M3.F32.PACK_AB_MERGE_C R46, R25, R46, RZ ;  /* 0x0000002e192e723e */ /* 0x000fc400048070ff */
[----:B------:R-:W-:Y:S02]  /*ec30*/  F2FP.SATFINITE.E4M3.F32.PACK_AB_MERGE_C R26, R27, R26, RZ ;  /* 0x0000001a1b1a723e */ /* 0x000fe400048070ff */
[----:B------:R-:W-:Y:S02]  /*ec40*/  F2FP.SATFINITE.E4M3.F32.PACK_AB_MERGE_C R28, R29, R28, RZ ;  /* 0x0000001c1d1c723e */ /* 0x000fe400048070ff */
[----:B------:R-:W-:Y:S02]  /*ec50*/  F2FP.SATFINITE.E4M3.F32.PACK_AB_MERGE_C R30, R37, R30, RZ ;  /* 0x0000001e251e723e */ /* 0x000fe400048070ff */
[----:B------:R-:W-:Y:S02]  /*ec60*/  F2FP.SATFINITE.E4M3.F32.PACK_AB_MERGE_C R34, R35, R34, RZ ;  /* 0x000000222322723e */ /* 0x000fe400048070ff */
[----:B------:R-:W-:Y:S02]  /*ec70*/  F2FP.SATFINITE.E4M3.F32.PACK_AB_MERGE_C R40, R45, R40, RZ ;  /* 0x000000282d28723e */ /* 0x000fe400048070ff */
[----:B------:R-:W-:-:S02]  /*ec80*/  F2FP.SATFINITE.E4M3.F32.PACK_AB_MERGE_C R44, R23, R44, RZ ;  /* 0x0000002c172c723e */ /* 0x000fc400048070ff */
[----:B------:R-:W-:Y:S01]  /*ec90*/  F2FP.SATFINITE.E4M3.F32.PACK_AB_MERGE_C R48, R48, R17, RZ ;  /* 0x000000113030723e */ /* 0x000fe200048070ff */
[----:B------:R-:W-:Y:S06]  /*eca0*/  @P1 BRA `(.L_x_92) ;  /* 0x0000000000041947 */ /* 0x000fec0003800000 */
[----:B------:R-:W-:-:S04]  /*ecb0*/  DEPBAR.LE SB0, 0x1 ;  /* 0x000080400000791a */ /* 0x000fc80000000000 */
.L_x_92:
        /* <DEDUP_REMOVED lines=22> */
[----:B------:R-:W-:Y:S02]  /*ee20*/  UIADD3 UR4, UR51, 0x5100, URZ ;  /* 0x0000510033047890 */ /* 0x000fe4000fffe03f */
[----:B------:R-:W-:Y:S01]  /*ee30*/  UIADD3.X UR9, URZ, UR61, URZ, UP0, !UPT ;  /* 0x0000003d3f097290 */ /* 0x000fe200087fe43f */
[----:B------:R-:W-:-:S08]  /*ee40*/  UMOV UR7, UR47 ;  /* 0x0000002f00077c82 */ /* 0x000fd00008000000 */
[----:B------:R1:W-:Y:S02]  /*ee50*/  UTMASTG.3D [UR4], [UR8] ;  /* 0x00000004080073b5 */ /* 0x0003e40008010000 */
[----:B-1----:R0:W-:Y:S02]  /*ee60*/  UTMACMDFLUSH ;  /* 0x00000000000079b7 */ /* 0x0021e40000000000 */
.L_x_94:
[----:B------:R-:W-:Y:S05]  /*ee70*/  BSYNC B0 ;  /* 0x0000000000007941 */ /* 0x000fea0003800000 */
.L_x_93:
[----:B------:R-:W-:Y:S04]  /*ee80*/  BSSY B0, `(.L_x_95) ;  /* 0x000003c000007945 */ /* 0x000fe80003800000 */
[----:B------:R-:W-:Y:S05]  /*ee90*/  @P3 BRA `(.L_x_96) ;  /* 0x0000000000e83947 */ /* 0x000fea0003800000 */
[----:B------:R-:W-:-:S04]  /*eea0*/  MOV R17, UR50 ;  /* 0x0000003200117c02 */ /* 0x000fc80008000f00 */
[----:B------:R-:W-:-:S13]  /*eeb0*/  ISETP.NE.AND P4, PT, R17, 0x3, PT ;  /* 0x000000031100780c */ /* 0x000fda0003f85270 */
[----:B------:R-:W-:Y:S05]  /*eec0*/  @!P4 BRA `(.L_x_97) ;  /* 0x000000000004c947 */ /* 0x000fea0003800000 */
[----:B------:R-:W-:Y:S01]  /*eed0*/  BPT.TRAP 0x1 ;  /* 0x000000040000795c */ /* 0x000fe20000300000 */
.L_x_97:
[----:B------:R-:W2:Y:S04]  /*eee0*/  LDL R20, [R1+0xb8] ;  /* 0x0000b80001147983 */ /* 0x000ea80000100800 */
[----:B------:R-:W3:Y:S01]  /*eef0*/  LDL R17, [R1+0xb4] ;  /* 0x0000b40001117983 */ /* 0x000ee20000100800 */
[----:B------:R-:W-:Y:S01]  /*ef00*/  BSSY B1, `(.L_x_98) ;  /* 0x0000005000017945 */ /* 0x000fe20003800000 */
[----:B--2---:R-:W-:Y:S02]  /*ef10*/  SHF.L.U32 R20, R20, 0x1f, RZ ;  /* 0x0000001f14147819 */ /* 0x004fe400000006ff */
[----:B---3--:R-:W-:-:S04]  /*ef20*/  LEA R17, R17, UR51, 0x3 ;  /* 0x0000003311117c11 */ /* 0x008fc8000f8e18ff */
[----:B------:R-:W1:Y:S02]  /*ef30*/  SYNCS.PHASECHK.TRANS64.TRYWAIT P0, [R17+URZ+0x80], R20 ;  /* 0x00008014110075a7 */ /* 0x000e64000800017f */
[----:B-1----:R-:W-:Y:S05]  /*ef40*/  @!P0 BRA `(.L_x_99) ;  /* 0x000000c400c08947 */ /* 0x002fea0003800000 */
.L_x_246:
[----:B------:R-:W-:Y:S05]  /*ef50*/  BSYNC B1 ;  /* 0x0000000000017941 */ /* 0x000fea0003800000 */
.L_x_98:
        /* <DEDUP_REMOVED lines=18> */
.L_x_101:
[----:B------:R-:W-:Y:S05]  /*f080*/  BSYNC B1 ;  /* 0x0000000000017941 */ /* 0x000fea0003800000 */
.L_x_100:
        /* <DEDUP_REMOVED lines=8> */
.L_x_102:
[----:B------:R-:W3:Y:S04]  /*f110*/  LDL.LU R21, [R1+0xb4] ;  /* 0x0000b40001157983 */ /* 0x000ee80000300800 */
[----:B------:R-:W4:Y:S01]  /*f120*/  LDL.LU R22, [R1+0xb8] ;  /* 0x0000b80001167983 */ /* 0x000f220000300800 */
[C---:B-1----:R-:W-:Y:S02]  /*f130*/  LEA R17, R18.reuse, UR51, 0x3 ;  /* 0x0000003312117c11 */ /* 0x042fe4000f8e18ff */
[----:B------:R-:W-:Y:S01]  /*f140*/  IADD3 R18, R18, 0x1, RZ ;  /* 0x0000000112127810 */ /* 0x000fe20007ffe0ff */
[----:B------:R-:W1:Y:S01]  /*f150*/  S2R R20, SR_CgaCtaId ;  /* 0x0000000000147919 */ /* 0x000e620000008800 */
[----:B------:R-:W-:Y:S02]  /*f160*/  IADD3 R17, R17, 0xa0, RZ ;  /* 0x000000a011117810 */ /* 0x000fe40007ffe0ff */
[----:B------:R-:W-:-:S04]  /*f170*/  ISETP.NE.AND P0, PT, R18, 0x4, PT ;  /* 0x000000041200780c */ /* 0x000fc80003f05270 */
[----:B------:R-:W-:Y:S02]  /*f180*/  SEL R18, R18, RZ, P0 ;  /* 0x000000ff12127207 */ /* 0x000fe40000000000 */
[----:B-1----:R-:W-:Y:S02]  /*f190*/  PRMT R17, R20, 0x654, R17 ;  /* 0x0000065414117816 */ /* 0x002fe40000000011 */
[----:B------:R-:W-:Y:S02]  /*f1a0*/  SEL R20, RZ, 0x1, P0 ;  /* 0x00000001ff147807 */ /* 0x000fe40000000000 */
[----:B--2---:R3:W-:Y:S02]  /*f1b0*/  SYNCS.ARRIVE.TRANS64.RED.A1T0 RZ, [R17+URZ], RZ ;  /* 0x000000ff11ff79a7 */ /* 0x0047e4000810043f */
[----:B------:R-:W-:Y:S02]  /*f1c0*/  LOP3.LUT R19, R19, R20, RZ, 0x3c, !PT ;  /* 0x0000001413137212 */ /* 0x000fe400078e3cff */
[----:B---3--:R-:W-:-:S04]  /*f1d0*/  IADD3 R17, R21, 0x1, RZ ;  /* 0x0000000115117810 */ /* 0x008fc80007ffe0ff */
[----:B------:R-:W-:-:S04]  /*f1e0*/  ISETP.NE.AND P4, PT, R17, 0x4, PT ;  /* 0x000000041100780c */ /* 0x000fc80003f85270 */
[----:B------:R-:W-:Y:S02]  /*f1f0*/  SEL R21, RZ, 0x1, P4 ;  /* 0x00000001ff157807 */ /* 0x000fe40002000000 */
[----:B------:R-:W-:Y:S02]  /*f200*/  SEL R17, R17, RZ, P4 ;  /* 0x000000ff11117207 */ /* 0x000fe40002000000 */
[----:B----4-:R-:W-:-:S03]  /*f210*/  LOP3.LUT R22, R22, R21, RZ, 0x3c, !PT ;  /* 0x0000001516167212 */ /* 0x010fc600078e3cff */
[----:B------:R1:W-:Y:S04]  /*f220*/  STL [R1+0xb4], R17 ;  /* 0x0000b41101007387 */ /* 0x0003e80000100800 */
[----:B------:R1:W-:Y:S02]  /*f230*/  STL [R1+0xb8], R22 ;  /* 0x0000b81601007387 */ /* 0x0003e40000100800 */
.L_x_96:
[----:B------:R-:W-:Y:S05]  /*f240*/  BSYNC B0 ;  /* 0x0000000000007941 */ /* 0x000fea0003800000 */
.L_x_95:
[----:B------:R-:W-:Y:S01]  /*f250*/  F2FP.F16.E4M3.UNPACK_B R26, R5.H1 ;  /* 0x00000005ff1a723e */ /* 0x000fe200030006ff */
[C---:B-1----:R-:W-:Y:S01]  /*f260*/  FMUL R17, R2.reuse, R193 ;  /* 0x000000c102117220 */ /* 0x042fe20000400000 */
[C---:B------:R-:W-:Y:S01]  /*f270*/  FMUL R191, R2.reuse, R191 ;  /* 0x000000bf02bf7220 */ /* 0x040fe20000400000 */
[----:B------:R-:W-:Y:S01]  /*f280*/  F2FP.F16.E4M3.UNPACK_B R42, R3 ;  /* 0x00000003ff2a723e */ /* 0x000fe200020006ff */
[C---:B------:R-:W-:Y:S01]  /*f290*/  FMUL R187, R2.reuse, R187 ;  /* 0x000000bb02bb7220 */ /* 0x040fe20000400000 */
[--C-:B------:R-:W-:Y:S02]  /*f2a0*/  HADD2.F32 R20, -RZ, R26.reuse.H0_H0 ;  /* 0x2000001aff147230 */ /* 0x100fe40000004100 */
[----:B------:R-:W-:Y:S01]  /*f2b0*/  FMUL R183, R2, R183 ;  /* 0x000000b702b77220 */ /* 0x000fe20000400000 */
[----:B------:R-:W-:Y:S01]  /*f2c0*/  HADD2.F32 R26, -RZ, R26.H1_H1 ;  /* 0x3000001aff1a7230 */ /* 0x000fe20000004100 */
[----:B------:R-:W-:Y:S01]  /*f2d0*/  F2FP.F16.E4M3.UNPACK_B R56, R0.H1 ;  /* 0x00000000ff38723e */ /* 0x000fe200030006ff */
[----:B------:R-:W-:-:S02]  /*f2e0*/  HADD2.F32 R38, -RZ, R42.H0_H0 ;  /* 0x2000002aff267230 */ /* 0x000fc40000004100 */
[----:B------:R-:W-:Y:S01]  /*f2f0*/  FFMA R17, R16, R20, R17 ;  /* 0x0000001410117223 */ /* 0x000fe20000000011 */
[----:B------:R-:W-:Y:S02]  /*f300*/  HADD2.F32 R42, -RZ, R42.H1_H1 ;  /* 0x3000002aff2a7230 */ /* 0x000fe40000004100 */
[----:B------:R-:W-:Y:S01]  /*f310*/  FMUL R195, R2, R195 ;  /* 0x000000c302c37220 */ /* 0x000fe20000400000 */
[----:B------:R-:W-:Y:S02]  /*f320*/  HADD2.F32 R50, -RZ, R56.H0_H0 ;  /* 0x20000038ff327230 */ /* 0x000fe40000004100 */
        /* <DEDUP_REMOVED lines=19> */
[----:B------:R-:W-:-:S03]  /*f460*/  F2FP.F16.E4M3.UNPACK_B R21, R4 ;  /* 0x00000004ff15723e */ /* 0x000fc600020006ff */
[----:B------:R-:W-:Y:S01]  /*f470*/  FFMA R20, R20, R23, R23 ;  /* 0x0000001714147223 */ /* 0x000fe20000000017 */
[C---:B------:R-:W-:Y:S01]  /*f480*/  FMUL R23, R2.reuse, R190 ;  /* 0x000000be02177220 */ /* 0x040fe20000400000 */
[--C-:B------:R-:W-:Y:S02]  /*f490*/  HADD2.F32 R22, -RZ, R21.reuse.H0_H0 ;  /* 0x20000015ff167230 */ /* 0x100fe40000004100 */
[----:B------:R-:W1:Y:S01]  /*f4a0*/  @P0 MUFU.EX2 R24, R20 ;  /* 0x0000001400180308 */ /* 0x000e620000000800 */
[----:B------:R-:W-:Y:S02]  /*f4b0*/  HADD2.F32 R28, -RZ, R21.H1_H1 ;  /* 0x30000015ff1c7230 */ /* 0x000fe40000004100 */
[----:B------:R-:W-:Y:S01]  /*f4c0*/  FMUL R21, R2, R192 ;  /* 0x000000c002157220 */ /* 0x000fe20000400000 */
[----:B------:R-:W-:-:S03]  /*f4d0*/  FFMA R22, R16, R22, R191 ;  /* 0x0000001610167223 */ /* 0x000fc600000000bf */
[----:B------:R-:W-:Y:S01]  /*f4e0*/  FFMA R21, R16, R26, R21 ;  /* 0x0000001a10157223 */ /* 0x000fe20000000015 */
[----:B------:R-:W-:Y:S01]  /*f4f0*/  FMUL R34, R22, 0.70710676908493041992 ;  /* 0x3f3504f316227820 */ /* 0x000fe20000400000 */
[----:B------:R-:W-:Y:S01]  /*f500*/  FFMA R23, R16, R28, R23 ;  /* 0x0000001c10177223 */ /* 0x000fe20000000017 */
[----:B------:R-:W-:Y:S01]  /*f510*/  FMUL R22, R22, 0.5 ;  /* 0x3f00000016167820 */ /* 0x000fe20000400000 */
[----:B------:R-:W-:Y:S01]  /*f520*/  FMUL R41, R21, 0.70710676908493041992 ;  /* 0x3f3504f315297820 */ /* 0x000fe20000400000 */
[C---:B------:R-:W-:Y:S01]  /*f530*/  FMUL R26, R34.reuse, R34 ;  /* 0x00000022221a7220 */ /* 0x040fe20000400000 */
[C---:B------:R-:W-:Y:S01]  /*f540*/  FSETP.GE.AND P4, PT, |R34|.reuse, 1.0029599666595458984, PT ;  /* 0x3f8060fe2200780b */ /* 0x040fe20003f86200 */
[----:B------:R-:W-:Y:S01]  /*f550*/  FMUL R43, R23, 0.70710676908493041992 ;  /* 0x3f3504f3172b7820 */ /* 0x000fe20000400000 */
[----:B------:R-:W-:Y:S01]  /*f560*/  FMUL R21, R21, 0.5 ;  /* 0x3f00000015157820 */ /* 0x000fe20000400000 */
[----:B------:R-:W-:Y:S01]  /*f570*/  FMUL R23, R23, 0.5 ;  /* 0x3f00000017177820 */ /* 0x000fe20000400000 */
[----:B------:R-:W-:Y:S01]  /*f580*/  FSEL R26, |R34|, R26, P4 ;  /* 0x0000001a221a7208 */ /* 0x000fe20002000200 */
[----:B-1----:R-:W-:Y:S01]  /*f590*/  @P0 FADD R24, -R24, 1 ;  /* 0x3f80000018180421 */ /* 0x002fe20000000100 */
[----:B------:R-:W-:Y:S01]  /*f5a0*/  FSEL R29, R6, 8.4834944573231041431e-05, P4 ;  /* 0x38b1e96a061d7808 */ /* 0x000fe20002000000 */
[----:B------:R-:W-:Y:S01]  /*f5b0*/  FMUL R28, R43, R43 ;  /* 0x0000002b2b1c7220 */ /* 0x000fe20000400000 */
[----:B------:R-:W-:-:S02]  /*f5c0*/  FSEL R31, -R7, -0.00082130916416645050049, P4 ;  /* 0xba574d20071f7808 */ /* 0x000fc40002000100 */
[----:B------:R-:W-:Y:S01]  /*f5d0*/  @P0 LOP3.LUT R20, R24, 0x80000000, R25, 0xb8, !PT ;  /* 0x8000000018140812 */ /* 0x000fe200078eb819 */
[C---:B------:R-:W-:Y:S01]  /*f5e0*/  FMUL R24, R41.reuse, R41 ;  /* 0x0000002929187220 */ /* 0x040fe20000400000 */
[----:B------:R-:W-:Y:S01]  /*f5f0*/  FSETP.GE.AND P0, PT, |R41|, 1.0029599666595458984, PT ;  /* 0x3f8060fe2900780b */ /* 0x000fe20003f06200 */
[----:B------:R-:W-:Y:S01]  /*f600*/  FFMA R31, R26, R29, R31 ;  /* 0x0000001d1a1f7223 */ /* 0x000fe2000000001f */
[----:B------:R-:W-:Y:S01]  /*f610*/  FSETP.GE.AND P5, PT, |R43|, 1.0029599666595458984, PT ;  /* 0x3f8060fe2b00780b */ /* 0x000fe20003fa6200 */
[----:B------:R-:W-:Y:S01]  /*f620*/  FADD R20, R20, 1 ;  /* 0x3f80000014147421 */ /* 0x000fe20000000000 */
[----:B------:R-:W-:Y:S02]  /*f630*/  FSEL R24, |R41|, R24, P0 ;  /* 0x0000001829187208 */ /* 0x000fe40000000200 */
[----:B------:R-:W-:Y:S02]  /*f640*/  FSEL R25, R6, 8.4834944573231041431e-05, P0 ;  /* 0x38b1e96a06197808 */ /* 0x000fe40000000000 */
[----:B------:R-:W-:-:S02]  /*f650*/  FSEL R27, -R7, -0.00082130916416645050049, P0 ;  /* 0xba574d20071b7808 */ /* 0x000fc40000000100 */
[----:B------:R-:W-:Y:S02]  /*f660*/  FSEL R30, |R43|, R28, P5 ;  /* 0x0000001c2b1e7208 */ /* 0x000fe40002800200 */
[----:B------:R-:W-:Y:S01]  /*f670*/  FSEL R35, R6, 8.4834944573231041431e-05, P5 ;  /* 0x38b1e96a06237808 */ /* 0x000fe20002800000 */
[----:B------:R-:W-:Y:S01]  /*f680*/  FFMA R25, R24, R25, R27 ;  /* 0x0000001918197223 */ /* 0x000fe2000000001b */
[C---:B------:R-:W-:Y:S02]  /*f690*/  FSEL R27, R8.reuse, 0.0052134888246655464172, P0 ;  /* 0x3baad5ea081b7808 */ /* 0x040fe40000000000 */
[----:B------:R-:W-:Y:S02]  /*f6a0*/  FSEL R37, -R7, -0.00082130916416645050049, P5 ;  /* 0xba574d2007257808 */ /* 0x000fe40002800100 */
[----:B------:R-:W-:Y:S01]  /*f6b0*/  FSEL R33, R8, 0.0052134888246655464172, P4 ;  /* 0x3baad5ea08217808 */ /* 0x000fe20002000000 */
[----:B------:R-:W-:Y:S01]  /*f6c0*/  FFMA R25, R24, R25, R27 ;  /* 0x0000001918197223 */ /* 0x000fe2000000001b */
        /* <DEDUP_REMOVED lines=24> */
[----:B------:R-:W-:Y:S01]  /*f850*/  FSEL R29, -|R41|, R41, P0 ;  /* 0x00000029291d7208 */ /* 0x000fe20000000300 */
[----:B------:R-:W-:Y:S01]  /*f860*/  FFMA R25, R26, R31, R25 ;  /* 0x0000001f1a197223 */ /* 0x000fe20000000019 */
[----:B------:R-:W-:Y:S01]  /*f870*/  FSEL R26, -|R34|, R34, P4 ;  /* 0x00000022221a7208 */ /* 0x000fe20002000300 */
[----:B------:R-:W-:Y:S01]  /*f880*/  FFMA R27, R30, R35, R27 ;  /* 0x000000231e1b7223 */ /* 0x000fe2000000001b */
[----:B------:R-:W-:Y:S01]  /*f890*/  FSEL R32, R12, 0.12837915122509002686, P5 ;  /* 0x3e0375d30c207808 */ /* 0x000fe20002800000 */
[----:B------:R-:W-:Y:S01]  /*f8a0*/  FFMA R24, R24, R29, R29 ;  /* 0x0000001d18187223 */ /* 0x000fe2000000001d */
[----:B------:R-:W-:Y:S01]  /*f8b0*/  FMUL R29, R2, R188 ;  /* 0x000000bc021d7220 */ /* 0x000fe20000400000 */
[----:B------:R-:W-:Y:S01]  /*f8c0*/  FFMA R25, R25, R26, R26 ;  /* 0x0000001a19197223 */ /* 0x000fe2000000001a */
[----:B------:R-:W-:Y:S01]  /*f8d0*/  FSEL R26, -|R43|, R43, P5 ;  /* 0x0000002b2b1a7208 */ /* 0x000fe20002800300 */
[----:B------:R-:W-:Y:S01]  /*f8e0*/  FFMA R27, R30, R27, R32 ;  /* 0x0000001b1e1b7223 */ /* 0x000fe20000000020 */
[----:B------:R-:W1:Y:S03]  /*f8f0*/  @P0 MUFU.EX2 R28, R24 ;  /* 0x00000018001c0308 */ /* 0x000e660000000800 */
[----:B------:R-:W-:Y:S01]  /*f900*/  FFMA R26, R27, R26, R26 ;  /* 0x0000001a1b1a7223 */ /* 0x000fe2000000001a */
[----:B------:R-:W-:-:S04]  /*f910*/  F2FP.F16.E4M3.UNPACK_B R27, R4.H1 ;  /* 0x00000004ff1b723e */ /* 0x000fc800030006ff */
[----:B------:R-:W2:Y:S01]  /*f920*/  @P5 MUFU.EX2 R32, R26 ;  /* 0x0000001a00205308 */ /* 0x000ea20000000800 */
[--C-:B------:R-:W-:Y:S02]  /*f930*/  HADD2.F32 R33, -RZ, R27.reuse.H0_H0 ;  /* 0x2000001bff217230 */ /* 0x100fe40000004100 */
[----:B------:R-:W-:Y:S02]  /*f940*/  HADD2.F32 R36, -RZ, R27.H1_H1 ;  /* 0x3000001bff247230 */ /* 0x000fe40000004100 */
[----:B------:R-:W-:-:S03]  /*f950*/  FMUL R27, R2, R189 ;  /* 0x000000bd021b7220 */ /* 0x000fc60000400000 */
[----:B------:R-:W3:Y:S01]  /*f960*/  @P4 MUFU.EX2 R31, R25 ;  /* 0x00000019001f4308 */ /* 0x000ee20000000800 */
[----:B------:R-:W-:Y:S01]  /*f970*/  FFMA R27, R16, R33, R27 ;  /* 0x00000021101b7223 */ /* 0x000fe2000000001b */
[----:B-1----:R-:W-:Y:S01]  /*f980*/  @P0 FADD R30, -R28, 1 ;  /* 0x3f8000001c1e0421 */ /* 0x002fe20000000100 */
[C---:B------:R-:W-:Y:S01]  /*f990*/  FFMA R28, R16.reuse, R36, R29 ;  /* 0x00000024101c7223 */ /* 0x040fe2000000001d */
[----:B------:R-:W-:Y:S01]  /*f9a0*/  FFMA R29, R16, R38, R187 ;  /* 0x00000026101d7223 */ /* 0x000fe200000000bb */
[C---:B------:R-:W-:Y:S01]  /*f9b0*/  FMUL R47, R27.reuse, 0.70710676908493041992 ;  /* 0x3f3504f31b2f7820 */ /* 0x040fe20000400000 */
[----:B------:R-:W-:Y:S01]  /*f9c0*/  FMUL R27, R27, 0.5 ;  /* 0x3f0000001b1b7820 */ /* 0x000fe20000400000 */
[----:B------:R-:W-:Y:S01]  /*f9d0*/  @P0 LOP3.LUT R24, R30, 0x80000000, R41, 0xb8, !PT ;  /* 0x800000001e180812 */ /* 0x000fe200078eb829 */
[----:B------:R-:W-:Y:S01]  /*f9e0*/  FMUL R49, R28, 0.70710676908493041992 ;  /* 0x3f3504f31c317820 */ /* 0x000fe20000400000 */
[----:B--2---:R-:W-:Y:S01]  /*f9f0*/  @P5 FADD R32, -R32, 1 ;  /* 0x3f80000020205421 */ /* 0x004fe20000000100 */
[C---:B------:R-:W-:Y:S01]  /*fa00*/  FMUL R30, R47.reuse, R47 ;  /* 0x0000002f2f1e7220 */ /* 0x040fe20000400000 */
[----:B------:R-:W-:Y:S01]  /*fa10*/  FSETP.GE.AND P0, PT, |R47|, 1.0029599666595458984, PT ;  /* 0x3f8060fe2f00780b */ /* 0x000fe20003f06200 */
[----:B------:R-:W-:Y:S01]  /*fa20*/  FMUL R40, R29, 0.70710676908493041992 ;  /* 0x3f3504f31d287820 */ /* 0x000fe20000400000 */
[----:B------:R-:W-:Y:S01]  /*fa30*/  FADD R24, R24, 1 ;  /* 0x3f80000018187421 */ /* 0x000fe20000000000 */
[----:B------:R-:W-:Y:S01]  /*fa40*/  @P5 LOP3.LUT R26, R32, 0x80000000, R43, 0xb8, !PT ;  /* 0x80000000201a5812 */ /* 0x000fe200078eb82b */
[----:B------:R-:W-:Y:S01]  /*fa50*/  FMUL R32, R49, R49 ;  /* 0x0000003131207220 */ /* 0x000fe20000400000 */
[----:B------:R-:W-:Y:S01]  /*fa60*/  FSEL R30, |R47|, R30, P0 ;  /* 0x0000001e2f1e7208 */ /* 0x000fe20000000200 */
[----:B---3--:R-:W-:Y:S01]  /*fa70*/  @P4 FADD R31, -R31, 1 ;  /* 0x3f8000001f1f4421 */ /* 0x008fe20000000100 */
[----:B------:R-:W-:Y:S01]  /*fa80*/  FSEL R33, -R7, -0.00082130916416645050049, P0 ;  /* 0xba574d2007217808 */ /* 0x000fe20000000100 */
[----:B------:R-:W-:Y:S01]  /*fa90*/  FMUL R24, R21, R24 ;  /* 0x0000001815187220 */ /* 0x000fe20000400000 */
[----:B------:R-:W-:Y:S01]  /*faa0*/  FSETP.GE.AND P5, PT, |R40|, 1.0029599666595458984, PT ;  /* 0x3f8060fe2800780b */ /* 0x000fe20003fa6200 */
[----:B------:R-:W-:Y:S01]  /*fab0*/  FADD R26, R26, 1 ;  /* 0x3f8000001a1a7421 */ /* 0x000fe20000000000 */
[----:B------:R-:W-:Y:S01]  /*fac0*/  @P4 LOP3.LUT R25, R31, 0x80000000, R34, 0xb8, !PT ;  /* 0x800000001f194812 */ /* 0x000fe200078eb822 */
[----:B------:R-:W-:Y:S01]  /*fad0*/  FMUL R34, R40, R40 ;  /* 0x0000002828227220 */ /* 0x000fe20000400000 */
[----:B------:R-:W-:Y:S01]  /*fae0*/  FSETP.GE.AND P4, PT, |R49|, 1.0029599666595458984, PT ;  /* 0x3f8060fe3100780b */ /* 0x000fe20003f86200 */
[----:B------:R-:W-:Y:S01]  /*faf0*/  FMUL R28, R28, 0.5 ;  /* 0x3f0000001c1c7820 */ /* 0x000fe20000400000 */
[C---:B------:R-:W-:Y:S01]  /*fb00*/  FSEL R31, R6.reuse, 8.4834944573231041431e-05, P0 ;  /* 0x38b1e96a061f7808 */ /* 0x040fe20000000000 */
[----:B------:R-:W-:Y:S01]  /*fb10*/  FADD R25, R25, 1 ;  /* 0x3f80000019197421 */ /* 0x000fe20000000000 */
[----:B------:R-:W-:Y:S01]  /*fb20*/  FSEL R32, |R49|, R32, P4 ;  /* 0x0000002031207208 */ /* 0x000fe20002000200 */
[----:B------:R-:W-:Y:S01]  /*fb30*/  FMUL R29, R29, 0.5 ;  /* 0x3f0000001d1d7820 */ /* 0x000fe20000400000 */
[----:B------:R-:W-:Y:S01]  /*fb40*/  FSEL R35, R6, 8.4834944573231041431e-05, P4 ;  /* 0x38b1e96a06237808 */ /* 0x000fe20002000000 */
[----:B------:R-:W-:Y:S01]  /*fb50*/  FFMA R31, R30, R31, R33 ;  /* 0x0000001f1e1f7223 */ /* 0x000fe20000000021 */
[----:B------:R-:W-:Y:S01]  /*fb60*/  FSEL R37, -R7, -0.00082130916416645050049, P4 ;  /* 0xba574d2007257808 */ /* 0x000fe20002000100 */
[----:B------:R-:W-:Y:S01]  /*fb70*/  FMUL R25, R22, R25 ;  /* 0x0000001916197220 */ /* 0x000fe20000400000 */
[----:B------:R-:W-:Y:S01]  /*fb80*/  FSEL R33, R8, 0.0052134888246655464172, P0 ;  /* 0x3baad5ea08217808 */ /* 0x000fe20000000000 */
[----:B------:R-:W-:Y:S01]  /*fb90*/  FMUL R26, R23, R26 ;  /* 0x0000001a171a7220 */ /* 0x000fe20000400000 */
[----:B------:R-:W-:Y:S01]  /*fba0*/  FSEL R36, |R40|, R34, P5 ;  /* 0x0000002228247208 */ /* 0x000fe20002800200 */
[----:B------:R-:W-:Y:S01]  /*fbb0*/  FFMA R37, R32, R35, R37 ;  /* 0x0000002320257223 */ /* 0x000fe20000000025 */
[----:B------:R-:W-:Y:S01]  /*fbc0*/  FSEL R41, R6, 8.4834944573231041431e-05, P5 ;  /* 0x38b1e96a06297808 */ /* 0x000fe20002800000 */
[----:B------:R-:W-:Y:S01]  /*fbd0*/  FFMA R31, R30, R31, R33 ;  /* 0x0000001f1e1f7223 */ /* 0x000fe20000000021 */
[----:B------:R-:W-:-:S02]  /*fbe0*/  FSEL R43, -R7, -0.00082130916416645050049, P5 ;  /* 0xba574d20072b7808 */ /* 0x000fc40002800100 */
        /* <DEDUP_REMOVED lines=35> */
[----:B------:R-:W1:Y:S01]  /*fe20*/  @P0 MUFU.EX2 R34, R30 ;  /* 0x0000001e00220308 */ /* 0x000e620000000800 */
[----:B------:R-:W-:Y:S01]  /*fe30*/  FFMA R35, R16, R42, R35 ;  /* 0x0000002a10237223 */ /* 0x000fe20000000023 */
[----:B------:R-:W-:Y:S01]  /*fe40*/  FMUL R37, R2, R184 ;  /* 0x000000b802257220 */ /* 0x000fe20000400000 */
[----:B------:R-:W-:Y:S01]  /*fe50*/  FFMA R32, R33, R32, R32 ;  /* 0x0000002021207223 */ /* 0x000fe20000000020 */
[----:B------:R-:W-:Y:S01]  /*fe60*/  F2FP.F16.E4M3.UNPACK_B R33, R3.H1 ;  /* 0x00000003ff21723e */ /* 0x000fe200030006ff */
[C---:B------:R-:W-:Y:S01]  /*fe70*/  FMUL R53, R35.reuse, 0.70710676908493041992 ;  /* 0x3f3504f323357820 */ /* 0x040fe20000400000 */
[----:B------:R-:W-:Y:S01]  /*fe80*/  FMUL R35, R35, 0.5 ;  /* 0x3f00000023237820 */ /* 0x000fe20000400000 */
[----:B------:R-:W-:Y:S01]  /*fe90*/  F2FP.SATFINITE.E4M3.F32.PACK_AB_MERGE_C R26, R26, R25, RZ ;  /* 0x000000191a1a723e */ /* 0x000fe200048070ff */
[----:B------:R-:W2:Y:S01]  /*fea0*/  @P4 MUFU.EX2 R38, R31 ;  /* 0x0000001f00264308 */ /* 0x000ea20000000800 */
[----:B------:R-:W-:-:S02]  /*feb0*/  HADD2.F32 R44, -RZ, R33.H0_H0 ;  /* 0x20000021ff2c7230 */ /* 0x000fc40000004100 */
[----:B------:R-:W-:Y:S02]  /*fec0*/  HADD2.F32 R46, -RZ, R33.H1_H1 ;  /* 0x30000021ff2e7230 */ /* 0x000fe40000004100 */
[----:B------:R-:W-:-:S03]  /*fed0*/  FMUL R33, R2, R185 ;  /* 0x000000b902217220 */ /* 0x000fc60000400000 */
[----:B------:R-:W3:Y:S01]  /*fee0*/  @P5 MUFU.EX2 R39, R32 ;  /* 0x0000002000275308 */ /* 0x000ee20000000800 */
[----:B-1----:R-:W-:Y:S01]  /*fef0*/  @P0 FADD R36, -R34, 1 ;  /* 0x3f80000022240421 */ /* 0x002fe20000000100 */
[C---:B------:R-:W-:Y:S01]  /*ff00*/  FFMA R33, R16.reuse, R44, R33 ;  /* 0x0000002c10217223 */ /* 0x040fe20000000021 */
[----:B------:R-:W-:-:S03]  /*ff10*/  FFMA R34, R16, R46, R37 ;  /* 0x0000002e10227223 */ /* 0x000fc60000000025 */
[----:B------:R-:W-:Y:S01]  /*ff20*/  @P0 LOP3.LUT R30, R36, 0x80000000, R47, 0xb8, !PT ;  /* 0x80000000241e0812 */ /* 0x000fe200078eb82f */
[----:B------:R-:W-:Y:S01]  /*ff30*/  FMUL R46, R33, 0.70710676908493041992 ;  /* 0x3f3504f3212e7820 */ /* 0x000fe20000400000 */
[C---:B------:R-:W-:Y:S01]  /*ff40*/  FMUL R36, R53.reuse, R53 ;  /* 0x0000003535247220 */ /* 0x040fe20000400000 */
[----:B--2---:R-:W-:Y:S01]  /*ff50*/  @P4 FADD R38, -R38, 1 ;  /* 0x3f80000026264421 */ /* 0x004fe20000000100 */
[----:B------:R-:W-:Y:S01]  /*ff60*/  FSETP.GE.AND P0, PT, |R53|, 1.0029599666595458984, PT ;  /* 0x3f8060fe3500780b */ /* 0x000fe20003f06200 */
[C---:B------:R-:W-:Y:S01]  /*ff70*/  FMUL R55, R34.reuse, 0.70710676908493041992 ;  /* 0x3f3504f322377820 */ /* 0x040fe20000400000 */
[----:B------:R-:W-:Y:S01]  /*ff80*/  FMUL R33, R33, 0.5 ;  /* 0x3f00000021217820 */ /* 0x000fe20000400000 */
        /* <DEDUP_REMOVED lines=8> */
[----:B------:R-:W-:Y:S01]  /*10010*/  FADD R31, R31, 1 ;  /* 0x3f8000001f1f7421 */ /* 0x000fe20000000000 */
[----:B------:R-:W-:Y:S01]  /*10020*/  @P5 LOP3.LUT R32, R39, 0x80000000, R40, 0xb8, !PT ;  /* 0x8000000027205812 */ /* 0x000fe200078eb828 */
[----:B------:R-:W-:Y:S01]  /*10030*/  FMUL R40, R55, R55 ;  /* 0x0000003737287220 */ /* 0x000fe20000400000 */
[----:B------:R-:W-:Y:S01]  /*10040*/  FSEL R39, -R7, -0.00082130916416645050049, P0 ;  /* 0xba574d2007277808 */ /* 0x000fe20000000100 */
[----:B------:R-:W-:Y:S01]  /*10050*/  FMUL R27, R27, R30 ;  /* 0x0000001e1b1b7220 */ /* 0x000fe20000400000 */
        /* <DEDUP_REMOVED lines=50> */
[----:B------:R-:W-:-:S02]  /*10380*/  F2FP.SATFINITE.E4M3.F32.PACK_AB_MERGE_C R28, R28, R27, RZ ;  /* 0x0000001b1c1c723e */ /* 0x000fc400048070ff */
[----:B------:R-:W-:Y:S01]  /*10390*/  FFMA R38, R39, R38, R38 ;  /* 0x0000002627267223 */ /* 0x000fe20000000026 */
[----:B------:R-:W-:-:S04]  /*103a0*/  F2FP.F16.E4M3.UNPACK_B R39, R0 ;  /* 0x00000000ff27723e */ /* 0x000fc800020006ff */
[----:B------:R-:W2:Y:S01]  /*103b0*/  @P5 MUFU.EX2 R44, R38 ;  /* 0x00000026002c5308 */ /* 0x000ea20000000800 */
[--C-:B------:R-:W-:Y:S02]  /*103c0*/  HADD2.F32 R45, -RZ, R39.reuse.H0_H0 ;  /* 0x20000027ff2d7230 */ /* 0x100fe40000004100 */
[----:B------:R-:W-:Y:S02]  /*103d0*/  HADD2.F32 R48, -RZ, R39.H1_H1 ;  /* 0x30000027ff307230 */ /* 0x000fe40000004100 */
[----:B------:R-:W-:-:S03]  /*103e0*/  FMUL R39, R2, R181 ;  /* 0x000000b502277220 */ /* 0x000fc60000400000 */
[----:B------:R-:W3:Y:S01]  /*103f0*/  @P4 MUFU.EX2 R43, R37 ;  /* 0x00000025002b4308 */ /* 0x000ee20000000800 */
[----:B-1----:R-:W-:Y:S01]  /*10400*/  @P0 FADD R42, -R40, 1 ;  /* 0x3f800000282a0421 */ /* 0x002fe20000000100 */
[C---:B------:R-:W-:Y:S01]  /*10410*/  FFMA R40, R16.reuse, R45, R183 ;  /* 0x0000002d10287223 */ /* 0x040fe200000000b7 */
[C---:B------:R-:W-:Y:S01]  /*10420*/  FFMA R41, R16.reuse, R48, R41 ;  /* 0x0000003010297223 */ /* 0x040fe20000000029 */
[----:B------:R-:W-:Y:S02]  /*10430*/  FFMA R39, R16, R50, R39 ;  /* 0x0000003210277223 */ /* 0x000fe40000000027 */
[----:B------:R-:W-:Y:S01]  /*10440*/  FMUL R59, R40, 0.70710676908493041992 ;  /* 0x3f3504f3283b7820 */ /* 0x000fe20000400000 */
        /* <DEDUP_REMOVED lines=12> */
[C---:B------:R-:W-:Y:S01]  /*10510*/  FMUL R48, R63.reuse, R63 ;  /* 0x0000003f3f307220 */ /* 0x040fe20000400000 */
[----:B------:R-:W-:Y:S01]  /*10520*/  FSETP.GE.AND P5, PT, |R63|, 1.0029599666595458984, PT ;  /* 0x3f8060fe3f00780b */ /* 0x000fe20003fa6200 */
[----:B------:R-:W-:Y:S01]  /*10530*/  FMUL R40, R40, 0.5 ;  /* 0x3f00000028287820 */ /* 0x000fe20000400000 */
[----:B------:R-:W-:Y:S01]  /*10540*/  @P4 LOP3.LUT R37, R43, 0x80000000, R46, 0xb8, !PT ;  /* 0x800000002b254812 */ /* 0x000fe200078eb82e */
[----:B------:R-:W-:Y:S01]  /*10550*/  FMUL R41, R41, 0.5 ;  /* 0x3f00000029297820 */ /* 0x000fe20000400000 */
[----:B------:R-:W-:Y:S01]  /*10560*/  FSETP.GE.AND P4, PT, |R61|, 1.0029599666595458984, PT ;  /* 0x3f8060fe3d00780b */ /* 0x000fe20003f86200 */
[----:B------:R-:W-:Y:S01]  /*10570*/  FMUL R39, R39, 0.5 ;  /* 0x3f00000027277820 */ /* 0x000fe20000400000 */
[----:B------:R-:W-:Y:S01]  /*10580*/  FSEL R43, R6, 8.4834944573231041431e-05, P0 ;  /* 0x38b1e96a062b7808 */ /* 0x000fe20000000000 */
[----:B------:R-:W-:Y:S01]  /*10590*/  FMUL R36, R35, R36 ;  /* 0x0000002423247220 */ /* 0x000fe20000400000 */
[----:B------:R-:W-:-:S02]  /*105a0*/  FSEL R46, |R61|, R44, P4 ;  /* 0x0000002c3d2e7208 */ /* 0x000fc40002000200 */
[----:B------:R-:W-:Y:S01]  /*105b0*/  FSEL R47, R6, 8.4834944573231041431e-05, P4 ;  /* 0x38b1e96a062f7808 */ /* 0x000fe20002000000 */
[----:B------:R-:W-:Y:S01]  /*105c0*/  FFMA R43, R42, R43, R45 ;  /* 0x0000002b2a2b7223 */ /* 0x000fe2000000002d */
[----:B------:R-:W-:Y:S02]  /*105d0*/  FSEL R49, -R7, -0.00082130916416645050049, P4 ;  /* 0xba574d2007317808 */ /* 0x000fe40002000100 */
[----:B------:R-:W-:Y:S02]  /*105e0*/  FSEL R45, R8, 0.0052134888246655464172, P0 ;  /* 0x3baad5ea082d7808 */ /* 0x000fe40000000000 */
[----:B------:R-:W-:Y:S01]  /*105f0*/  FSEL R48, |R63|, R48, P5 ;  /* 0x000000303f307208 */ /* 0x000fe20002800200 */
[----:B------:R-:W-:Y:S01]  /*10600*/  FFMA R49, R46, R47, R49 ;  /* 0x0000002f2e317223 */ /* 0x000fe20000000031 */
[----:B------:R-:W-:Y:S01]  /*10610*/  FSEL R47, -R9, -0.026868773624300956726, P0 ;  /* 0xbcdc1be7092f7808 */ /* 0x000fe20000000100 */
[----:B------:R-:W-:Y:S01]  /*10620*/  FFMA R43, R42, R43, R45 ;  /* 0x0000002b2a2b7223 */ /* 0x000fe2000000002d */
[----:B------:R-:W-:-:S02]  /*10630*/  FSEL R53, R6, 8.4834944573231041431e-05, P5 ;  /* 0x38b1e96a06357808 */ /* 0x000fc40002800000 */
[----:B------:R-:W-:Y:S01]  /*10640*/  FSEL R55, -R7, -0.00082130916416645050049, P5 ;  /* 0xba574d2007377808 */ /* 0x000fe20002800100 */
[----:B------:R-:W-:Y:S01]  /*10650*/  FFMA R43, R42, R43, R47 ;  /* 0x0000002b2a2b7223 */ /* 0x000fe2000000002f */
        /* <DEDUP_REMOVED lines=30> */
[----:B------:R-:W1:Y:S01]  /*10840*/  @P0 MUFU.EX2 R42, R50 ;  /* 0x00000032002a0308 */ /* 0x000e620000000800 */
[----:B------:R-:W-:-:S02]  /*10850*/  HADD2.F32 R57, -RZ, R56.H1_H1 ;  /* 0x30000038ff397230 */ /* 0x000fc40000004100 */
[----:B------:R-:W-:Y:S01]  /*10860*/  FFMA R43, R48, R43, R46 ;  /* 0x0000002b302b7223 */ /* 0x000fe2000000002e */
[----:B------:R-:W-:Y:S01]  /*10870*/  F2FP.SATFINITE.E4M3.F32.PACK_AB_MERGE_C R36, R36, R29, RZ ;  /* 0x0000001d2424723e */ /* 0x000fe200048070ff */
[----:B------:R-:W-:Y:S01]  /*10880*/  FFMA R52, R45, R44, R44 ;  /* 0x0000002c2d347223 */ /* 0x000fe2000000002c */
[----:B------:R-:W-:Y:S01]  /*10890*/  FMUL R45, R2, R180 ;  /* 0x000000b4022d7220 */ /* 0x000fe20000400000 */
[----:B------:R-:W-:Y:S01]  /*108a0*/  FFMA R54, R43, R54, R54 ;  /* 0x000000362b367223 */ /* 0x000fe20000000036 */
[----:B------:R-:W-:Y:S01]  /*108b0*/  F2FP.F16.E4M3.UNPACK_B R43, R5 ;  /* 0x00000005ff2b723e */ /* 0x000fe200020006ff */
[----:B------:R-:W2:Y:S01]  /*108c0*/  @P4 MUFU.EX2 R44, R52 ;  /* 0x00000034002c4308 */ /* 0x000ea20000000800 */
[----:B------:R-:W-:-:S03]  /*108d0*/  FFMA R57, R16, R57, R45 ;  /* 0x0000003910397223 */ /* 0x000fc6000000002d */
[--C-:B------:R-:W-:Y:S02]  /*108e0*/  HADD2.F32 R48, -RZ, R43.reuse.H0_H0 ;  /* 0x2000002bff307230 */ /* 0x100fe40000004100 */
[----:B------:R-:W-:Y:S01]  /*108f0*/  FMUL R60, R57, 0.70710676908493041992 ;  /* 0x3f3504f3393c7820 */ /* 0x000fe20000400000 */
[----:B------:R-:W-:Y:S02]  /*10900*/  HADD2.F32 R56, -RZ, R43.H1_H1 ;  /* 0x3000002bff387230 */ /* 0x000fe40000004100 */
[----:B------:R-:W-:Y:S01]  /*10910*/  FMUL R43, R2, R194 ;  /* 0x000000c2022b7220 */ /* 0x000fe20000400000 */
[----:B------:R-:W3:Y:S01]  /*10920*/  @P5 MUFU.EX2 R46, R54 ;  /* 0x00000036002e5308 */ /* 0x000ee20000000800 */
[----:B------:R-:W-:Y:S01]  /*10930*/  FFMA R195, R16, R48, R195 ;  /* 0x0000003010c37223 */ /* 0x000fe200000000c3 */
[----:B-1----:R-:W-:Y:S01]  /*10940*/  @P0 FADD R42, -R42, 1 ;  /* 0x3f8000002a2a0421 */ /* 0x002fe20000000100 */
[----:B------:R-:W-:Y:S01]  /*10950*/  FFMA R56, R16, R56, R43 ;  /* 0x0000003810387223 */ /* 0x000fe2000000002b */
[----:B------:R-:W-:Y:S01]  /*10960*/  FMUL R43, R60, R60 ;  /* 0x0000003c3c2b7220 */ /* 0x000fe20000400000 */
[----:B------:R-:W-:Y:S01]  /*10970*/  FMUL R58, R195, 0.70710676908493041992 ;  /* 0x3f3504f3c33a7820 */ /* 0x000fe20000400000 */
[----:B------:R-:W-:Y:S01]  /*10980*/  FMUL R22, R57, 0.5 ;  /* 0x3f00000039167820 */ /* 0x000fe20000400000 */
[----:B------:R-:W-:Y:S01]  /*10990*/  @P0 LOP3.LUT R50, R42, 0x80000000, R59, 0xb8, !PT ;  /* 0x800000002a320812 */ /* 0x000fe200078eb83b */
[----:B------:R-:W-:Y:S01]  /*109a0*/  FMUL R59, R56, 0.70710676908493041992 ;  /* 0x3f3504f3383b7820 */ /* 0x000fe20000400000 */
[----:B--2---:R-:W-:Y:S01]  /*109b0*/  @P4 FADD R44, -R44, 1 ;  /* 0x3f8000002c2c4421 */ /* 0x004fe20000000100 */
[C---:B------:R-:W-:Y:S01]  /*109c0*/  FMUL R42, R58.reuse, R58 ;  /* 0x0000003a3a2a7220 */ /* 0x040fe20000400000 */
[----:B------:R-:W-:Y:S01]  /*109d0*/  FSETP.GE.AND P0, PT, |R58|, 1.0029599666595458984, PT ;  /* 0x3f8060fe3a00780b */ /* 0x000fe20003f06200 */
[----:B------:R-:W-:-:S02]  /*109e0*/  FADD R21, R50, 1 ;  /* 0x3f80000032157421 */ /* 0x000fc40000000000 */
[----:B------:R-:W-:Y:S01]  /*109f0*/  @P4 LOP3.LUT R52, R44, 0x80000000, R61, 0xb8, !PT ;  /* 0x800000002c344812 */ /* 0x000fe200078eb83d */
[C---:B------:R-:W-:Y:S01]  /*10a00*/  FMUL R44, R59.reuse, R59 ;  /* 0x0000003b3b2c7220 */ /* 0x040fe20000400000 */
[----:B------:R-:W-:Y:S01]  /*10a10*/  FSETP.GE.AND P4, PT, |R59|, 1.0029599666595458984, PT ;  /* 0x3f8060fe3b00780b */ /* 0x000fe20003f86200 */
[----:B---3--:R-:W-:Y:S01]  /*10a20*/  @P5 FADD R46, -R46, 1 ;  /* 0x3f8000002e2e5421 */ /* 0x008fe20000000100 */
[----:B------:R-:W-:Y:S01]  /*10a30*/  FSEL R42, |R58|, R42, P0 ;  /* 0x0000002a3a2a7208 */ /* 0x000fe20000000200 */
[----:B------:R-:W-:Y:S01]  /*10a40*/  FADD R52, R52, 1 ;  /* 0x3f80000034347421 */ /* 0x000fe20000000000 */
[----:B------:R-:W-:Y:S01]  /*10a50*/  FSEL R45, -R7, -0.00082130916416645050049, P0 ;  /* 0xba574d20072d7808 */ /* 0x000fe20000000100 */
[----:B------:R-:W-:Y:S01]  /*10a60*/  FMUL R21, R40, R21 ;  /* 0x0000001528157220 */ /* 0x000fe20000400000 */
[----:B------:R-:W-:Y:S01]  /*10a70*/  @P5 LOP3.LUT R54, R46, 0x80000000, R63, 0xb8, !PT ;  /* 0x800000002e365812 */ /* 0x000fe200078eb83f */
[----:B------:R-:W-:Y:S01]  /*10a80*/  FMUL R52, R41, R52 ;  /* 0x0000003429347220 */ /* 0x000fe20000400000 */
[----:B------:R-:W-:-:S02]  /*10a90*/  FSETP.GE.AND P5, PT, |R60|, 1.0029599666595458984, PT ;  /* 0x3f8060fe3c00780b */ /* 0x000fc40003fa6200 */
[----:B------:R-:W-:Y:S01]  /*10aa0*/  FSEL R44, |R59|, R44, P4 ;  /* 0x0000002c3b2c7208 */ /* 0x000fe20002000200 */
[----:B------:R-:W-:Y:S01]  /*10ab0*/  FADD R54, R54, 1 ;  /* 0x3f80000036367421 */ /* 0x000fe20000000000 */
[----:B------:R-:W-:Y:S02]  /*10ac0*/  FSEL R46, |R60|, R43, P5 ;  /* 0x0000002b3c2e7208 */ /* 0x000fe40002800200 */
[C---:B------:R-:W-:Y:S01]  /*10ad0*/  FSEL R47, R6.reuse, 8.4834944573231041431e-05, P5 ;  /* 0x38b1e96a062f7808 */ /* 0x040fe20002800000 */
[----:B------:R-:W-:Y:S01]  /*10ae0*/  FMUL R39, R39, R54 ;  /* 0x0000003627277220 */ /* 0x000fe20000400000 */
[C---:B------:R-:W-:Y:S02]  /*10af0*/  FSEL R49, -R7.reuse, -0.00082130916416645050049, P5 ;  /* 0xba574d2007317808 */ /* 0x040fe40002800100 */
[----:B------:R-:W-:Y:S02]  /*10b00*/  FSEL R43, R6, 8.4834944573231041431e-05, P0 ;  /* 0x38b1e96a062b7808 */ /* 0x000fe40000000000 */
[----:B------:R-:W-:Y:S01]  /*10b10*/  FSEL R55, R8, 0.0052134888246655464172, P5 ;  /* 0x3baad5ea08377808 */ /* 0x000fe20002800000 */
[----:B------:R-:W-:Y:S01]  /*10b20*/  FFMA R53, R46, R47, R49 ;  /* 0x0000002f2e357223 */ /* 0x000fe20000000031 */
[----:B------:R-:W-:Y:S01]  /*10b30*/  FSEL R47, R6, 8.4834944573231041431e-05, P4 ;  /* 0x38b1e96a062f7808 */ /* 0x000fe20002000000 */
[----:B------:R-:W-:Y:S01]  /*10b40*/  FFMA R43, R42, R43, R45 ;  /* 0x0000002b2a2b7223 */ /* 0x000fe2000000002d */
[----:B------:R-:W-:Y:S01]  /*10b50*/  FSEL R49, -R7, -0.00082130916416645050049, P4 ;  /* 0xba574d2007317808 */ /* 0x000fe20002000100 */
[----:B------:R-:W-:Y:S01]  /*10b60*/  FFMA R53, R46, R53, R55 ;  /* 0x000000352e357223 */ /* 0x000fe20000000037 */
[----:B------:R-:W-:-:S02]  /*10b70*/  FSEL R45, R8, 0.0052134888246655464172, P0 ;  /* 0x3baad5ea082d7808 */ /* 0x000fc40000000000 */
[----:B------:R-:W-:Y:S01]  /*10b80*/  FSEL R51, R8, 0.0052134888246655464172, P4 ;  /* 0x3baad5ea08337808 */ /* 0x000fe20002000000 */
[----:B------:R-:W-:Y:S01]  /*10b90*/  FFMA R47, R44, R47, R49 ;  /* 0x0000002f2c2f7223 */ /* 0x000fe20000000031 */
[C---:B------:R-:W-:Y:S01]  /*10ba0*/  FSEL R49, -R9.reuse, -0.026868773624300956726, P5 ;  /* 0xbcdc1be709317808 */ /* 0x040fe20002800100 */
[----:B------:R-:W-:Y:S01]  /*10bb0*/  FFMA R43, R42, R43, R45 ;  /* 0x0000002b2a2b7223 */ /* 0x000fe2000000002d */
[----:B------:R-:W-:Y:S01]  /*10bc0*/  FSEL R45, -R9, -0.026868773624300956726, P0 ;  /* 0xbcdc1be7092d7808 */ /* 0x000fe20000000100 */
[----:B------:R-:W-:Y:S01]  /*10bd0*/  FFMA R51, R44, R47, R51 ;  /* 0x0000002f2c337223 */ /* 0x000fe20000000033 */
[----:B------:R-:W-:Y:S01]  /*10be0*/  FSEL R55, R10, 0.11284004896879196167, P5 ;  /* 0x3de718af0a377808 */ /* 0x000fe20002800000 */
        /* <DEDUP_REMOVED lines=27> */
[----:B------:R-:W1:Y:S01]  /*10da0*/  @P5 MUFU.EX2 R47, R53 ;  /* 0x00000035002f5308 */ /* 0x000e620000000800 */
[----:B------:R-:W-:-:S07]  /*10db0*/  FFMA R45, R45, R48, R48 ;  /* 0x000000302d2d7223 */ /* 0x000fce0000000030 */
[----:B------:R-:W2:Y:S08]  /*10dc0*/  @P0 MUFU.EX2 R43, R42 ;  /* 0x0000002a002b0308 */ /* 0x000eb00000000800 */
[----:B------:R-:W3:Y:S01]  /*10dd0*/  @P4 MUFU.EX2 R44, R45 ;  /* 0x0000002d002c4308 */ /* 0x000ee20000000800 */
[----:B-1----:R-:W-:-:S05]  /*10de0*/  @P5 FADD R47, -R47, 1 ;  /* 0x3f8000002f2f5421 */ /* 0x002fca0000000100 */
[----:B------:R-:W-:Y:S01]  /*10df0*/  @P5 LOP3.LUT R53, R47, 0x80000000, R60, 0xb8, !PT ;  /* 0x800000002f355812 */ /* 0x000fe200078eb83c */
[----:B--2---:R-:W-:-:S04]  /*10e00*/  @P0 FADD R43, -R43, 1 ;  /* 0x3f8000002b2b0421 */ /* 0x004fc80000000100 */
[----:B------:R-:W-:Y:S01]  /*10e10*/  FADD R53, R53, 1 ;  /* 0x3f80000035357421 */ /* 0x000fe20000000000 */
[----:B------:R-:W-:Y:S01]  /*10e20*/  @P0 LOP3.LUT R42, R43, 0x80000000, R58, 0xb8, !PT ;  /* 0x800000002b2a0812 */ /* 0x000fe200078eb83a */
[----:B------:R-:W-:Y:S01]  /*10e30*/  FMUL R43, R17, R20 ;  /* 0x00000014112b7220 */ /* 0x000fe20000400000 */
[----:B------:R-:W-:Y:S01]  /*10e40*/  FADD R20, R37, 1 ;  /* 0x3f80000025147421 */ /* 0x000fe20000000000 */
[----:B---3--:R-:W-:Y:S01]  /*10e50*/  @P4 FADD R44, -R44, 1 ;  /* 0x3f8000002c2c4421 */ /* 0x008fe20000000100 */
[----:B------:R-:W-:Y:S01]  /*10e60*/  FADD R17, R38, 1 ;  /* 0x3f80000026117421 */ /* 0x000fe20000000000 */
[----:B------:R-:W-:Y:S01]  /*10e70*/  FADD R42, R42, 1 ;  /* 0x3f8000002a2a7421 */ /* 0x000fe20000000000 */
[----:B------:R-:W-:Y:S01]  /*10e80*/  FMUL R33, R33, R20 ;  /* 0x0000001421217220 */ /* 0x000fe20000400000 */
[----:B------:R-:W-:Y:S01]  /*10e90*/  FMUL R20, R56, 0.5 ;  /* 0x3f00000038147820 */ /* 0x000fe20000400000 */
[----:B------:R-:W-:Y:S01]  /*10ea0*/  @P4 LOP3.LUT R45, R44, 0x80000000, R59, 0xb8, !PT ;  /* 0x800000002c2d4812 */ /* 0x000fe200078eb83b */
[----:B------:R-:W-:Y:S01]  /*10eb0*/  FMUL R34, R34, R17 ;  /* 0x0000001122227220 */ /* 0x000fe20000400000 */
[----:B------:R-:W-:Y:S01]  /*10ec0*/  FMUL R17, R195, 0.5 ;  /* 0x3f000000c3117820 */ /* 0x000fe20000400000 */
[----:B------:R-:W-:Y:S01]  /*10ed0*/  FMUL R22, R53, R22 ;  /* 0x0000001635167220 */ /* 0x000fe20000400000 */
[----:B------:R-:W-:Y:S01]  /*10ee0*/  F2FP.SATFINITE.E4M3.F32.PACK_AB_MERGE_C R24, R24, R43, RZ ;  /* 0x0000002b1818723e */ /* 0x000fe200048070ff */
[----:B------:R-:W-:Y:S01]  /*10ef0*/  FADD R45, R45, 1 ;  /* 0x3f8000002d2d7421 */ /* 0x000fe20000000000 */
[----:B------:R-:W-:Y:S01]  /*10f00*/  FMUL R17, R17, R42 ;  /* 0x0000002a11117220 */ /* 0x000fe20000400000 */
[----:B------:R-:W-:-:S02]  /*10f10*/  F2FP.SATFINITE.E4M3.F32.PACK_AB_MERGE_C R34, R34, R33, RZ ;  /* 0x000000212222723e */ /* 0x000fc400048070ff */
[----:B------:R-:W-:Y:S01]  /*10f20*/  FMUL R20, R20, R45 ;  /* 0x0000002d14147220 */ /* 0x000fe20000400000 */
[----:B------:R-:W-:-:S04]  /*10f30*/  F2FP.SATFINITE.E4M3.F32.PACK_AB_MERGE_C R22, R22, R39, RZ ;  /* 0x000000271616723e */ /* 0x000fc800048070ff */
[----:B------:R-:W-:Y:S01]  /*10f40*/  F2FP.SATFINITE.E4M3.F32.PACK_AB_MERGE_C R20, R20, R17, RZ ;  /* 0x000000111414723e */ /* 0x000fe200048070ff */
[----:B------:R-:W-:Y:S06]  /*10f50*/  @P1 BRA `(.L_x_103) ;  /* 0x0000000000041947 */ /* 0x000fec0003800000 */
[----:B------:R-:W-:-:S04]  /*10f60*/  DEPBAR.LE SB0, 0x1 ;  /* 0x000080400000791a */ /* 0x000fc80000000000 */
.L_x_103:
        /* <DEDUP_REMOVED lines=27> */
.L_x_105:
[----:B------:R-:W-:Y:S05]  /*11120*/  BSYNC B0 ;  /* 0x0000000000007941 */ /* 0x000fea0003800000 */
.L_x_104:
[----:B------:R-:W-:Y:S04]  /*11130*/  BSSY B0, `(.L_x_106) ;  /* 0x000003c000007945 */ /* 0x000fe80003800000 */
[----:B------:R-:W-:Y:S05]  /*11140*/  @P3 BRA `(.L_x_107) ;  /* 0x0000000000e83947 */ /* 0x000fea0003800000 */
[----:B------:R-:W-:-:S04]  /*11150*/  MOV R17, UR50 ;  /* 0x0000003200117c02 */ /* 0x000fc80008000f00 */
[----:B------:R-:W-:-:S13]  /*11160*/  ISETP.NE.AND P4, PT, R17, 0x3, PT ;  /* 0x000000031100780c */ /* 0x000fda0003f85270 */
[----:B------:R-:W-:Y:S05]  /*11170*/  @!P4 BRA `(.L_x_108) ;  /* 0x000000000004c947 */ /* 0x000fea0003800000 */
[----:B------:R-:W-:Y:S01]  /*11180*/  BPT.TRAP 0x1 ;  /* 0x000000040000795c */ /* 0x000fe20000300000 */
.L_x_108:
[----:B------:R-:W2:Y:S04]  /*11190*/  LDL R20, [R1+0xb8] ;  /* 0x0000b80001147983 */ /* 0x000ea80000100800 */
[----:B------:R-:W3:Y:S01]  /*111a0*/  LDL R17, [R1+0xb4] ;  /* 0x0000b40001117983 */ /* 0x000ee20000100800 */
[----:B------:R-:W-:Y:S01]  /*111b0*/  BSSY B1, `(.L_x_109) ;  /* 0x0000005000017945 */ /* 0x000fe20003800000 */
[----:B--2---:R-:W-:Y:S02]  /*111c0*/  SHF.L.U32 R20, R20, 0x1f, RZ ;  /* 0x0000001f14147819 */ /* 0x004fe400000006ff */
[----:B---3--:R-:W-:-:S04]  /*111d0*/  LEA R17, R17, UR51, 0x3 ;  /* 0x0000003311117c11 */ /* 0x008fc8000f8e18ff */
[----:B------:R-:W1:Y:S02]  /*111e0*/  SYNCS.PHASECHK.TRANS64.TRYWAIT P0, [R17+URZ+0x80], R20 ;  /* 0x00008014110075a7 */ /* 0x000e64000800017f */
[----:B-1----:R-:W-:Y:S05]  /*111f0*/  @!P0 BRA `(.L_x_110) ;  /* 0x000000a400288947 */ /* 0x002fea0003800000 */
.L_x_247:
[----:B------:R-:W-:Y:S05]  /*11200*/  BSYNC B1 ;  /* 0x0000000000017941 */ /* 0x000fea0003800000 */
.L_x_109:
        /* <DEDUP_REMOVED lines=18> */
.L_x_112:
[----:B------:R-:W-:Y:S05]  /*11330*/  BSYNC B1 ;  /* 0x0000000000017941 */ /* 0x000fea0003800000 */
.L_x_111:
        /* <DEDUP_REMOVED lines=8> */
.L_x_113:
        /* <DEDUP_REMOVED lines=19> */
.L_x_107:
[----:B------:R-:W-:Y:S05]  /*114f0*/  BSYNC B0 ;  /* 0x0000000000007941 */ /* 0x000fea0003800000 */
.L_x_106:
[----:B-1----:R-:W2:Y:S04]  /*11500*/  LDL.LU R17, [R1+0x3c] ;  /* 0x00003c0001117983 */ /* 0x002ea80000300800 */
[----:B------:R-:W3:Y:S04]  /*11510*/  LDL.LU R31, [R1+0x40] ;  /* 0x00004000011f7983 */ /* 0x000ee80000300800 */
[----:B------:R-:W4:Y:S04]  /*11520*/  LDL.LU R30, [R1+0x44] ;  /* 0x00004400011e7983 */ /* 0x000f280000300800 */
[----:B------:R-:W5:Y:S01]  /*11530*/  LDL.LU R29, [R1+0x48] ;  /* 0x00004800011d7983 */ /* 0x000f620000300800 */
[----:B------:R-:W-:-:S03]  /*11540*/  F2FP.F16.E4M3.UNPACK_B R25, R5.H1 ;  /* 0x00000005ff19723e */ /* 0x000fc600030006ff */
[----:B------:R-:W3:Y:S02]  /*11550*/  LDL.LU R44, [R1+0x4c] ;  /* 0x00004c00012c7983 */ /* 0x000ee40000300800 */
[----:B------:R-:W-:Y:S02]  /*11560*/  HADD2.F32 R20, -RZ, R25.H0_H0 ;  /* 0x20000019ff147230 */ /* 0x000fe40000004100 */
[----:B------:R-:W3:Y:S04]  /*11570*/  LDL.LU R40, [R1+0x50] ;  /* 0x0000500001287983 */ /* 0x000ee80000300800 */
[----:B------:R-:W3:Y:S04]  /*11580*/  LDL.LU R38, [R1+0x54] ;  /* 0x0000540001267983 */ /* 0x000ee80000300800 */
[----:B------:R-:W3:Y:S04]  /*11590*/  LDL.LU R51, [R1+0x58] ;  /* 0x0000580001337983 */ /* 0x000ee80000300800 */
[----:B------:R-:W3:Y:S04]  /*115a0*/  LDL.LU R50, [R1+0x5c] ;  /* 0x00005c0001327983 */ /* 0x000ee80000300800 */
[----:B------:R-:W3:Y:S01]  /*115b0*/  LDL.LU R48, [R1+0x60] ;  /* 0x0000600001307983 */ /* 0x000ee20000300800 */
[----:B------:R-:W-:-:S03]  /*115c0*/  F2FP.F16.E4M3.UNPACK_B R42, R3 ;  /* 0x00000003ff2a723e */ /* 0x000fc600020006ff */
[----:B------:R-:W3:Y:S04]  /*115d0*/  LDL.LU R54, [R1+0x64] ;  /* 0x0000640001367983 */ /* 0x000ee80000300800 */
[----:B------:R-:W3:Y:S01]  /*115e0*/  LDL.LU R52, [R1+0x68] ;  /* 0x0000680001347983 */ /* 0x000ee20000300800 */
[----:B--2---:R-:W-:-:S04]  /*115f0*/  FMUL R17, R2, R17 ;  /* 0x0000001102117220 */ /* 0x004fc80000400000 */
[----:B------:R-:W-:-:S04]  /*11600*/  FFMA R17, R16, R20, R17 ;  /* 0x0000001410117223 */ /* 0x000fc80000000011 */
[----:B------:R-:W-:-:S04]  /*11610*/  FMUL R27, R17, 0.70710676908493041992 ;  /* 0x3f3504f3111b7820 */ /* 0x000fc80000400000 */
        /* <DEDUP_REMOVED lines=19> */
[----:B-----5:R-:W-:Y:S01]  /*11750*/  FMUL R25, R2, R29 ;  /* 0x0000001d02197220 */ /* 0x020fe20000400000 */
[----:B------:R-:W-:Y:S01]  /*11760*/  FFMA R20, R20, R23, R23 ;  /* 0x0000001714147223 */ /* 0x000fe20000000017 */
[----:B----4-:R-:W-:Y:S01]  /*11770*/  FMUL R23, R2, R30 ;  /* 0x0000001e02177220 */ /* 0x010fe20000400000 */
[--C-:B------:R-:W-:Y:S02]  /*11780*/  HADD2.F32 R26, -RZ, R21.reuse.H0_H0 ;  /* 0x20000015ff1a7230 */ /* 0x100fe40000004100 */
[----:B------:R-:W1:Y:S01]  /*11790*/  @P0 MUFU.EX2 R24, R20 ;  /* 0x0000001400180308 */ /* 0x000e620000000800 */
[----:B------:R-:W-:-:S02]  /*117a0*/  HADD2.F32 R28, -RZ, R21.H1_H1 ;  /* 0x30000015ff1c7230 */ /* 0x000fc40000004100 */
[----:B---3--:R-:W-:-:S04]  /*117b0*/  FMUL R21, R2, R31 ;  /* 0x0000001f02157220 */ /* 0x008fc80000400000 */
[C---:B------:R-:W-:Y:S01]  /*117c0*/  FFMA R21, R16.reuse, R22, R21 ;  /* 0x0000001610157223 */ /* 0x040fe20000000015 */
[----:B------:R-:W-:-:S03]  /*117d0*/  FFMA R22, R16, R26, R23 ;  /* 0x0000001a10167223 */ /* 0x000fc60000000017 */
[----:B------:R-:W-:Y:S01]  /*117e0*/  FMUL R41, R21, 0.70710676908493041992 ;  /* 0x3f3504f315297820 */ /* 0x000fe20000400000 */
[----:B------:R-:W-:Y:S01]  /*117f0*/  FMUL R43, R22, 0.70710676908493041992 ;  /* 0x3f3504f3162b7820 */ /* 0x000fe20000400000 */
[----:B-1----:R-:W-:Y:S01]  /*11800*/  @P0 FADD R24, -R24, 1 ;  /* 0x3f80000018180421 */ /* 0x002fe20000000100 */
[----:B------:R-:W-:-:S04]  /*11810*/  FFMA R23, R16, R28, R25 ;  /* 0x0000001c10177223 */ /* 0x000fc80000000019 */
[----:B------:R-:W-:Y:S01]  /*11820*/  @P0 LOP3.LUT R20, R24, 0x80000000, R27, 0xb8, !PT ;  /* 0x8000000018140812 */ /* 0x000fe200078eb81b */
[C---:B------:R-:W-:Y:S01]  /*11830*/  FMUL R24, R41.reuse, R41 ;  /* 0x0000002929187220 */ /* 0x040fe20000400000 */
[----:B------:R-:W-:Y:S01]  /*11840*/  FSETP.GE.AND P0, PT, |R41|, 1.0029599666595458984, PT ;  /* 0x3f8060fe2900780b */ /* 0x000fe20003f06200 */
[C---:B------:R-:W-:Y:S01]  /*11850*/  FMUL R26, R43.reuse, R43 ;  /* 0x0000002b2b1a7220 */ /* 0x040fe20000400000 */
[----:B------:R-:W-:Y:S01]  /*11860*/  FSETP.GE.AND P4, PT, |R43|, 1.0029599666595458984, PT ;  /* 0x3f8060fe2b00780b */ /* 0x000fe20003f86200 */
[----:B------:R-:W-:Y:S01]  /*11870*/  FMUL R34, R23, 0.70710676908493041992 ;  /* 0x3f3504f317227820 */ /* 0x000fe20000400000 */
[----:B------:R-:W-:Y:S02]  /*11880*/  FSEL R24, |R41|, R24, P0 ;  /* 0x0000001829187208 */ /* 0x000fe40000000200 */
[----:B------:R-:W-:Y:S02]  /*11890*/  FSEL R25, R6, 8.4834944573231041431e-05, P0 ;  /* 0x38b1e96a06197808 */ /* 0x000fe40000000000 */
[----:B------:R-:W-:Y:S01]  /*118a0*/  FSEL R27, -R7, -0.00082130916416645050049, P0 ;  /* 0xba574d20071b7808 */ /* 0x000fe20000000100 */
[----:B------:R-:W-:Y:S01]  /*118b0*/  FMUL R28, R34, R34 ;  /* 0x00000022221c7220 */ /* 0x000fe20000400000 */
[----:B------:R-:W-:-:S02]  /*118c0*/  FSEL R26, |R43|, R26, P4 ;  /* 0x0000001a2b1a7208 */ /* 0x000fc40002000200 */
[----:B------:R-:W-:Y:S01]  /*118d0*/  FSEL R29, R6, 8.4834944573231041431e-05, P4 ;  /* 0x38b1e96a061d7808 */ /* 0x000fe20002000000 */
[----:B------:R-:W-:Y:S01]  /*118e0*/  FFMA R25, R24, R25, R27 ;  /* 0x0000001918197223 */ /* 0x000fe2000000001b */
[C---:B------:R-:W-:Y:S02]  /*118f0*/  FSEL R31, -R7.reuse, -0.00082130916416645050049, P4 ;  /* 0xba574d20071f7808 */ /* 0x040fe40002000100 */
[----:B------:R-:W-:Y:S02]  /*11900*/  FSETP.GE.AND P5, PT, |R34|, 1.0029599666595458984, PT ;  /* 0x3f8060fe2200780b */ /* 0x000fe40003fa6200 */
[----:B------:R-:W-:Y:S01]  /*11910*/  FSEL R27, R8, 0.0052134888246655464172, P0 ;  /* 0x3baad5ea081b7808 */ /* 0x000fe20000000000 */
[----:B------:R-:W-:Y:S01]  /*11920*/  FFMA R31, R26, R29, R31 ;  /* 0x0000001d1a1f7223 */ /* 0x000fe2000000001f */
[----:B------:R-:W-:Y:S02]  /*11930*/  FSEL R30, |R34|, R28, P5 ;  /* 0x0000001c221e7208 */ /* 0x000fe40002800200 */
        /* <DEDUP_REMOVED lines=29> */
[----:B------:R-:W-:Y:S02]  /*11b10*/  FSEL R26, -|R43|, R43, P4 ;  /* 0x0000002b2b1a7208 */ /* 0x000fe40002000300 */
[----:B------:R-:W-:Y:S01]  /*11b20*/  FSEL R29, -|R41|, R41, P0 ;  /* 0x00000029291d7208 */ /* 0x000fe20000000300 */
[----:B------:R-:W-:Y:S01]  /*11b30*/  FFMA R27, R30, R35, R27 ;  /* 0x000000231e1b7223 */ /* 0x000fe2000000001b */
[----:B------:R-:W-:Y:S01]  /*11b40*/  FSEL R32, R12, 0.12837915122509002686, P5 ;  /* 0x3e0375d30c207808 */ /* 0x000fe20002800000 */
[----:B------:R-:W-:Y:S01]  /*11b50*/  FFMA R25, R25, R26, R26 ;  /* 0x0000001a19197223 */ /* 0x000fe2000000001a */
[----:B------:R-:W-:Y:S01]  /*11b60*/  FSEL R26, -|R34|, R34, P5 ;  /* 0x00000022221a7208 */ /* 0x000fe20002800300 */
[----:B------:R-:W-:Y:S02]  /*11b70*/  FFMA R24, R24, R29, R29 ;  /* 0x0000001d18187223 */ /* 0x000fe4000000001d */
[----:B------:R-:W-:-:S02]  /*11b80*/  FFMA R27, R30, R27, R32 ;  /* 0x0000001b1e1b7223 */ /* 0x000fc40000000020 */
[----:B------:R-:W1:Y:S02]  /*11b90*/  @P0 MUFU.EX2 R28, R24 ;  /* 0x00000018001c0308 */ /* 0x000e640000000800 */
[----:B------:R-:W-:Y:S01]  /*11ba0*/  FFMA R26, R27, R26, R26 ;  /* 0x0000001a1b1a7223 */ /* 0x000fe2000000001a */
[----:B------:R-:W-:-:S05]  /*11bb0*/  F2FP.F16.E4M3.UNPACK_B R27, R4.H1 ;  /* 0x00000004ff1b723e */ /* 0x000fca00030006ff */
[----:B------:R-:W2:Y:S01]  /*11bc0*/  @P4 MUFU.EX2 R32, R25 ;  /* 0x0000001900204308 */ /* 0x000ea20000000800 */
[--C-:B------:R-:W-:Y:S02]  /*11bd0*/  HADD2.F32 R35, -RZ, R27.reuse.H0_H0 ;  /* 0x2000001bff237230 */ /* 0x100fe40000004100 */
[----:B------:R-:W-:-:S05]  /*11be0*/  HADD2.F32 R36, -RZ, R27.H1_H1 ;  /* 0x3000001bff247230 */ /* 0x000fca0000004100 */
[----:B------:R-:W3:Y:S01]  /*11bf0*/  @P5 MUFU.EX2 R33, R26 ;  /* 0x0000001a00215308 */ /* 0x000ee20000000800 */
[C---:B------:R-:W-:Y:S01]  /*11c00*/  FMUL R27, R2.reuse, R44 ;  /* 0x0000002c021b7220 */ /* 0x040fe20000400000 */
[----:B------:R-:W-:Y:S01]  /*11c10*/  FMUL R29, R2, R40 ;  /* 0x00000028021d7220 */ /* 0x000fe20000400000 */
[----:B-1----:R-:W-:Y:S02]  /*11c20*/  @P0 FADD R30, -R28, 1 ;  /* 0x3f8000001c1e0421 */ /* 0x002fe40000000100 */
[----:B------:R-:W-:Y:S01]  /*11c30*/  FFMA R27, R16, R35, R27 ;  /* 0x00000023101b7223 */ /* 0x000fe2000000001b */
[----:B------:R-:W-:Y:S01]  /*11c40*/  FMUL R31, R2, R38 ;  /* 0x00000026021f7220 */ /* 0x000fe20000400000 */
[----:B------:R-:W-:Y:S01]  /*11c50*/  FFMA R29, R16, R36, R29 ;  /* 0x00000024101d7223 */ /* 0x000fe2000000001d */
[----:B------:R-:W-:Y:S02]  /*11c60*/  HADD2.F32 R38, -RZ, R42.H0_H0 ;  /* 0x2000002aff267230 */ /* 0x000fe40000004100 */
[----:B------:R-:W-:Y:S01]  /*11c70*/  FMUL R47, R27, 0.70710676908493041992 ;  /* 0x3f3504f31b2f7820 */ /* 0x000fe20000400000 */
[----:B--2---:R-:W-:Y:S01]  /*11c80*/  @P4 FADD R32, -R32, 1 ;  /* 0x3f80000020204421 */ /* 0x004fe20000000100 */
[----:B------:R-:W-:Y:S01]  /*11c90*/  @P0 LOP3.LUT R24, R30, 0x80000000, R41, 0xb8, !PT ;  /* 0x800000001e180812 */ /* 0x000fe200078eb829 */
[----:B------:R-:W-:Y:S01]  /*11ca0*/  FMUL R49, R29, 0.70710676908493041992 ;  /* 0x3f3504f31d317820 */ /* 0x000fe20000400000 */
[C---:B------:R-:W-:Y:S01]  /*11cb0*/  FMUL R30, R47.reuse, R47 ;  /* 0x0000002f2f1e7220 */ /* 0x040fe20000400000 */
[----:B------:R-:W-:Y:S01]  /*11cc0*/  FSETP.GE.AND P0, PT, |R47|, 1.0029599666595458984, PT ;  /* 0x3f8060fe2f00780b */ /* 0x000fe20003f06200 */
[----:B---3--:R-:W-:Y:S01]  /*11cd0*/  @P5 FADD R33, -R33, 1 ;  /* 0x3f80000021215421 */ /* 0x008fe20000000100 */
[----:B------:R-:W-:Y:S01]  /*11ce0*/  FFMA R28, R16, R38, R31 ;  /* 0x00000026101c7223 */ /* 0x000fe2000000001f */
[----:B------:R-:W-:Y:S01]  /*11cf0*/  @P4 LOP3.LUT R25, R32, 0x80000000, R43, 0xb8, !PT ;  /* 0x8000000020194812 */ /* 0x000fe200078eb82b */
[C---:B------:R-:W-:Y:S01]  /*11d00*/  FMUL R32, R49.reuse, R49 ;  /* 0x0000003131207220 */ /* 0x040fe20000400000 */
[----:B------:R-:W-:-:S02]  /*11d10*/  FSETP.GE.AND P4, PT, |R49|, 1.0029599666595458984, PT ;  /* 0x3f8060fe3100780b */ /* 0x000fc40003f86200 */
[----:B------:R-:W-:Y:S01]  /*11d20*/  @P5 LOP3.LUT R26, R33, 0x80000000, R34, 0xb8, !PT ;  /* 0x80000000211a5812 */ /* 0x000fe200078eb822 */
[----:B------:R-:W-:Y:S01]  /*11d30*/  FMUL R40, R28, 0.70710676908493041992 ;  /* 0x3f3504f31c287820 */ /* 0x000fe20000400000 */
[----:B------:R-:W-:Y:S02]  /*11d40*/  FSEL R30, |R47|, R30, P0 ;  /* 0x0000001e2f1e7208 */ /* 0x000fe40000000200 */
[----:B------:R-:W-:Y:S02]  /*11d50*/  FSEL R31, R6, 8.4834944573231041431e-05, P0 ;  /* 0x38b1e96a061f7808 */ /* 0x000fe40000000000 */
[----:B------:R-:W-:Y:S01]  /*11d60*/  FSEL R33, -R7, -0.00082130916416645050049, P0 ;  /* 0xba574d2007217808 */ /* 0x000fe20000000100 */
[----:B------:R-:W-:Y:S01]  /*11d70*/  FMUL R34, R40, R40 ;  /* 0x0000002828227220 */ /* 0x000fe20000400000 */
[----:B------:R-:W-:Y:S02]  /*11d80*/  FSEL R32, |R49|, R32, P4 ;  /* 0x0000002031207208 */ /* 0x000fe40002000200 */
[----:B------:R-:W-:Y:S01]  /*11d90*/  FSEL R35, R6, 8.4834944573231041431e-05, P4 ;  /* 0x38b1e96a06237808 */ /* 0x000fe20002000000 */
[----:B------:R-:W-:Y:S01]  /*11da0*/  FFMA R31, R30, R31, R33 ;  /* 0x0000001f1e1f7223 */ /* 0x000fe20000000021 */
        /* <DEDUP_REMOVED lines=39> */
[----:B------:R-:W-:-:S04]  /*12020*/  FFMA R33, R36, R33, R38 ;  /* 0x0000002124217223 */ /* 0x000fc80000000026 */
[----:B------:R-:W-:Y:S01]  /*12030*/  FFMA R32, R33, R32, R32 ;  /* 0x0000002021207223 */ /* 0x000fe20000000020 */
[----:B------:R-:W-:-:S05]  /*12040*/  F2FP.F16.E4M3.UNPACK_B R33, R3.H1 ;  /* 0x00000003ff21723e */ /* 0x000fca00030006ff */
[--C-:B------:R-:W-:Y:S02]  /*12050*/  HADD2.F32 R44, -RZ, R33.reuse.H0_H0 ;  /* 0x20000021ff2c7230 */ /* 0x100fe40000004100 */
[----:B------:R-:W-:Y:S02]  /*12060*/  HADD2.F32 R46, -RZ, R33.H1_H1 ;  /* 0x30000021ff2e7230 */ /* 0x000fe40000004100 */
[----:B------:R-:W-:Y:S02]  /*12070*/  FMUL R33, R2, R50 ;  /* 0x0000003202217220 */ /* 0x000fe40000400000 */
[----:B------:R-:W2:Y:S04]  /*12080*/  LDL.LU R50, [R1+0x6c] ;  /* 0x00006c0001327983 */ /* 0x000ea80000300800 */
[----:B------:R-:W3:Y:S04]  /*12090*/  LDL.LU R64, [R1+0x70] ;  /* 0x0000700001407983 */ /* 0x000ee80000300800 */
[----:B------:R-:W4:Y:S04]  /*120a0*/  LDL.LU R62, [R1+0x34] ;  /* 0x00003400013e7983 */ /* 0x000f280000300800 */
[----:B------:R-:W5:Y:S01]  /*120b0*/  LDL.LU R60, [R1+0x38] ;  /* 0x00003800013c7983 */ /* 0x000f620000300800 */
[----:B------:R-:W-:-:S05]  /*120c0*/  FSEL R35, -|R47|, R47, P0 ;  /* 0x0000002f2f237208 */ /* 0x000fca0000000300 */
[----:B------:R-:W-:-:S04]  /*120d0*/  FFMA R30, R30, R35, R35 ;  /* 0x000000231e1e7223 */ /* 0x000fc80000000023 */
[----:B------:R-:W1:Y:S01]  /*120e0*/  @P0 MUFU.EX2 R34, R30 ;  /* 0x0000001e00220308 */ /* 0x000e620000000800 */
[----:B------:R-:W-:-:S07]  /*120f0*/  HADD2.F32 R42, -RZ, R42.H1_H1 ;  /* 0x3000002aff2a7230 */ /* 0x000fce0000004100 */
[----:B------:R-:W1:Y:S01]  /*12100*/  @P4 MUFU.EX2 R38, R31 ;  /* 0x0000001f00264308 */ /* 0x000e620000000800 */
[----:B------:R-:W-:-:S07]  /*12110*/  FMUL R35, R2, R51 ;  /* 0x0000003302237220 */ /* 0x000fce0000400000 */
[----:B------:R-:W1:Y:S01]  /*12120*/  @P5 MUFU.EX2 R39, R32 ;  /* 0x0000002000275308 */ /* 0x000e620000000800 */
[----:B------:R-:W-:Y:S01]  /*12130*/  FFMA R35, R16, R42, R35 ;  /* 0x0000002a10237223 */ /* 0x000fe20000000023 */
[----:B-1----:R-:W-:Y:S01]  /*12140*/  @P0 FADD R36, -R34, 1 ;  /* 0x3f80000022240421 */ /* 0x002fe20000000100 */
[----:B------:R-:W-:Y:S02]  /*12150*/  FFMA R33, R16, R44, R33 ;  /* 0x0000002c10217223 */ /* 0x000fe40000000021 */
[----:B------:R-:W-:Y:S01]  /*12160*/  FMUL R53, R35, 0.70710676908493041992 ;  /* 0x3f3504f323357820 */ /* 0x000fe20000400000 */
[----:B------:R-:W-:Y:S01]  /*12170*/  FMUL R37, R2, R48 ;  /* 0x0000003002257220 */ /* 0x000fe20000400000 */
[----:B------:R-:W-:Y:S01]  /*12180*/  @P0 LOP3.LUT R30, R36, 0x80000000, R47, 0xb8, !PT ;  /* 0x80000000241e0812 */ /* 0x000fe200078eb82f */
[----:B------:R-:W-:Y:S01]  /*12190*/  @P4 FADD R38, -R38, 1 ;  /* 0x3f80000026264421 */ /* 0x000fe20000000100 */
[----:B------:R-:W-:Y:S01]  /*121a0*/  FMUL R55, R33, 0.70710676908493041992 ;  /* 0x3f3504f321377820 */ /* 0x000fe20000400000 */
[C---:B------:R-:W-:Y:S01]  /*121b0*/  FMUL R36, R53.reuse, R53 ;  /* 0x0000003535247220 */ /* 0x040fe20000400000 */
[----:B------:R-:W-:Y:S01]  /*121c0*/  FSETP.GE.AND P0, PT, |R53|, 1.0029599666595458984, PT ;  /* 0x3f8060fe3500780b */ /* 0x000fe20003f06200 */
[----:B------:R-:W-:Y:S01]  /*121d0*/  FFMA R34, R16, R46, R37 ;  /* 0x0000002e10227223 */ /* 0x000fe20000000025 */
[----:B------:R-:W-:Y:S01]  /*121e0*/  @P5 FADD R39, -R39, 1 ;  /* 0x3f80000027275421 */ /* 0x000fe20000000100 */
        /* <DEDUP_REMOVED lines=50> */
[----:B------:R-:W-:-:S02]  /*12510*/  FFMA R39, R42, R47, R39 ;  /* 0x0000002f2a277223 */ /* 0x000fc40000000027 */
[----:B------:R-:W-:Y:S01]  /*12520*/  FFMA R37, R37, R38, R38 ;  /* 0x0000002625257223 */ /* 0x000fe20000000026 */
[----:B------:R-:W-:Y:S01]  /*12530*/  FSEL R38, -|R46|, R46, P5 ;  /* 0x0000002e2e267208 */ /* 0x000fe20002800300 */
[----:B------:R-:W1:Y:S01]  /*12540*/  @P0 MUFU.EX2 R40, R36 ;  /* 0x0000002400280308 */ /* 0x000e620000000800 */
[----:B------:R-:W-:-:S04]  /*12550*/  FFMA R39, R42, R39, R44 ;  /* 0x000000272a277223 */ /* 0x000fc8000000002c */
[----:B------:R-:W-:Y:S01]  /*12560*/  FFMA R38, R39, R38, R38 ;  /* 0x0000002627267223 */ /* 0x000fe20000000026 */
[----:B------:R-:W-:Y:S02]  /*12570*/  F2FP.F16.E4M3.UNPACK_B R39, R0 ;  /* 0x00000000ff27723e */ /* 0x000fe400020006ff */
[----:B------:R-:W1:Y:S03]  /*12580*/  @P4 MUFU.EX2 R44, R37 ;  /* 0x00000025002c4308 */ /* 0x000e660000000800 */
[----:B------:R-:W-:-:S05]  /*12590*/  HADD2.F32 R47, -RZ, R39.H0_H0 ;  /* 0x20000027ff2f7230 */ /* 0x000fca0000004100 */
[----:B------:R-:W1:Y:S01]  /*125a0*/  @P5 MUFU.EX2 R45, R38 ;  /* 0x00000026002d5308 */ /* 0x000e620000000800 */
[----:B------:R-:W-:Y:S02]  /*125b0*/  HADD2.F32 R48, -RZ, R39.H1_H1 ;  /* 0x30000027ff307230 */ /* 0x000fe40000004100 */
[----:B------:R-:W-:Y:S01]  /*125c0*/  FMUL R39, R2, R54 ;  /* 0x0000003602277220 */ /* 0x000fe20000400000 */
[----:B-1----:R-:W-:Y:S01]  /*125d0*/  @P0 FADD R42, -R40, 1 ;  /* 0x3f800000282a0421 */ /* 0x002fe20000000100 */
[----:B------:R-:W-:Y:S02]  /*125e0*/  FMUL R41, R2, R52 ;  /* 0x0000003402297220 */ /* 0x000fe40000400000 */
[C---:B------:R-:W-:Y:S01]  /*125f0*/  FFMA R40, R16.reuse, R47, R39 ;  /* 0x0000002f10287223 */ /* 0x040fe20000000027 */
[----:B------:R-:W-:Y:S01]  /*12600*/  F2FP.F16.E4M3.UNPACK_B R56, R0.H1 ;  /* 0x00000000ff38723e */ /* 0x000fe200030006ff */
[----:B------:R-:W-:Y:S02]  /*12610*/  FFMA R41, R16, R48, R41 ;  /* 0x0000003010297223 */ /* 0x000fe40000000029 */
[----:B------:R-:W-:Y:S01]  /*12620*/  FMUL R59, R40, 0.70710676908493041992 ;  /* 0x3f3504f3283b7820 */ /* 0x000fe20000400000 */
[----:B------:R-:W-:Y:S01]  /*12630*/  @P4 FADD R44, -R44, 1 ;  /* 0x3f8000002c2c4421 */ /* 0x000fe20000000100 */
[----:B------:R-:W-:Y:S01]  /*12640*/  @P0 LOP3.LUT R36, R42, 0x80000000, R53, 0xb8, !PT ;  /* 0x800000002a240812 */ /* 0x000fe200078eb835 */
[----:B------:R-:W-:Y:S01]  /*12650*/  FMUL R61, R41, 0.70710676908493041992 ;  /* 0x3f3504f3293d7820 */ /* 0x000fe20000400000 */
[C---:B------:R-:W-:Y:S01]  /*12660*/  FMUL R42, R59.reuse, R59 ;  /* 0x0000003b3b2a7220 */ /* 0x040fe20000400000 */
[----:B------:R-:W-:Y:S01]  /*12670*/  FSETP.GE.AND P0, PT, |R59|, 1.0029599666595458984, PT ;  /* 0x3f8060fe3b00780b */ /* 0x000fe20003f06200 */
[----:B------:R-:W-:Y:S01]  /*12680*/  @P5 FADD R45, -R45, 1 ;  /* 0x3f8000002d2d5421 */ /* 0x000fe20000000100 */
[----:B------:R-:W-:Y:S01]  /*12690*/  @P4 LOP3.LUT R37, R44, 0x80000000, R55, 0xb8, !PT ;  /* 0x800000002c254812 */ /* 0x000fe200078eb837 */
[C---:B------:R-:W-:Y:S01]  /*126a0*/  FMUL R44, R61.reuse, R61 ;  /* 0x0000003d3d2c7220 */ /* 0x040fe20000400000 */
[----:B------:R-:W-:-:S02]  /*126b0*/  FSETP.GE.AND P4, PT, |R61|, 1.0029599666595458984, PT ;  /* 0x3f8060fe3d00780b */ /* 0x000fc40003f86200 */
[----:B------:R-:W-:Y:S02]  /*126c0*/  @P5 LOP3.LUT R38, R45, 0x80000000, R46, 0xb8, !PT ;  /* 0x800000002d265812 */ /* 0x000fe400078eb82e */
[----:B------:R-:W-:Y:S02]  /*126d0*/  FSEL R42, |R59|, R42, P0 ;  /* 0x0000002a3b2a7208 */ /* 0x000fe40000000200 */
[----:B------:R-:W-:Y:S02]  /*126e0*/  FSEL R45, -R7, -0.00082130916416645050049, P0 ;  /* 0xba574d20072d7808 */ /* 0x000fe40000000100 */
[----:B------:R-:W-:Y:S02]  /*126f0*/  FSEL R46, |R61|, R44, P4 ;  /* 0x0000002c3d2e7208 */ /* 0x000fe40002000200 */
[----:B------:R-:W-:Y:S02]  /*12700*/  FSEL R47, R6, 8.4834944573231041431e-05, P4 ;  /* 0x38b1e96a062f7808 */ /* 0x000fe40002000000 */
[----:B------:R-:W-:-:S02]  /*12710*/  FSEL R49, -R7, -0.00082130916416645050049, P4 ;  /* 0xba574d2007317808 */ /* 0x000fc40002000100 */
[----:B------:R-:W-:-:S03]  /*12720*/  FSEL R51, R8, 0.0052134888246655464172, P4 ;  /* 0x3baad5ea08337808 */ /* 0x000fc60002000000 */
[----:B------:R-:W-:Y:S01]  /*12730*/  FFMA R49, R46, R47, R49 ;  /* 0x0000002f2e317223 */ /* 0x000fe20000000031 */
[----:B------:R-:W-:-:S03]  /*12740*/  FSEL R47, -R9, -0.026868773624300956726, P0 ;  /* 0xbcdc1be7092f7808 */ /* 0x000fc60000000100 */
[----:B------:R-:W-:Y:S01]  /*12750*/  FFMA R49, R46, R49, R51 ;  /* 0x000000312e317223 */ /* 0x000fe20000000033 */
[----:B------:R-:W-:Y:S02]  /*12760*/  FSEL R51, -R9, -0.026868773624300956726, P4 ;  /* 0xbcdc1be709337808 */ /* 0x000fe40002000100 */
[----:B------:R-:W-:-:S03]  /*12770*/  FSEL R44, -|R59|, R59, P0 ;  /* 0x0000003b3b2c7208 */ /* 0x000fc60000000300 */
[----:B------:R-:W-:Y:S01]  /*12780*/  FFMA R49, R46, R49, R51 ;  /* 0x000000312e317223 */ /* 0x000fe20000000033 */
[--C-:B------:R-:W-:Y:S02]  /*12790*/  HADD2.F32 R58, -RZ, R56.reuse.H1_H1 ;  /* 0x30000038ff3a7230 */ /* 0x100fe40000004100 */
[----:B--2---:R-:W-:Y:S01]  /*127a0*/  FMUL R43, R2, R50 ;  /* 0x00000032022b7220 */ /* 0x004fe20000400000 */
[----:B------:R-:W-:-:S05]  /*127b0*/  HADD2.F32 R50, -RZ, R56.H0_H0 ;  /* 0x20000038ff327230 */ /* 0x000fca0000004100 */
[----:B------:R-:W-:Y:S01]  /*127c0*/  FFMA R39, R16, R50, R43 ;  /* 0x0000003210277223 */ /* 0x000fe2000000002b */
[----:B------:R-:W-:-:S03]  /*127d0*/  FSEL R43, R6, 8.4834944573231041431e-05, P0 ;  /* 0x38b1e96a062b7808 */ /* 0x000fc60000000000 */
[----:B------:R-:W-:Y:S02]  /*127e0*/  FMUL R63, R39, 0.70710676908493041992 ;  /* 0x3f3504f3273f7820 */ /* 0x000fe40000400000 */
[----:B------:R-:W-:Y:S01]  /*127f0*/  FFMA R43, R42, R43, R45 ;  /* 0x0000002b2a2b7223 */ /* 0x000fe2000000002d */
[----:B------:R-:W-:Y:S01]  /*12800*/  FSEL R45, R8, 0.0052134888246655464172, P0 ;  /* 0x3baad5ea082d7808 */ /* 0x000fe20000000000 */
[C---:B------:R-:W-:Y:S01]  /*12810*/  FMUL R48, R63.reuse, R63 ;  /* 0x0000003f3f307220 */ /* 0x040fe20000400000 */
[----:B------:R-:W-:-:S03]  /*12820*/  FSETP.GE.AND P5, PT, |R63|, 1.0029599666595458984, PT ;  /* 0x3f8060fe3f00780b */ /* 0x000fc60003fa6200 */
[----:B------:R-:W-:Y:S01]  /*12830*/  FFMA R43, R42, R43, R45 ;  /* 0x0000002b2a2b7223 */ /* 0x000fe2000000002d */
[----:B------:R-:W-:Y:S02]  /*12840*/  FSEL R48, |R63|, R48, P5 ;  /* 0x000000303f307208 */ /* 0x000fe40002800200 */
[----:B------:R-:W-:Y:S02]  /*12850*/  FSEL R53, R6, 8.4834944573231041431e-05, P5 ;  /* 0x38b1e96a06357808 */ /* 0x000fe40002800000 */
[----:B------:R-:W-:Y:S01]  /*12860*/  FSEL R55, -R7, -0.00082130916416645050049, P5 ;  /* 0xba574d2007377808 */ /* 0x000fe20002800100 */
[----:B------:R-:W-:Y:S01]  /*12870*/  FFMA R43, R42, R43, R47 ;  /* 0x0000002b2a2b7223 */ /* 0x000fe2000000002f */
[----:B------:R-:W-:Y:S02]  /*12880*/  FSEL R45, R10, 0.11284004896879196167, P0 ;  /* 0x3de718af0a2d7808 */ /* 0x000fe40000000000 */
[----:B------:R-:W-:Y:S01]  /*12890*/  FSEL R57, R8, 0.0052134888246655464172, P5 ;  /* 0x3baad5ea08397808 */ /* 0x000fe20002800000 */
[----:B------:R-:W-:Y:S01]  /*128a0*/  FFMA R53, R48, R53, R55 ;  /* 0x0000003530357223 */ /* 0x000fe20000000037 */
[----:B------:R-:W-:Y:S01]  /*128b0*/  FSEL R47, R11, -0.37612664699554443359, P0 ;  /* 0xbec093ac0b2f7808 */ /* 0x000fe20000000000 */
[----:B------:R-:W-:Y:S01]  /*128c0*/  FFMA R43, R42, R43, R45 ;  /* 0x0000002b2a2b7223 */ /* 0x000fe2000000002d */
[----:B------:R-:W-:Y:S01]  /*128d0*/  FSEL R45, R12, 0.12837915122509002686, P0 ;  /* 0x3e0375d30c2d7808 */ /* 0x000fe20000000000 */
[----:B------:R-:W-:Y:S01]  /*128e0*/  FFMA R57, R48, R53, R57 ;  /* 0x0000003530397223 */ /* 0x000fe20000000039 */
[----:B------:R-:W-:Y:S01]  /*128f0*/  FSEL R53, R10, 0.11284004896879196167, P4 ;  /* 0x3de718af0a357808 */ /* 0x000fe20002000000 */
[----:B------:R-:W-:Y:S01]  /*12900*/  FFMA R43, R42, R43, R47 ;  /* 0x0000002b2a2b7223 */ /* 0x000fe2000000002f */
[----:B------:R-:W-:-:S02]  /*12910*/  FSEL R55, -R9, -0.026868773624300956726, P5 ;  /* 0xbcdc1be709377808 */ /* 0x000fc40002800100 */
[----:B------:R-:W-:Y:S01]  /*12920*/  FSEL R47, R11, -0.37612664699554443359, P4 ;  /* 0xbec093ac0b2f7808 */ /* 0x000fe20002000000 */
[----:B------:R-:W-:Y:S01]  /*12930*/  FFMA R49, R46, R49, R53 ;  /* 0x000000312e317223 */ /* 0x000fe20000000035 */
[----:B------:R-:W-:Y:S01]  /*12940*/  FFMA R43, R42, R43, R45 ;  /* 0x0000002b2a2b7223 */ /* 0x000fe2000000002d */
[----:B------:R-:W-:Y:S01]  /*12950*/  FSEL R51, R10, 0.11284004896879196167, P5 ;  /* 0x3de718af0a337808 */ /* 0x000fe20002800000 */
[----:B------:R-:W-:Y:S01]  /*12960*/  FFMA R55, R48, R57, R55 ;  /* 0x0000003930377223 */ /* 0x000fe20000000037 */
[----:B------:R-:W-:Y:S01]  /*12970*/  FSEL R45, R12, 0.12837915122509002686, P4 ;  /* 0x3e0375d30c2d7808 */ /* 0x000fe20002000000 */
[----:B------:R-:W-:Y:S01]  /*12980*/  FFMA R47, R46, R49, R47 ;  /* 0x000000312e2f7223 */ /* 0x000fe2000000002f */
[----:B------:R-:W-:Y:S01]  /*12990*/  FFMA R50, R43, R44, R44 ;  /* 0x0000002c2b327223 */ /* 0x000fe2000000002c */
[----:B------:R-:W-:Y:S01]  /*129a0*/  FSEL R43, R11, -0.37612664699554443359, P5 ;  /* 0xbec093ac0b2b7808 */ /* 0x000fe20002800000 */
[----:B------:R-:W-:Y:S01]  /*129b0*/  FFMA R51, R48, R55, R51 ;  /* 0x0000003730337223 */ /* 0x000fe20000000033 */
[----:B------:R-:W-:Y:S01]  /*129c0*/  FFMA R45, R46, R47, R45 ;  /* 0x0000002f2e2d7223 */ /* 0x000fe2000000002d */
[----:B------:R-:W-:-:S02]  /*129d0*/  FSEL R46, R12, 0.12837915122509002686, P5 ;  /* 0x3e0375d30c2e7808 */ /* 0x000fc40002800000 */
[C---:B------:R-:W-:Y:S01]  /*129e0*/  FFMA R43, R48.reuse, R51, R43 ;  /* 0x00000033302b7223 */ /* 0x040fe2000000002b */
[----:B------:R-:W-:Y:S02]  /*129f0*/  FSEL R54, -|R63|, R63, P5 ;  /* 0x0000003f3f367208 */ /* 0x000fe40002800300 */
[----:B------:R-:W-:Y:S01]  /*12a00*/  FSEL R44, -|R61|, R61, P4 ;  /* 0x0000003d3d2c7208 */ /* 0x000fe20002000300 */
[----:B------:R-:W-:Y:S01]  /*12a10*/  FFMA R43, R48, R43, R46 ;  /* 0x0000002b302b7223 */ /* 0x000fe2000000002e */
[----:B------:R-:W1:Y:S03]  /*12a20*/  @P0 MUFU.EX2 R42, R50 ;  /* 0x00000032002a0308 */ /* 0x000e660000000800 */
[----:B------:R-:W-:Y:S01]  /*12a30*/  FFMA R54, R43, R54, R54 ;  /* 0x000000362b367223 */ /* 0x000fe20000000036 */
[----:B------:R-:W-:-:S04]  /*12a40*/  FFMA R52, R45, R44, R44 ;  /* 0x0000002c2d347223 */ /* 0x000fc8000000002c */
[----:B------:R-:W2:Y:S01]  /*12a50*/  @P5 MUFU.EX2 R46, R54 ;  /* 0x00000036002e5308 */ /* 0x000ea20000000800 */
[----:B------:R-:W-:-:S07]  /*12a60*/  F2FP.F16.E4M3.UNPACK_B R43, R5 ;  /* 0x00000005ff2b723e */ /* 0x000fce00020006ff */
[----:B------:R-:W2:Y:S01]  /*12a70*/  @P4 MUFU.EX2 R44, R52 ;  /* 0x00000034002c4308 */ /* 0x000ea20000000800 */
[C---:B---3--:R-:W-:Y:S01]  /*12a80*/  FMUL R47, R2.reuse, R64 ;  /* 0x00000040022f7220 */ /* 0x048fe20000400000 */
[--C-:B------:R-:W-:Y:S02]  /*12a90*/  HADD2.F32 R56, -RZ, R43.reuse.H0_H0 ;  /* 0x2000002bff387230 */ /* 0x100fe40000004100 */
[----:B------:R-:W-:Y:S02]  /*12aa0*/  HADD2.F32 R48, -RZ, R43.H1_H1 ;  /* 0x3000002bff307230 */ /* 0x000fe40000004100 */
[----:B----4-:R-:W-:Y:S01]  /*12ab0*/  FMUL R43, R2, R62 ;  /* 0x0000003e022b7220 */ /* 0x010fe20000400000 */
[----:B-1----:R-:W-:Y:S01]  /*12ac0*/  @P0 FADD R42, -R42, 1 ;  /* 0x3f8000002a2a0421 */ /* 0x002fe20000000100 */
[----:B------:R-:W-:Y:S01]  /*12ad0*/  FFMA R58, R16, R58, R47 ;  /* 0x0000003a103a7223 */ /* 0x000fe2000000002f */
[----:B-----5:R-:W-:Y:S01]  /*12ae0*/  FMUL R45, R2, R60 ;  /* 0x0000003c022d7220 */ /* 0x020fe20000400000 */
[----:B------:R-:W-:Y:S01]  /*12af0*/  FFMA R56, R16, R56, R43 ;  /* 0x0000003810387223 */ /* 0x000fe2000000002b */
[----:B--2---:R-:W-:Y:S01]  /*12b00*/  @P5 FADD R46, -R46, 1 ;  /* 0x3f8000002e2e5421 */ /* 0x004fe20000000100 */
[----:B------:R-:W-:Y:S01]  /*12b10*/  FMUL R60, R58, 0.70710676908493041992 ;  /* 0x3f3504f33a3c7820 */ /* 0x000fe20000400000 */
[----:B------:R-:W-:Y:S01]  /*12b20*/  @P0 LOP3.LUT R50, R42, 0x80000000, R59, 0xb8, !PT ;  /* 0x800000002a320812 */ /* 0x000fe200078eb83b */
[----:B------:R-:W-:Y:S01]  /*12b30*/  FFMA R57, R16, R48, R45 ;  /* 0x0000003010397223 */ /* 0x000fe2000000002d */
[----:B------:R-:W-:Y:S01]  /*12b40*/  FMUL R59, R56, 0.70710676908493041992 ;  /* 0x3f3504f3383b7820 */ /* 0x000fe20000400000 */
[----:B------:R-:W-:Y:S01]  /*12b50*/  @P4 FADD R44, -R44, 1 ;  /* 0x3f8000002c2c4421 */ /* 0x000fe20000000100 */
[----:B------:R-:W-:Y:S01]  /*12b60*/  @P5 LOP3.LUT R54, R46, 0x80000000, R63, 0xb8, !PT ;  /* 0x800000002e365812 */ /* 0x000fe200078eb83f */
[C---:B------:R-:W-:Y:S01]  /*12b70*/  FMUL R43, R60.reuse, R60 ;  /* 0x0000003c3c2b7220 */ /* 0x040fe20000400000 */
[----:B------:R-:W-:Y:S01]  /*12b80*/  FSETP.GE.AND P5, PT, |R60|, 1.0029599666595458984, PT ;  /* 0x3f8060fe3c00780b */ /* 0x000fe20003fa6200 */
[----:B------:R-:W-:Y:S01]  /*12b90*/  FMUL R42, R59, R59 ;  /* 0x0000003b3b2a7220 */ /* 0x000fe20000400000 */
[----:B------:R-:W-:Y:S01]  /*12ba0*/  @P4 LOP3.LUT R52, R44, 0x80000000, R61, 0xb8, !PT ;  /* 0x800000002c344812 */ /* 0x000fe200078eb83d */
[----:B------:R-:W-:Y:S01]  /*12bb0*/  FMUL R61, R57, 0.70710676908493041992 ;  /* 0x3f3504f3393d7820 */ /* 0x000fe20000400000 */
[----:B------:R-:W-:-:S02]  /*12bc0*/  FSETP.GE.AND P0, PT, |R59|, 1.0029599666595458984, PT ;  /* 0x3f8060fe3b00780b */ /* 0x000fc40003f06200 */
[----:B------:R-:W-:Y:S01]  /*12bd0*/  FSEL R46, |R60|, R43, P5 ;  /* 0x0000002b3c2e7208 */ /* 0x000fe20002800200 */
[----:B------:R-:W-:Y:S01]  /*12be0*/  FMUL R44, R61, R61 ;  /* 0x0000003d3d2c7220 */ /* 0x000fe20000400000 */
[C---:B------:R-:W-:Y:S02]  /*12bf0*/  FSEL R47, R6.reuse, 8.4834944573231041431e-05, P5 ;  /* 0x38b1e96a062f7808 */ /* 0x040fe40002800000 */
[----:B------:R-:W-:Y:S02]  /*12c00*/  FSEL R49, -R7, -0.00082130916416645050049, P5 ;  /* 0xba574d2007317808 */ /* 0x000fe40002800100 */
[----:B------:R-:W-:Y:S02]  /*12c10*/  FSETP.GE.AND P4, PT, |R61|, 1.0029599666595458984, PT ;  /* 0x3f8060fe3d00780b */ /* 0x000fe40003f86200 */
[----:B------:R-:W-:Y:S02]  /*12c20*/  FSEL R42, |R59|, R42, P0 ;  /* 0x0000002a3b2a7208 */ /* 0x000fe40000000200 */
[----:B------:R-:W-:-:S02]  /*12c30*/  FSEL R43, R6, 8.4834944573231041431e-05, P0 ;  /* 0x38b1e96a062b7808 */ /* 0x000fc40000000000 */
[----:B------:R-:W-:Y:S01]  /*12c40*/  FSEL R45, -R7, -0.00082130916416645050049, P0 ;  /* 0xba574d20072d7808 */ /* 0x000fe20000000100 */
[----:B------:R-:W-:Y:S01]  /*12c50*/  FFMA R53, R46, R47, R49 ;  /* 0x0000002f2e357223 */ /* 0x000fe20000000031 */
[----:B------:R-:W-:Y:S02]  /*12c60*/  FSEL R44, |R61|, R44, P4 ;  /* 0x0000002c3d2c7208 */ /* 0x000fe40002000200 */
[----:B------:R-:W-:Y:S01]  /*12c70*/  FSEL R47, R6, 8.4834944573231041431e-05, P4 ;  /* 0x38b1e96a062f7808 */ /* 0x000fe20002000000 */
[----:B------:R-:W-:Y:S01]  /*12c80*/  FFMA R43, R42, R43, R45 ;  /* 0x0000002b2a2b7223 */ /* 0x000fe2000000002d */
[----:B------:R-:W-:Y:S02]  /*12c90*/  FSEL R49, -R7, -0.00082130916416645050049, P4 ;  /* 0xba574d2007317808 */ /* 0x000fe40002000100 */
[C---:B------:R-:W-:Y:S02]  /*12ca0*/  FSEL R55, R8.reuse, 0.0052134888246655464172, P5 ;  /* 0x3baad5ea08377808 */ /* 0x040fe40002800000 */
[----:B------:R-:W-:Y:S01]  /*12cb0*/  FSEL R45, R8, 0.0052134888246655464172, P0 ;  /* 0x3baad5ea082d7808 */ /* 0x000fe20000000000 */
[----:B------:R-:W-:Y:S01]  /*12cc0*/  FFMA R47, R44, R47, R49 ;  /* 0x0000002f2c2f7223 */ /* 0x000fe20000000031 */
        /* <DEDUP_REMOVED lines=11> */
[----:B------:R-:W-:-:S02]  /*12d80*/  FFMA R53, R46, R53, R55 ;  /* 0x000000352e357223 */ /* 0x000fc40000000037 */
[----:B------:R-:W-:Y:S01]  /*12d90*/  FFMA R43, R42, R43, R47 ;  /* 0x0000002b2a2b7223 */ /* 0x000fe2000000002f */
[----:B------:R-:W-:Y:S01]  /*12da0*/  FSEL R47, R12, 0.12837915122509002686, P5 ;  /* 0x3e0375d30c2f7808 */ /* 0x000fe20002800000 */
[C---:B------:R-:W-:Y:S01]  /*12db0*/  FFMA R53, R46.reuse, R53, R45 ;  /* 0x000000352e357223 */ /* 0x040fe2000000002d */
[----:B------:R-:W-:Y:S02]  /*12dc0*/  FSEL R49, -R9, -0.026868773624300956726, P4 ;  /* 0xbcdc1be709317808 */ /* 0x000fe40002000100 */
[C---:B------:R-:W-:Y:S01]  /*12dd0*/  FSEL R45, R11.reuse, -0.37612664699554443359, P0 ;  /* 0xbec093ac0b2d7808 */ /* 0x040fe20000000000 */
[----:B------:R-:W-:Y:S01]  /*12de0*/  FFMA R53, R46, R53, R47 ;  /* 0x000000352e357223 */ /* 0x000fe2000000002f */
[----:B------:R-:W-:Y:S01]  /*12df0*/  FSEL R47, R12, 0.12837915122509002686, P0 ;  /* 0x3e0375d30c2f7808 */ /* 0x000fe20000000000 */
[----:B------:R-:W-:Y:S01]  /*12e00*/  FFMA R49, R44, R51, R49 ;  /* 0x000000332c317223 */ /* 0x000fe20000000031 */
[----:B------:R-:W-:Y:S01]  /*12e10*/  FSEL R51, R10, 0.11284004896879196167, P4 ;  /* 0x3de718af0a337808 */ /* 0x000fe20002000000 */
[----:B------:R-:W-:Y:S01]  /*12e20*/  FFMA R43, R42, R43, R45 ;  /* 0x0000002b2a2b7223 */ /* 0x000fe2000000002d */
[----:B------:R-:W-:-:S03]  /*12e30*/  FSEL R45, R11, -0.37612664699554443359, P4 ;  /* 0xbec093ac0b2d7808 */ /* 0x000fc60002000000 */
[----:B------:R-:W-:Y:S01]  /*12e40*/  FFMA R43, R42, R43, R47 ;  /* 0x0000002b2a2b7223 */ /* 0x000fe2000000002f */
[----:B------:R-:W-:Y:S01]  /*12e50*/  FFMA R49, R44, R49, R51 ;  /* 0x000000312c317223 */ /* 0x000fe20000000033 */
[----:B------:R-:W-:Y:S02]  /*12e60*/  FSEL R42, -|R59|, R59, P0 ;  /* 0x0000003b3b2a7208 */ /* 0x000fe40000000300 */
[----:B------:R-:W-:Y:S01]  /*12e70*/  FSEL R48, -|R60|, R60, P5 ;  /* 0x0000003c3c307208 */ /* 0x000fe20002800300 */
[----:B------:R-:W-:Y:S01]  /*12e80*/  FFMA R45, R44, R49, R45 ;  /* 0x000000312c2d7223 */ /* 0x000fe2000000002d */
[----:B------:R-:W-:Y:S01]  /*12e90*/  FSEL R46, R12, 0.12837915122509002686, P4 ;  /* 0x3e0375d30c2e7808 */ /* 0x000fe20002000000 */
[----:B------:R-:W-:Y:S02]  /*12ea0*/  FFMA R42, R43, R42, R42 ;  /* 0x0000002a2b2a7223 */ /* 0x000fe4000000002a */
[----:B------:R-:W-:Y:S01]  /*12eb0*/  FFMA R53, R53, R48, R48 ;  /* 0x0000003035357223 */ /* 0x000fe20000000030 */
[----:B------:R-:W-:Y:S01]  /*12ec0*/  FSEL R48, -|R61|, R61, P4 ;  /* 0x0000003d3d307208 */ /* 0x000fe20002000300 */
[----:B------:R-:W-:Y:S01]  /*12ed0*/  FFMA R45, R44, R45, R46 ;  /* 0x0000002d2c2d7223 */ /* 0x000fe2000000002e */
[----:B------:R-:W1:Y:S03]  /*12ee0*/  @P0 MUFU.EX2 R43, R42 ;  /* 0x0000002a002b0308 */ /* 0x000e660000000800 */
[----:B------:R-:W-:-:S05]  /*12ef0*/  FFMA R45, R45, R48, R48 ;  /* 0x000000302d2d7223 */ /* 0x000fca0000000030 */
[----:B------:R-:W2:Y:S08]  /*12f00*/  @P5 MUFU.EX2 R47, R53 ;  /* 0x00000035002f5308 */ /* 0x000eb00000000800 */
[----:B------:R-:W3:Y:S01]  /*12f10*/  @P4 MUFU.EX2 R44, R45 ;  /* 0x0000002d002c4308 */ /* 0x000ee20000000800 */
[----:B-1----:R-:W-:Y:S01]  /*12f20*/  @P0 FADD R43, -R43, 1 ;  /* 0x3f8000002b2b0421 */ /* 0x002fe20000000100 */
[----:B------:R-:W-:Y:S01]  /*12f30*/  FMUL R17, R17, 0.5 ;  /* 0x3f00000011117820 */ /* 0x000fe20000400000 */
[----:B------:R-:W-:Y:S01]  /*12f40*/  FADD R20, R20, 1 ;  /* 0x3f80000014147421 */ /* 0x000fe20000000000 */
[----:B------:R-:W-:Y:S01]  /*12f50*/  FMUL R27, R27, 0.5 ;  /* 0x3f0000001b1b7820 */ /* 0x000fe20000400000 */
[----:B------:R-:W-:Y:S01]  /*12f60*/  FADD R30, R30, 1 ;  /* 0x3f8000001e1e7421 */ /* 0x000fe20000000000 */
[----:B------:R-:W-:Y:S01]  /*12f70*/  @P0 LOP3.LUT R42, R43, 0x80000000, R59, 0xb8, !PT ;  /* 0x800000002b2a0812 */ /* 0x000fe200078eb83b */
[----:B------:R-:W-:Y:S01]  /*12f80*/  FMUL R43, R17, R20 ;  /* 0x00000014112b7220 */ /* 0x000fe20000400000 */
[----:B------:R-:W-:Y:S01]  /*12f90*/  FMUL R29, R29, 0.5 ;  /* 0x3f0000001d1d7820 */ /* 0x000fe20000400000 */
[----:B--2---:R-:W-:Y:S01]  /*12fa0*/  @P5 FADD R47, -R47, 1 ;  /* 0x3f8000002f2f5421 */ /* 0x004fe20000000100 */
[----:B------:R-:W-:Y:S01]  /*12fb0*/  FMUL R28, R28, 0.5 ;  /* 0x3f0000001c1c7820 */ /* 0x000fe20000400000 */
[----:B------:R-:W-:Y:S01]  /*12fc0*/  FADD R20, R31, 1 ;  /* 0x3f8000001f147421 */ /* 0x000fe20000000000 */
[----:B------:R-:W-:Y:S01]  /*12fd0*/  FADD R17, R32, 1 ;  /* 0x3f80000020117421 */ /* 0x000fe20000000000 */
[----:B------:R-:W-:Y:S01]  /*12fe0*/  FMUL R27, R27, R30 ;  /* 0x0000001e1b1b7220 */ /* 0x000fe20000400000 */
[----:B---3--:R-:W-:Y:S01]  /*12ff0*/  @P4 FADD R44, -R44, 1 ;  /* 0x3f8000002c2c4421 */ /* 0x008fe20000000100 */
[----:B------:R-:W-:Y:S01]  /*13000*/  FMUL R30, R29, R20 ;  /* 0x000000141d1e7220 */ /* 0x000fe20000400000 */
[----:B------:R-:W-:Y:S01]  /*13010*/  FMUL R28, R28, R17 ;  /* 0x000000111c1c7220 */ /* 0x000fe20000400000 */
[----:B------:R-:W-:Y:S01]  /*13020*/  @P5 LOP3.LUT R53, R47, 0x80000000, R60, 0xb8, !PT ;  /* 0x800000002f355812 */ /* 0x000fe200078eb83c */
[----:B------:R-:W-:Y:S01]  /*13030*/  FMUL R21, R21, 0.5 ;  /* 0x3f00000015157820 */ /* 0x000fe20000400000 */
[----:B------:R-:W-:Y:S01]  /*13040*/  @P4 LOP3.LUT R45, R44, 0x80000000, R61, 0xb8, !PT ;  /* 0x800000002c2d4812 */ /* 0x000fe200078eb83d */
[----:B------:R-:W-:Y:S01]  /*13050*/  FMUL R22, R22, 0.5 ;  /* 0x3f00000016167820 */ /* 0x000fe20000400000 */
[----:B------:R-:W-:Y:S01]  /*13060*/  FADD R24, R24, 1 ;  /* 0x3f80000018187421 */ /* 0x000fe20000000000 */
[----:B------:R-:W-:Y:S01]  /*13070*/  FADD R25, R25, 1 ;  /* 0x3f80000019197421 */ /* 0x000fe20000000000 */
[----:B------:R-:W-:Y:S01]  /*13080*/  FMUL R33, R33, 0.5 ;  /* 0x3f00000021217820 */ /* 0x000fe20000400000 */
[----:B------:R-:W-:Y:S01]  /*13090*/  FMUL R34, R34, 0.5 ;  /* 0x3f00000022227820 */ /* 0x000fe20000400000 */
[----:B------:R-:W-:Y:S01]  /*130a0*/  FADD R20, R37, 1 ;  /* 0x3f80000025147421 */ /* 0x000fe20000000000 */
[----:B------:R-:W-:Y:S01]  /*130b0*/  FADD R17, R38, 1 ;  /* 0x3f80000026117421 */ /* 0x000fe20000000000 */
[----:B------:R-:W-:Y:S01]  /*130c0*/  FMUL R24, R21, R24 ;  /* 0x0000001815187220 */ /* 0x000fe20000400000 */
[----:B------:R-:W-:Y:S01]  /*130d0*/  FMUL R25, R22, R25 ;  /* 0x0000001916197220 */ /* 0x000fe20000400000 */
[----:B------:R-:W-:Y:S01]  /*130e0*/  FMUL R33, R33, R20 ;  /* 0x0000001421217220 */ /* 0x000fe20000400000 */
[----:B------:R-:W-:Y:S01]  /*130f0*/  FMUL R34, R34, R17 ;  /* 0x0000001122227220 */ /* 0x000fe20000400000 */
[----:B------:R-:W-:Y:S01]  /*13100*/  FMUL R23, R23, 0.5 ;  /* 0x3f00000017177820 */ /* 0x000fe20000400000 */
[----:B------:R-:W-:Y:S01]  /*13110*/  FADD R26, R26, 1 ;  /* 0x3f8000001a1a7421 */ /* 0x000fe20000000000 */
[----:B------:R-:W-:Y:S01]  /*13120*/  FMUL R35, R35, 0.5 ;  /* 0x3f00000023237820 */ /* 0x000fe20000400000 */
        /* <DEDUP_REMOVED lines=31> */
.L_x_114:
        /* <DEDUP_REMOVED lines=27> */
.L_x_116:
[----:B------:R-:W-:Y:S05]  /*134d0*/  BSYNC B0 ;  /* 0x0000000000007941 */ /* 0x000fea0003800000 */
.L_x_115:
[----:B------:R-:W-:Y:S04]  /*134e0*/  BSSY B0, `(.L_x_117) ;  /* 0x000003c000007945 */ /* 0x000fe80003800000 */
[----:B------:R-:W-:Y:S05]  /*134f0*/  @P3 BRA `(.L_x_118) ;  /* 0x0000000000e83947 */ /* 0x000fea0003800000 */
[----:B------:R-:W-:-:S04]  /*13500*/  MOV R17, UR50 ;  /* 0x0000003200117c02 */ /* 0x000fc80008000f00 */
[----:B------:R-:W-:-:S13]  /*13510*/  ISETP.NE.AND P4, PT, R17, 0x3, PT ;  /* 0x000000031100780c */ /* 0x000fda0003f85270 */
[----:B------:R-:W-:Y:S05]  /*13520*/  @!P4 BRA `(.L_x_119) ;  /* 0x000000000004c947 */ /* 0x000fea0003800000 */
[----:B------:R-:W-:Y:S01]  /*13530*/  BPT.TRAP 0x1 ;  /* 0x000000040000795c */ /* 0x000fe20000300000 */
.L_x_119:
[----:B------:R-:W2:Y:S04]  /*13540*/  LDL R20, [R1+0xb8] ;  /* 0x0000b80001147983 */ /* 0x000ea80000100800 */
[----:B------:R-:W3:Y:S01]  /*13550*/  LDL R17, [R1+0xb4] ;  /* 0x0000b40001117983 */ /* 0x000ee20000100800 */
[----:B------:R-:W-:Y:S01]  /*13560*/  BSSY B1, `(.L_x_120) ;  /* 0x0000005000017945 */ /* 0x000fe20003800000 */
[----:B--2---:R-:W-:Y:S02]  /*13570*/  SHF.L.U32 R20, R20, 0x1f, RZ ;  /* 0x0000001f14147819 */ /* 0x004fe400000006ff */
[----:B---3--:R-:W-:-:S04]  /*13580*/  LEA R17, R17, UR51, 0x3 ;  /* 0x0000003311117c11 */ /* 0x008fc8000f8e18ff */
[----:B------:R-:W1:Y:S02]  /*13590*/  SYNCS.PHASECHK.TRANS64.TRYWAIT P0, [R17+URZ+0x80], R20 ;  /* 0x00008014110075a7 */ /* 0x000e64000800017f */
[----:B-1----:R-:W-:Y:S05]  /*135a0*/  @!P0 BRA `(.L_x_121) ;  /* 0x0000008000508947 */ /* 0x002fea0003800000 */
.L_x_248:
[----:B------:R-:W-:Y:S05]  /*135b0*/  BSYNC B1 ;  /* 0x0000000000017941 */ /* 0x000fea0003800000 */
.L_x_120:
        /* <DEDUP_REMOVED lines=18> */
.L_x_123:
[----:B------:R-:W-:Y:S05]  /*136e0*/  BSYNC B1 ;  /* 0x0000000000017941 */ /* 0x000fea0003800000 */
.L_x_122:
        /* <DEDUP_REMOVED lines=8> */
.L_x_124:
        /* <DEDUP_REMOVED lines=19> */
.L_x_118:
[----:B------:R-:W-:Y:S05]  /*138a0*/  BSYNC B0 ;  /* 0x0000000000007941 */ /* 0x000fea0003800000 */
.L_x_117:
        /* <DEDUP_REMOVED lines=126> */
[----:B------:R-:W-:Y:S01]  /*14090*/  FMUL R29, R29, 0.5 ;  /* 0x3f0000001d1d7820 */ /* 0x000fe20000400000 */
[----:B------:R-:W-:Y:S01]  /*140a0*/  @P5 LOP3.LUT R26, R32, 0x80000000, R43, 0xb8, !PT ;  /* 0x80000000201a5812 */ /* 0x000fe200078eb82b */
[----:B------:R-:W-:Y:S01]  /*140b0*/  FMUL R32, R49, R49 ;  /* 0x0000003131207220 */ /* 0x000fe20000400000 */
[----:B------:R-:W-:Y:S01]  /*140c0*/  FSEL R30, |R47|, R30, P0 ;  /* 0x0000001e2f1e7208 */ /* 0x000fe20000000200 */
[----:B---3--:R-:W-:Y:S01]  /*140d0*/  @P4 FADD R31, -R31, 1 ;  /* 0x3f8000001f1f4421 */ /* 0x008fe20000000100 */
[----:B------:R-:W-:Y:S01]  /*140e0*/  FSEL R33, -R7, -0.00082130916416645050049, P0 ;  /* 0xba574d2007217808 */ /* 0x000fe20000000100 */
[----:B------:R-:W-:Y:S01]  /*140f0*/  FMUL R28, R28, 0.5 ;  /* 0x3f0000001c1c7820 */ /* 0x000fe20000400000 */
[----:B------:R-:W-:Y:S01]  /*14100*/  FSETP.GE.AND P5, PT, |R40|, 1.0029599666595458984, PT ;  /* 0x3f8060fe2800780b */ /* 0x000fe20003fa6200 */
[----:B------:R-:W-:Y:S01]  /*14110*/  FADD R24, R24, 1 ;  /* 0x3f80000018187421 */ /* 0x000fe20000000000 */
[----:B------:R-:W-:Y:S01]  /*14120*/  @P4 LOP3.LUT R25, R31, 0x80000000, R34, 0xb8, !PT ;  /* 0x800000001f194812 */ /* 0x000fe200078eb822 */
[----:B------:R-:W-:Y:S01]  /*14130*/  FMUL R34, R40, R40 ;  /* 0x0000002828227220 */ /* 0x000fe20000400000 */
[----:B------:R-:W-:Y:S01]  /*14140*/  FSETP.GE.AND P4, PT, |R49|, 1.0029599666595458984, PT ;  /* 0x3f8060fe3100780b */ /* 0x000fe20003f86200 */
[----:B------:R-:W-:Y:S01]  /*14150*/  FMUL R24, R21, R24 ;  /* 0x0000001815187220 */ /* 0x000fe20000400000 */
[----:B------:R-:W-:Y:S01]  /*14160*/  FSEL R31, R6, 8.4834944573231041431e-05, P0 ;  /* 0x38b1e96a061f7808 */ /* 0x000fe20000000000 */
[----:B------:R-:W-:Y:S01]  /*14170*/  FADD R25, R25, 1 ;  /* 0x3f80000019197421 */ /* 0x000fe20000000000 */
        /* <DEDUP_REMOVED lines=77> */
[----:B------:R-:W-:Y:S01]  /*14650*/  FMUL R27, R27, R30 ;  /* 0x0000001e1b1b7220 */ /* 0x000fe20000400000 */
[----:B------:R-:W-:Y:S01]  /*14660*/  FSEL R37, R6, 8.4834944573231041431e-05, P0 ;  /* 0x38b1e96a06257808 */ /* 0x000fe20000000000 */
[----:B------:R-:W-:Y:S01]  /*14670*/  FMUL R34, R34, 0.5 ;  /* 0x3f00000022227820 */ /* 0x000fe20000400000 */
[----:B------:R-:W-:Y:S01]  /*14680*/  @P5 LOP3.LUT R32, R39, 0x80000000, R40, 0xb8, !PT ;  /* 0x8000000027205812 */ /* 0x000fe200078eb828 */
[----:B------:R-:W-:Y:S01]  /*14690*/  FMUL R40, R55, R55 ;  /* 0x0000003737287220 */ /* 0x000fe20000400000 */
[----:B------:R-:W-:-:S02]  /*146a0*/  FSEL R39, -R7, -0.00082130916416645050049, P0 ;  /* 0xba574d2007277808 */ /* 0x000fc40000000100 */
[----:B------:R-:W-:Y:S02]  /*146b0*/  FSEL R38, |R46|, R38, P4 ;  /* 0x000000262e267208 */ /* 0x000fe40002000200 */
[----:B------:R-:W-:Y:S01]  /*146c0*/  FSEL R41, R6, 8.4834944573231041431e-05, P4 ;  /* 0x38b1e96a06297808 */ /* 0x000fe20002000000 */
[----:B------:R-:W-:Y:S01]  /*146d0*/  FFMA R37, R36, R37, R39 ;  /* 0x0000002524257223 */ /* 0x000fe20000000027 */
[----:B------:R-:W-:Y:S02]  /*146e0*/  FSEL R43, -R7, -0.00082130916416645050049, P4 ;  /* 0xba574d20072b7808 */ /* 0x000fe40002000100 */
[C---:B------:R-:W-:Y:S02]  /*146f0*/  FSETP.GE.AND P5, PT, |R55|.reuse, 1.0029599666595458984, PT ;  /* 0x3f8060fe3700780b */ /* 0x040fe40003fa6200 */
        /* <DEDUP_REMOVED lines=120> */
[----:B------:R-:W-:Y:S01]  /*14e80*/  FFMA R52, R45, R44, R44 ;  /* 0x0000002c2d347223 */ /* 0x000fe2000000002c */
[----:B------:R-:W-:Y:S02]  /*14e90*/  FMUL R45, R2, R164 ;  /* 0x000000a4022d7220 */ /* 0x000fe40000400000 */
        /* <DEDUP_REMOVED lines=76> */
[----:B------:R-:W-:Y:S01]  /*15360*/  FSEL R48, -|R59|, R59, P4 ;  /* 0x0000003b3b307208 */ /* 0x000fe20002000300 */
[----:B------:R-:W-:Y:S01]  /*15370*/  FFMA R42, R43, R42, R42 ;  /* 0x0000002a2b2a7223 */ /* 0x000fe2000000002a */
[----:B------:R-:W-:Y:S01]  /*15380*/  F2FP.SATFINITE.E4M3.F32.PACK_AB_MERGE_C R52, R52, R21, RZ ;  /* 0x000000153434723e */ /* 0x000fe200048070ff */
[----:B------:R-:W-:Y:S01]  /*15390*/  FFMA R45, R44, R45, R46 ;  /* 0x0000002d2c2d7223 */ /* 0x000fe2000000002e */
[----:B------:R-:W1:Y:S03]  /*153a0*/  @P5 MUFU.EX2 R47, R53 ;  /* 0x00000035002f5308 */ /* 0x000e660000000800 */
[----:B------:R-:W-:-:S05]  /*153b0*/  FFMA R45, R45, R48, R48 ;  /* 0x000000302d2d7223 */ /* 0x000fca0000000030 */
        /* <DEDUP_REMOVED lines=13> */
[----:B------:R-:W-:Y:S01]  /*15490*/  FADD R20, R37, 1 ;  /* 0x3f80000025147421 */ /* 0x000fe20000000000 */
[----:B------:R-:W-:Y:S01]  /*154a0*/  FMUL R28, R28, R17 ;  /* 0x000000111c1c7220 */ /* 0x000fe20000400000 */
[----:B------:R-:W-:Y:S01]  /*154b0*/  @P4 LOP3.LUT R45, R44, 0x80000000, R59, 0xb8, !PT ;  /* 0x800000002c2d4812 */ /* 0x000fe200078eb83b */
[----:B------:R-:W-:Y:S01]  /*154c0*/  FADD R17, R38, 1 ;  /* 0x3f80000026117421 */ /* 0x000fe20000000000 */
[----:B------:R-:W-:Y:S01]  /*154d0*/  FMUL R33, R33, R20 ;  /* 0x0000001421217220 */ /* 0x000fe20000400000 */
[----:B------:R-:W-:Y:S01]  /*154e0*/  FMUL R20, R56, 0.5 ;  /* 0x3f00000038147820 */ /* 0x000fe20000400000 */
[----:B------:R-:W-:Y:S01]  /*154f0*/  FMUL R22, R53, R22 ;  /* 0x0000001635167220 */ /* 0x000fe20000400000 */
[----:B------:R-:W-:Y:S01]  /*15500*/  FMUL R34, R34, R17 ;  /* 0x0000001122227220 */ /* 0x000fe20000400000 */
[----:B------:R-:W-:Y:S01]  /*15510*/  FMUL R17, R179, 0.5 ;  /* 0x3f000000b3117820 */ /* 0x000fe20000400000 */
[----:B------:R-:W-:Y:S01]  /*15520*/  FADD R45, R45, 1 ;  /* 0x3f8000002d2d7421 */ /* 0x000fe20000000000 */
[----:B------:R-:W-:-:S02]  /*15530*/  F2FP.SATFINITE.E4M3.F32.PACK_AB_MERGE_C R24, R24, R43, RZ ;  /* 0x0000002b1818723e */ /* 0x000fc400048070ff */
[----:B------:R-:W-:Y:S01]  /*15540*/  FMUL R17, R17, R42 ;  /* 0x0000002a11117220 */ /* 0x000fe20000400000 */
[----:B------:R-:W-:Y:S01]  /*15550*/  FMUL R20, R20, R45 ;  /* 0x0000002d14147220 */ /* 0x000fe20000400000 */
[----:B------:R-:W-:Y:S02]  /*15560*/  F2FP.SATFINITE.E4M3.F32.PACK_AB_MERGE_C R30, R30, R27, RZ ;  /* 0x0000001b1e1e723e */ /* 0x000fe400048070ff */
[----:B------:R-:W-:Y:S02]  /*15570*/  F2FP.SATFINITE.E4M3.F32.PACK_AB_MERGE_C R28, R35, R28, RZ ;  /* 0x0000001c231c723e */ /* 0x000fe400048070ff */
[----:B------:R-:W-:Y:S02]  /*15580*/  F2FP.SATFINITE.E4M3.F32.PACK_AB_MERGE_C R34, R34, R33, RZ ;  /* 0x000000212222723e */ /* 0x000fe400048070ff */
[----:B------:R-:W-:Y:S02]  /*15590*/  F2FP.SATFINITE.E4M3.F32.PACK_AB_MERGE_C R22, R22, R39, RZ ;  /* 0x000000271616723e */ /* 0x000fe400048070ff */
[----:B------:R-:W-:Y:S01]  /*155a0*/  F2FP.SATFINITE.E4M3.F32.PACK_AB_MERGE_C R20, R20, R17, RZ ;  /* 0x000000111414723e */ /* 0x000fe200048070ff */
[----:B------:R-:W-:Y:S06]  /*155b0*/  @P1 BRA `(.L_x_125) ;  /* 0x0000000000041947 */ /* 0x000fec0003800000 */
[----:B------:R-:W-:-:S04]  /*155c0*/  DEPBAR.LE SB0, 0x1 ;  /* 0x000080400000791a */ /* 0x000fc80000000000 */
.L_x_125:
        /* <DEDUP_REMOVED lines=27> */
.L_x_127:
[----:B------:R-:W-:Y:S05]  /*15780*/  BSYNC B0 ;  /* 0x0000000000007941 */ /* 0x000fea0003800000 */
.L_x_126:
[----:B------:R-:W-:Y:S04]  /*15790*/  BSSY B0, `(.L_x_128) ;  /* 0x0000033000007945 */ /* 0x000fe80003800000 */
[----:B------:R-:W-:Y:S05]  /*157a0*/  @P3 BRA `(.L_x_129) ;  /* 0x0000000000c43947 */ /* 0x000fea0003800000 */
[----:B------:R-:W-:-:S04]  /*157b0*/  MOV R17, UR50 ;  /* 0x0000003200117c02 */ /* 0x000fc80008000f00 */
[----:B------:R-:W-:-:S13]  /*157c0*/  ISETP.NE.AND P3, PT, R17, 0x3, PT ;  /* 0x000000031100780c */ /* 0x000fda0003f65270 */
[----:B------:R-:W-:Y:S05]  /*157d0*/  @!P3 BRA `(.L_x_130) ;  /* 0x000000000004b947 */ /* 0x000fea0003800000 */
[----:B------:R-:W-:Y:S01]  /*157e0*/  BPT.TRAP 0x1 ;  /* 0x000000040000795c */ /* 0x000fe20000300000 */
.L_x_130:
[----:B------:R-:W2:Y:S04]  /*157f0*/  LDL R20, [R1+0xb4] ;  /* 0x0000b40001147983 */ /* 0x000ea80000100800 */
[----:B------:R-:W3:Y:S01]  /*15800*/  LDL.LU R17, [R1+0xb8] ;  /* 0x0000b80001117983 */ /* 0x000ee20000300800 */
[----:B------:R-:W-:Y:S01]  /*15810*/  BSSY B1, `(.L_x_131) ;  /* 0x0000005000017945 */ /* 0x000fe20003800000 */
[----:B--2---:R-:W-:Y:S02]  /*15820*/  LEA R20, R20, UR51, 0x3 ;  /* 0x0000003314147c11 */ /* 0x004fe4000f8e18ff */
[----:B---3--:R-:W-:-:S04]  /*15830*/  SHF.L.U32 R17, R17, 0x1f, RZ ;  /* 0x0000001f11117819 */ /* 0x008fc800000006ff */
[----:B------:R-:W1:Y:S02]  /*15840*/  SYNCS.PHASECHK.TRANS64.TRYWAIT P0, [R20+URZ+0x80], R17 ;  /* 0x00008011140075a7 */ /* 0x000e64000800017f */
[----:B-1----:R-:W-:Y:S05]  /*15850*/  @!P0 BRA `(.L_x_132) ;  /* 0x0000005c00b88947 */ /* 0x002fea0003800000 */
.L_x_249:
[----:B------:R-:W-:Y:S05]  /*15860*/  BSYNC B1 ;  /* 0x0000000000017941 */ /* 0x000fea0003800000 */
.L_x_131:
[----:B------:R-:W-:Y:S04]  /*15870*/  BSSY B1, `(.L_x_133) ;  /* 0x0000012000017945 */ /* 0x000fe80003800000 */
[----:B------:R-:W-:Y:S05]  /*15880*/  @P2 BRA `(.L_x_134) ;  /* 0x0000000000402947 */ /* 0x000fea0003800000 */
[----:B------:R-:W2:Y:S02]  /*15890*/  LDL.LU R21, [R1+0xb4] ;  /* 0x0000b40001157983 */ /* 0x000ea40000300800 */
        /* <DEDUP_REMOVED lines=15> */
.L_x_134:
[----:B------:R-:W-:Y:S05]  /*15990*/  BSYNC B1 ;  /* 0x0000000000017941 */ /* 0x000fea0003800000 */
.L_x_133:
        /* <DEDUP_REMOVED lines=8> */
.L_x_135:
[----:B-1----:R-:W1:Y:S01]  /*15a20*/  S2R R17, SR_CgaCtaId ;  /* 0x0000000000117919 */ /* 0x002e620000008800 */
[C---:B------:R-:W-:Y:S02]  /*15a30*/  LEA R14, R18.reuse, UR51, 0x3 ;  /* 0x00000033120e7c11 */ /* 0x040fe4000f8e18ff */
[----:B------:R-:W-:Y:S02]  /*15a40*/  IADD3 R18, R18, 0x1, RZ ;  /* 0x0000000112127810 */ /* 0x000fe40007ffe0ff */
[----:B------:R-:W-:Y:S02]  /*15a50*/  IADD3 R14, R14, 0xa0, RZ ;  /* 0x000000a00e0e7810 */ /* 0x000fe40007ffe0ff */
[----:B------:R-:W-:-:S04]  /*15a60*/  ISETP.NE.AND P0, PT, R18, 0x4, PT ;  /* 0x000000041200780c */ /* 0x000fc80003f05270 */
[----:B------:R-:W-:Y:S02]  /*15a70*/  SEL R18, R18, RZ, P0 ;  /* 0x000000ff12127207 */ /* 0x000fe40000000000 */
[----:B-1----:R-:W-:-:S04]  /*15a80*/  PRMT R14, R17, 0x654, R14 ;  /* 0x00000654110e7816 */ /* 0x002fc8000000000e */
[----:B--2---:R1:W-:Y:S02]  /*15a90*/  SYNCS.ARRIVE.TRANS64.RED.A1T0 RZ, [R14+URZ], RZ ;  /* 0x000000ff0eff79a7 */ /* 0x0043e4000810043f */
[----:B-1----:R-:W-:-:S04]  /*15aa0*/  SEL R14, RZ, 0x1, P0 ;  /* 0x00000001ff0e7807 */ /* 0x002fc80000000000 */
[----:B------:R-:W-:-:S07]  /*15ab0*/  LOP3.LUT R19, R19, R14, RZ, 0x3c, !PT ;  /* 0x0000000e13137212 */ /* 0x000fce00078e3cff */
.L_x_129:
[----:B------:R-:W-:Y:S05]  /*15ac0*/  BSYNC B0 ;  /* 0x0000000000007941 */ /* 0x000fea0003800000 */
.L_x_128:
[----:B------:R-:W2:Y:S04]  /*15ad0*/  LDL.LU R14, [R1+0xb0] ;  /* 0x0000b000010e7983 */ /* 0x000ea80000300800 */
[----:B------:R-:W3:Y:S04]  /*15ae0*/  LDL.LU R35, [R1+0x84] ;  /* 0x0000840001237983 */ /* 0x000ee80000300800 */
[----:B------:R-:W4:Y:S01]  /*15af0*/  LDL.LU R33, [R1+0x88] ;  /* 0x0000880001217983 */ /* 0x000f220000300800 */
[----:B------:R-:W-:-:S03]  /*15b00*/  F2FP.F16.E4M3.UNPACK_B R32, R0.H1 ;  /* 0x00000000ff20723e */ /* 0x000fc600030006ff */
[----:B------:R-:W5:Y:S02]  /*15b10*/  LDL.LU R30, [R1+0x8c] ;  /* 0x00008c00011e7983 */ /* 0x000f640000300800 */
[----:B------:R-:W-:Y:S02]  /*15b20*/  HADD2.F32 R17, -RZ, R32.H1_H1 ;  /* 0x30000020ff117230 */ /* 0x000fe40000004100 */
[----:B------:R-:W3:Y:S04]  /*15b30*/  LDL.LU R26, [R1+0x90] ;  /* 0x00009000011a7983 */ /* 0x000ee80000300800 */
[----:B------:R-:W3:Y:S04]  /*15b40*/  LDL.LU R28, [R1+0x94] ;  /* 0x00009400011c7983 */ /* 0x000ee80000300800 */
[----:B------:R-:W3:Y:S04]  /*15b50*/  LDL.LU R31, [R1+0x98] ;  /* 0x00009800011f7983 */ /* 0x000ee80000300800 */
[----:B------:R-:W3:Y:S04]  /*15b60*/  LDL.LU R29, [R1+0x9c] ;  /* 0x00009c00011d7983 */ /* 0x000ee80000300800 */
[----:B------:R-:W3:Y:S04]  /*15b70*/  LDL.LU R48, [R1+0xa0] ;  /* 0x0000a00001307983 */ /* 0x000ee80000300800 */
        /* <DEDUP_REMOVED lines=10> */
[----:B------:R-:W-:-:S03]  /*15c20*/  FSEL R17, R8, 0.0052134888246655464172, P2 ;  /* 0x3baad5ea08117808 */ /* 0x000fc60001000000 */
[----:B------:R-:W-:Y:S01]  /*15c30*/  FFMA R20, R21, R20, R22 ;  /* 0x0000001415147223 */ /* 0x000fe20000000016 */
[----:B------:R-:W-:-:S03]  /*15c40*/  FSEL R23, -R9, -0.026868773624300956726, P2 ;  /* 0xbcdc1be709177808 */ /* 0x000fc60001000100 */
[----:B------:R-:W-:Y:S01]  /*15c50*/  FFMA R20, R21, R20, R17 ;  /* 0x0000001415147223 */ /* 0x000fe20000000011 */
[----:B------:R-:W-:-:S03]  /*15c60*/  FSEL R25, R10, 0.11284004896879196167, P2 ;  /* 0x3de718af0a197808 */ /* 0x000fc60001000000 */
[----:B------:R-:W-:Y:S01]  /*15c70*/  FFMA R20, R21, R20, R23 ;  /* 0x0000001415147223 */ /* 0x000fe20000000017 */
[----:B------:R-:W-:Y:S02]  /*15c80*/  FSEL R27, R11, -0.37612664699554443359, P2 ;  /* 0xbec093ac0b1b7808 */ /* 0x000fe40001000000 */
[----:B------:R-:W-:Y:S01]  /*15c90*/  F2FP.F16.E4M3.UNPACK_B R17, R4 ;  /* 0x00000004ff11723e */ /* 0x000fe200020006ff */
[----:B------:R-:W-:Y:S01]  /*15ca0*/  FFMA R20, R21, R20, R25 ;  /* 0x0000001415147223 */ /* 0x000fe20000000019 */
[----:B------:R-:W-:-:S03]  /*15cb0*/  FSEL R24, R12, 0.12837915122509002686, P2 ;  /* 0x3e0375d30c187808 */ /* 0x000fc60001000000 */
[C---:B------:R-:W-:Y:S01]  /*15cc0*/  FFMA R22, R21.reuse, R20, R27 ;  /* 0x0000001415167223 */ /* 0x040fe2000000001b */
[--C-:B------:R-:W-:Y:S02]  /*15cd0*/  HADD2.F32 R23, -RZ, R17.reuse.H0_H0 ;  /* 0x20000011ff177230 */ /* 0x100fe40000004100 */
[----:B----4-:R-:W-:Y:S01]  /*15ce0*/  FMUL R20, R2, R33 ;  /* 0x0000002102147220 */ /* 0x010fe20000400000 */
[----:B------:R-:W-:Y:S01]  /*15cf0*/  HADD2.F32 R17, -RZ, R17.H1_H1 ;  /* 0x30000011ff117230 */ /* 0x000fe20000004100 */
[----:B------:R-:W-:Y:S01]  /*15d00*/  FSEL R27, -|R34|, R34, P2 ;  /* 0x00000022221b7208 */ /* 0x000fe20001000300 */
[----:B------:R-:W-:-:S03]  /*15d10*/  FFMA R22, R21, R22, R24 ;  /* 0x0000001615167223 */ /* 0x000fc60000000018 */
[----:B------:R-:W-:Y:S01]  /*15d20*/  FFMA R20, R16, R17, R20 ;  /* 0x0000001110147223 */ /* 0x000fe20000000014 */
[----:B------:R-:W-:Y:S01]  /*15d30*/  FFMA R17, R22, R27, R27 ;  /* 0x0000001b16117223 */ /* 0x000fe2000000001b */
[----:B-----5:R-:W-:-:S03]  /*15d40*/  FMUL R27, R2, R30 ;  /* 0x0000001e021b7220 */ /* 0x020fc60000400000 */
[----:B------:R-:W1:Y:S01]  /*15d50*/  @P2 MUFU.EX2 R30, R17 ;  /* 0x00000011001e2308 */ /* 0x000e620000000800 */
[----:B---3--:R-:W-:Y:S01]  /*15d60*/  FMUL R25, R2, R35 ;  /* 0x0000002302197220 */ /* 0x008fe20000400000 */
[----:B------:R-:W-:Y:S02]  /*15d70*/  F2FP.F16.E4M3.UNPACK_B R21, R4.H1 ;  /* 0x00000004ff15723e */ /* 0x000fe400030006ff */
[----:B------:R-:W-:Y:S01]  /*15d80*/  F2FP.F16.E4M3.UNPACK_B R24, R3 ;  /* 0x00000003ff18723e */ /* 0x000fe200020006ff */
[----:B------:R-:W-:Y:S02]  /*15d90*/  FFMA R4, R16, R23, R25 ;  /* 0x0000001710047223 */ /* 0x000fe40000000019 */
[--C-:B------:R-:W-:Y:S02]  /*15da0*/  HADD2.F32 R23, -RZ, R21.reuse.H0_H0 ;  /* 0x20000015ff177230 */ /* 0x100fe40000004100 */
[----:B------:R-:W-:Y:S01]  /*15db0*/  FMUL R26, R2, R26 ;  /* 0x0000001a021a7220 */ /* 0x000fe20000400000 */
[----:B------:R-:W-:-:S02]  /*15dc0*/  HADD2.F32 R21, -RZ, R21.H1_H1 ;  /* 0x30000015ff157230 */ /* 0x000fc40000004100 */
[----:B------:R-:W-:Y:S01]  /*15dd0*/  FMUL R28, R2, R28 ;  /* 0x0000001c021c7220 */ /* 0x000fe20000400000 */
[--C-:B------:R-:W-:Y:S02]  /*15de0*/  HADD2.F32 R25, -RZ, R24.reuse.H0_H0 ;  /* 0x20000018ff197230 */ /* 0x100fe40000004100 */
[----:B------:R-:W-:Y:S01]  /*15df0*/  FMUL R47, R4, 0.70710676908493041992 ;  /* 0x3f3504f3042f7820 */ /* 0x000fe20000400000 */
[C---:B------:R-:W-:Y:S01]  /*15e00*/  FFMA R22, R16.reuse, R23, R27 ;  /* 0x0000001710167223 */ /* 0x040fe2000000001b */
[C---:B------:R-:W-:Y:S01]  /*15e10*/  FFMA R21, R16.reuse, R21, R26 ;  /* 0x0000001510157223 */ /* 0x040fe2000000001a */
[----:B------:R-:W-:Y:S01]  /*15e20*/  F2FP.F16.E4M3.UNPACK_B R27, R3.H1 ;  /* 0x00000003ff1b723e */ /* 0x000fe200030006ff */
[----:B------:R-:W-:Y:S01]  /*15e30*/  FFMA R23, R16, R25, R28 ;  /* 0x0000001910177223 */ /* 0x000fe2000000001c */
[C---:B------:R-:W-:Y:S01]  /*15e40*/  FMUL R26, R47.reuse, R47 ;  /* 0x0000002f2f1a7220 */ /* 0x040fe20000400000 */
[----:B------:R-:W-:Y:S01]  /*15e50*/  HADD2.F32 R25, -RZ, R24.H1_H1 ;  /* 0x30000018ff197230 */ /* 0x000fe20000004100 */
[C---:B------:R-:W-:Y:S01]  /*15e60*/  FSETP.GE.AND P0, PT, |R47|.reuse, 1.0029599666595458984, PT ;  /* 0x3f8060fe2f00780b */ /* 0x040fe20003f06200 */
[----:B------:R-:W-:Y:S01]  /*15e70*/  FMUL R3, R2, R31 ;  /* 0x0000001f02037220 */ /* 0x000fe20000400000 */
[----:B-1----:R-:W-:Y:S01]  /*15e80*/  @P2 FADD R30, -R30, 1 ;  /* 0x3f8000001e1e2421 */ /* 0x002fe20000000100 */
[----:B------:R-:W-:Y:S01]  /*15e90*/  FMUL R49, R22, 0.70710676908493041992 ;  /* 0x3f3504f316317820 */ /* 0x000fe20000400000 */
[----:B------:R-:W-:Y:S01]  /*15ea0*/  FMUL R42, R20, 0.70710676908493041992 ;  /* 0x3f3504f3142a7820 */ /* 0x000fe20000400000 */
[----:B------:R-:W-:Y:S01]  /*15eb0*/  FSEL R26, |R47|, R26, P0 ;  /* 0x0000001a2f1a7208 */ /* 0x000fe20000000200 */
[----:B------:R-:W-:Y:S01]  /*15ec0*/  FMUL R24, R2, R29 ;  /* 0x0000001d02187220 */ /* 0x000fe20000400000 */
[----:B------:R-:W-:Y:S01]  /*15ed0*/  FSEL R31, R6, 8.4834944573231041431e-05, P0 ;  /* 0x38b1e96a061f7808 */ /* 0x000fe20000000000 */
[----:B------:R-:W-:Y:S01]  /*15ee0*/  FFMA R3, R16, R25, R3 ;  /* 0x0000001910037223 */ /* 0x000fe20000000003 */
[----:B------:R-:W-:Y:S01]  /*15ef0*/  FSEL R33, -R7, -0.00082130916416645050049, P0 ;  /* 0xba574d2007217808 */ /* 0x000fe20000000100 */
[C---:B------:R-:W-:Y:S01]  /*15f00*/  FMUL R28, R49.reuse, R49 ;  /* 0x00000031311c7220 */ /* 0x040fe20000400000 */
[----:B------:R-:W-:Y:S01]  /*15f10*/  HADD2.F32 R29, -RZ, R27.H0_H0 ;  /* 0x2000001bff1d7230 */ /* 0x000fe20000004100 */
[----:B------:R-:W-:Y:S01]  /*15f20*/  @P2 LOP3.LUT R17, R30, 0x80000000, R34, 0xb8, !PT ;  /* 0x800000001e112812 */ /* 0x000fe200078eb822 */
[----:B------:R-:W-:Y:S01]  /*15f30*/  FMUL R25, R42, R42 ;  /* 0x0000002a2a197220 */ /* 0x000fe20000400000 */
[----:B------:R-:W-:-:S02]  /*15f40*/  FSETP.GE.AND P3, PT, |R49|, 1.0029599666595458984, PT ;  /* 0x3f8060fe3100780b */ /* 0x000fc40003f66200 */
[----:B------:R-:W-:Y:S01]  /*15f50*/  FSETP.GE.AND P2, PT, |R42|, 1.0029599666595458984, PT ;  /* 0x3f8060fe2a00780b */ /* 0x000fe20003f46200 */
[----:B------:R-:W-:Y:S01]  /*15f60*/  FFMA R31, R26, R31, R33 ;  /* 0x0000001f1a1f7223 */ /* 0x000fe20000000021 */
[----:B------:R-:W-:Y:S01]  /*15f70*/  FSEL R36, |R49|, R28, P3 ;  /* 0x0000001c31247208 */ /* 0x000fe20001800200 */
[----:B------:R-:W-:Y:S01]  /*15f80*/  FFMA R24, R16, R29, R24 ;  /* 0x0000001d10187223 */ /* 0x000fe20000000018 */
[----:B------:R-:W-:Y:S02]  /*15f90*/  FSEL R33, R6, 8.4834944573231041431e-05, P3 ;  /* 0x38b1e96a06217808 */ /* 0x000fe40001800000 */
[----:B------:R-:W-:Y:S02]  /*15fa0*/  FSEL R35, -R7, -0.00082130916416645050049, P3 ;  /* 0xba574d2007237808 */ /* 0x000fe40001800100 */
[----:B------:R-:W-:Y:S02]  /*15fb0*/  FSEL R30, |R42|, R25, P2 ;  /* 0x000000192a1e7208 */ /* 0x000fe40001000200 */
[----:B------:R-:W-:-:S02]  /*15fc0*/  FSEL R25, R6, 8.4834944573231041431e-05, P2 ;  /* 0x38b1e96a06197808 */ /* 0x000fc40001000000 */
[----:B------:R-:W-:Y:S01]  /*15fd0*/  FSEL R29, -R7, -0.00082130916416645050049, P2 ;  /* 0xba574d20071d7808 */ /* 0x000fe20001000100 */
[----:B------:R-:W-:Y:S01]  /*15fe0*/  FFMA R35, R36, R33, R35 ;  /* 0x0000002124237223 */ /* 0x000fe20000000023 */
[----:B------:R-:W-:Y:S01]  /*15ff0*/  FSEL R33, R8, 0.0052134888246655464172, P2 ;  /* 0x3baad5ea08217808 */ /* 0x000fe20001000000 */
[----:B------:R-:W-:Y:S02]  /*16000*/  FMUL R51, R21, 0.70710676908493041992 ;  /* 0x3f3504f315337820 */ /* 0x000fe40000400000 */
[----:B------:R-:W-:Y:S01]  /*16010*/  FFMA R29, R30, R25, R29 ;  /* 0x000000191e1d7223 */ /* 0x000fe2000000001d */
[----:B------:R-:W-:Y:S01]  /*16020*/  FSEL R25, R8, 0.0052134888246655464172, P0 ;  /* 0x3baad5ea08197808 */ /* 0x000fe20000000000 */
[C---:B------:R-:W-:Y:S01]  /*16030*/  FMUL R28, R51.reuse, R51 ;  /* 0x00000033331c7220 */ /* 0x040fe20000400000 */
[----:B------:R-:W-:Y:S01]  /*16040*/  FSETP.GE.AND P4, PT, |R51|, 1.0029599666595458984, PT ;  /* 0x3f8060fe3300780b */ /* 0x000fe20003f86200 */
[----:B------:R-:W-:Y:S01]  /*16050*/  FFMA R33, R30, R29, R33 ;  /* 0x0000001d1e217223 */ /* 0x000fe20000000021 */
[----:B------:R-:W-:Y:S01]  /*16060*/  FSEL R37, R8, 0.0052134888246655464172, P3 ;  /* 0x3baad5ea08257808 */ /* 0x000fe20001800000 */
[----:B------:R-:W-:Y:S01]  /*16070*/  FMUL R53, R23, 0.70710676908493041992 ;  /* 0x3f3504f317357820 */ /* 0x000fe20000400000 */
[----:B------:R-:W-:Y:S01]  /*16080*/  FSEL R29, -R9, -0.026868773624300956726, P0 ;  /* 0xbcdc1be7091d7808 */ /* 0x000fe20000000100 */
[----:B------:R-:W-:Y:S01]  /*16090*/  FFMA R25, R26, R31, R25 ;  /* 0x0000001f1a197223 */ /* 0x000fe20000000019 */
[----:B------:R-:W-:Y:S01]  /*160a0*/  FSEL R38, |R51|, R28, P4 ;  /* 0x0000001c33267208 */ /* 0x000fe20002000200 */
[----:B------:R-:W-:Y:S01]  /*160b0*/  FMUL R34, R53, R53 ;  /* 0x0000003535227220 */ /* 0x000fe20000400000 */
[----:B------:R-:W-:Y:S01]  /*160c0*/  FSEL R39, R6, 8.4834944573231041431e-05, P4 ;  /* 0x38b1e96a06277808 */ /* 0x000fe20002000000 */
[----:B------:R-:W-:Y:S01]  /*160d0*/  FFMA R37, R36, R35, R37 ;  /* 0x0000002324257223 */ /* 0x000fe20000000025 */
[----:B------:R-:W-:Y:S01]  /*160e0*/  FSEL R41, -R7, -0.00082130916416645050049, P4 ;  /* 0xba574d2007297808 */ /* 0x000fe20002000100 */
[----:B------:R-:W-:Y:S01]  /*160f0*/  FFMA R25, R26, R25, R29 ;  /* 0x000000191a197223 */ /* 0x000fe2000000001d */
[----:B------:R-:W-:-:S02]  /*16100*/  FSEL R31, R10, 0.11284004896879196167, P0 ;  /* 0x3de718af0a1f7808 */ /* 0x000fc40000000000 */
[----:B------:R-:W-:Y:S02]  /*16110*/  FSETP.GE.AND P5, PT, |R53|, 1.0029599666595458984, PT ;  /* 0x3f8060fe3500780b */ /* 0x000fe40003fa6200 */
[----:B------:R-:W-:Y:S01]  /*16120*/  FSEL R35, -R9, -0.026868773624300956726, P2 ;  /* 0xbcdc1be709237808 */ /* 0x000fe20001000100 */
[----:B------:R-:W-:Y:S01]  /*16130*/  FFMA R41, R38, R39, R41 ;  /* 0x0000002726297223 */ /* 0x000fe20000000029 */
[----:B------:R-:W-:Y:S01]  /*16140*/  FFMA R25, R26, R25, R31 ;  /* 0x000000191a197223 */ /* 0x000fe2000000001f */
[----:B------:R-:W-:Y:S02]  /*16150*/  FSEL R40, |R53|, R34, P5 ;  /* 0x0000002235287208 */ /* 0x000fe40002800200 */
[----:B------:R-:W-:Y:S01]  /*16160*/  FSEL R43, R6, 8.4834944573231041431e-05, P5 ;  /* 0x38b1e96a062b7808 */ /* 0x000fe20002800000 */
[----:B------:R-:W-:Y:S01]  /*16170*/  FFMA R33, R30, R33, R35 ;  /* 0x000000211e217223 */ /* 0x000fe20000000023 */
[----:B------:R-:W-:Y:S02]  /*16180*/  FSEL R45, -R7, -0.00082130916416645050049, P5 ;  /* 0xba574d20072d7808 */ /* 0x000fe40002800100 */
[----:B------:R-:W-:-:S02]  /*16190*/  FSEL R39, -R9, -0.026868773624300956726, P3 ;  /* 0xbcdc1be709277808 */ /* 0x000fc40001800100 */
[----:B------:R-:W-:Y:S01]  /*161a0*/  FSEL R31, R10, 0.11284004896879196167, P2 ;  /* 0x3de718af0a1f7808 */ /* 0x000fe20001000000 */
[----:B------:R-:W-:Y:S01]  /*161b0*/  FFMA R45, R40, R43, R45 ;  /* 0x0000002b282d7223 */ /* 0x000fe2000000002d */
[----:B------:R-:W-:Y:S01]  /*161c0*/  FSEL R35, R11, -0.37612664699554443359, P2 ;  /* 0xbec093ac0b237808 */ /* 0x000fe20001000000 */
[----:B------:R-:W-:Y:S01]  /*161d0*/  FFMA R37, R36, R37, R39 ;  /* 0x0000002524257223 */ /* 0x000fe20000000027 */
[----:B------:R-:W-:Y:S01]  /*161e0*/  FSEL R43, R8, 0.0052134888246655464172, P4 ;  /* 0x3baad5ea082b7808 */ /* 0x000fe20002000000 */
[----:B------:R-:W-:Y:S01]  /*161f0*/  FFMA R31, R30, R33, R31 ;  /* 0x000000211e1f7223 */ /* 0x000fe2000000001f */
[----:B------:R-:W-:-:S03]  /*16200*/  FSEL R39, R10, 0.11284004896879196167, P3 ;  /* 0x3de718af0a277808 */ /* 0x000fc60001800000 */
[----:B------:R-:W-:Y:S01]  /*16210*/  FFMA R31, R30, R31, R35 ;  /* 0x0000001f1e1f7223 */ /* 0x000fe20000000023 */
[----:B------:R-:W-:Y:S01]  /*16220*/  FSEL R35, R11, -0.37612664699554443359, P3 ;  /* 0xbec093ac0b237808 */ /* 0x000fe20001800000 */
[----:B------:R-:W-:Y:S01]  /*16230*/  FFMA R41, R38, R41, R43 ;  /* 0x0000002926297223 */ /* 0x000fe2000000002b */
[----:B------:R-:W-:Y:S01]  /*16240*/  FFMA R37, R36, R37, R39 ;  /* 0x0000002524257223 */ /* 0x000fe20000000027 */
[----:B------:R-:W-:Y:S02]  /*16250*/  FSEL R43, R8, 0.0052134888246655464172, P5 ;  /* 0x3baad5ea082b7808 */ /* 0x000fe40002800000 */
[----:B------:R-:W-:Y:S01]  /*16260*/  FSEL R33, R12, 0.12837915122509002686, P2 ;  /* 0x3e0375d30c217808 */ /* 0x000fe20001000000 */
[----:B------:R-:W-:Y:S01]  /*16270*/  FFMA R35, R36, R37, R35 ;  /* 0x0000002524237223 */ /* 0x000fe20000000023 */
[C---:B------:R-:W-:Y:S01]  /*16280*/  FSEL R39, -R9.reuse, -0.026868773624300956726, P4 ;  /* 0xbcdc1be709277808 */ /* 0x040fe20002000100 */
[----:B------:R-:W-:Y:S01]  /*16290*/  FFMA R43, R40, R45, R43 ;  /* 0x0000002d282b7223 */ /* 0x000fe2000000002b */
[----:B------:R-:W-:Y:S01]  /*162a0*/  FSEL R37, -R9, -0.026868773624300956726, P5 ;  /* 0xbcdc1be709257808 */ /* 0x000fe20002800100 */
[----:B------:R-:W-:Y:S01]  /*162b0*/  FFMA R31, R30, R31, R33 ;  /* 0x0000001f1e1f7223 */ /* 0x000fe20000000021 */
[----:B------:R-:W-:Y:S01]  /*162c0*/  FSEL R33, R10, 0.11284004896879196167, P4 ;  /* 0x3de718af0a217808 */ /* 0x000fe20002000000 */
[----:B------:R-:W-:-:S02]  /*162d0*/  FFMA R39, R38, R41, R39 ;  /* 0x0000002926277223 */ /* 0x000fc40000000027 */
[----:B------:R-:W-:Y:S01]  /*162e0*/  FFMA R43, R40, R43, R37 ;  /* 0x0000002b282b7223 */ /* 0x000fe20000000025 */
[----:B------:R-:W-:Y:S01]  /*162f0*/  FSEL R37, R11, -0.37612664699554443359, P4 ;  /* 0xbec093ac0b257808 */ /* 0x000fe20002000000 */
[----:B------:R-:W-:-:S04]  /*16300*/  FFMA R33, R38, R39, R33 ;  /* 0x0000002726217223 */ /* 0x000fc80000000021 */
[----:B------:R-:W-:Y:S01]  /*16310*/  FFMA R37, R38, R33, R37 ;  /* 0x0000002126257223 */ /* 0x000fe20000000025 */
[----:B------:R-:W-:Y:S02]  /*16320*/  FMUL R33, R2, R44 ;  /* 0x0000002c02217220 */ /* 0x000fe40000400000 */
[----:B------:R-:W2:Y:S01]  /*16330*/  LDL.LU R44, [R1+0xac] ;  /* 0x0000ac00012c7983 */ /* 0x000ea20000300800 */
[----:B------:R-:W-:-:S05]  /*16340*/  FSEL R29, R11, -0.37612664699554443359, P0 ;  /* 0xbec093ac0b1d7808 */ /* 0x000fca0000000000 */
[----:B------:R-:W-:Y:S01]  /*16350*/  FFMA R25, R26, R25, R29 ;  /* 0x000000191a197223 */ /* 0x000fe2000000001d */
[----:B------:R-:W-:-:S05]  /*16360*/  FSEL R29, R12, 0.12837915122509002686, P0 ;  /* 0x3e0375d30c1d7808 */ /* 0x000fca0000000000 */
[----:B------:R-:W-:Y:S01]  /*16370*/  FFMA R25, R26, R25, R29 ;  /* 0x000000191a197223 */ /* 0x000fe2000000001d */
[----:B------:R-:W-:Y:S02]  /*16380*/  FSEL R29, R12, 0.12837915122509002686, P3 ;  /* 0x3e0375d30c1d7808 */ /* 0x000fe40001800000 */
[----:B------:R-:W-:-:S03]  /*16390*/  FSEL R28, -|R47|, R47, P0 ;  /* 0x0000002f2f1c7208 */ /* 0x000fc60000000300 */
[----:B------:R-:W-:Y:S01]  /*163a0*/  FFMA R36, R36, R35, R29 ;  /* 0x0000002324247223 */ /* 0x000fe2000000001d */
[----:B------:R-:W-:Y:S01]  /*163b0*/  HADD2.F32 R29, -RZ, R27.H1_H1 ;  /* 0x3000001bff1d7230 */ /* 0x000fe20000004100 */
[----:B------:R-:W-:Y:S01]  /*163c0*/  FSEL R27, -|R49|, R49, P3 ;  /* 0x00000031311b7208 */ /* 0x000fe20001800300 */
[----:B------:R-:W-:Y:S01]  /*163d0*/  FFMA R25, R25, R28, R28 ;  /* 0x0000001c19197223 */ /* 0x000fe2000000001c */
[----:B------:R-:W-:-:S03]  /*163e0*/  FSEL R26, -|R42|, R42, P2 ;  /* 0x0000002a2a1a7208 */ /* 0x000fc60001000300 */
[----:B------:R-:W-:Y:S01]  /*163f0*/  FFMA R27, R36, R27, R27 ;  /* 0x0000001b241b7223 */ /* 0x000fe2000000001b */
[----:B------:R-:W1:Y:S01]  /*16400*/  @P0 MUFU.EX2 R34, R25 ;  /* 0x0000001900220308 */ /* 0x000e620000000800 */
[----:B------:R-:W-:Y:S01]  /*16410*/  FFMA R26, R31, R26, R26 ;  /* 0x0000001a1f1a7223 */ /* 0x000fe2000000001a */
[----:B------:R-:W-:Y:S01]  /*16420*/  FMUL R31, R2, R48 ;  /* 0x00000030021f7220 */ /* 0x000fe20000400000 */
[----:B------:R-:W-:Y:S02]  /*16430*/  F2FP.F16.E4M3.UNPACK_B R28, R0 ;  /* 0x00000000ff1c723e */ /* 0x000fe400020006ff */
[----:B------:R-:W-:-:S03]  /*16440*/  FSEL R39, R10, 0.11284004896879196167, P5 ;  /* 0x3de718af0a277808 */ /* 0x000fc60002800000 */
[----:B------:R-:W3:Y:S01]  /*16450*/  @P3 MUFU.EX2 R36, R27 ;  /* 0x0000001b00243308 */ /* 0x000ee20000000800 */
[----:B------:R-:W-:Y:S01]  /*16460*/  FFMA R0, R16, R29, R31 ;  /* 0x0000001d10007223 */ /* 0x000fe2000000001f */
[--C-:B------:R-:W-:Y:S02]  /*16470*/  HADD2.F32 R29, -RZ, R28.reuse.H0_H0 ;  /* 0x2000001cff1d7230 */ /* 0x100fe40000004100 */
[----:B------:R-:W-:Y:S01]  /*16480*/  FFMA R43, R40, R43, R39 ;  /* 0x0000002b282b7223 */ /* 0x000fe20000000027 */
[----:B------:R-:W-:Y:S01]  /*16490*/  HADD2.F32 R31, -RZ, R28.H1_H1 ;  /* 0x3000001cff1f7230 */ /* 0x000fe20000004100 */
[----:B------:R-:W-:Y:S01]  /*164a0*/  FSEL R41, R11, -0.37612664699554443359, P5 ;  /* 0xbec093ac0b297808 */ /* 0x000fe20002800000 */
[----:B------:R-:W-:Y:S01]  /*164b0*/  FMUL R30, R2, R46 ;  /* 0x0000002e021e7220 */ /* 0x000fe20000400000 */
[----:B------:R-:W-:Y:S01]  /*164c0*/  FSEL R39, R12, 0.12837915122509002686, P4 ;  /* 0x3e0375d30c277808 */ /* 0x000fe20002000000 */
[----:B------:R-:W-:Y:S01]  /*164d0*/  FFMA R28, R16, R29, R33 ;  /* 0x0000001d101c7223 */ /* 0x000fe20000000021 */
[----:B------:R-:W-:Y:S01]  /*164e0*/  FSEL R45, R12, 0.12837915122509002686, P5 ;  /* 0x3e0375d30c2d7808 */ /* 0x000fe20002800000 */
[----:B------:R-:W-:Y:S01]  /*164f0*/  FFMA R29, R16, R31, R30 ;  /* 0x0000001f101d7223 */ /* 0x000fe2000000001e */
[----:B------:R-:W-:Y:S01]  /*16500*/  FFMA R41, R40, R43, R41 ;  /* 0x0000002b28297223 */ /* 0x000fe20000000029 */
[----:B------:R-:W-:Y:S01]  /*16510*/  FSEL R30, -|R51|, R51, P4 ;  /* 0x00000033331e7208 */ /* 0x000fe20002000300 */
[----:B------:R-:W-:Y:S01]  /*16520*/  FFMA R37, R38, R37, R39 ;  /* 0x0000002526257223 */ /* 0x000fe20000000027 */
[----:B------:R-:W4:Y:S01]  /*16530*/  @P2 MUFU.EX2 R35, R26 ;  /* 0x0000001a00232308 */ /* 0x000f220000000800 */
[----:B------:R-:W-:Y:S01]  /*16540*/  FSEL R38, -|R53|, R53, P5 ;  /* 0x0000003535267208 */ /* 0x000fe20002800300 */
[----:B-1----:R-:W-:Y:S01]  /*16550*/  @P0 FADD R34, -R34, 1 ;  /* 0x3f80000022220421 */ /* 0x002fe20000000100 */
[----:B------:R-:W-:Y:S01]  /*16560*/  FFMA R41, R40, R41, R45 ;  /* 0x0000002928297223 */ /* 0x000fe2000000002d */
[----:B------:R-:W-:Y:S01]  /*16570*/  FFMA R30, R37, R30, R30 ;  /* 0x0000001e251e7223 */ /* 0x000fe2000000001e */
[----:B---3--:R-:W-:Y:S01]  /*16580*/  @P3 FADD R36, -R36, 1 ;  /* 0x3f80000024243421 */ /* 0x008fe20000000100 */
[----:B------:R-:W-:Y:S01]  /*16590*/  FMUL R55, R3, 0.70710676908493041992 ;  /* 0x3f3504f303377820 */ /* 0x000fe20000400000 */
[----:B------:R-:W-:Y:S01]  /*165a0*/  FFMA R31, R41, R38, R38 ;  /* 0x00000026291f7223 */ /* 0x000fe20000000026 */
[----:B------:R-:W-:Y:S01]  /*165b0*/  @P0 LOP3.LUT R25, R34, 0x80000000, R47, 0xb8, !PT ;  /* 0x8000000022190812 */ /* 0x000fe200078eb82f */
[----:B------:R-:W-:Y:S01]  /*165c0*/  FMUL R57, R24, 0.70710676908493041992 ;  /* 0x3f3504f318397820 */ /* 0x000fe20000400000 */
[----:B------:R-:W1:Y:S01]  /*165d0*/  @P4 MUFU.EX2 R34, R30 ;  /* 0x0000001e00224308 */ /* 0x000e620000000800 */
[----:B------:R-:W-:Y:S01]  /*165e0*/  @P3 LOP3.LUT R27, R36, 0x80000000, R49, 0xb8, !PT ;  /* 0x80000000241b3812 */ /* 0x000fe200078eb831 */
[----:B------:R-:W-:Y:S01]  /*165f0*/  FMUL R54, R0, 0.70710676908493041992 ;  /* 0x3f3504f300367820 */ /* 0x000fe20000400000 */
[----:B------:R-:W-:-:S02]  /*16600*/  HADD2.F32 R33, -RZ, R32.H0_H0 ;  /* 0x20000020ff217230 */ /* 0x000fc40000004100 */
[----:B------:R-:W-:Y:S01]  /*16610*/  FMUL R59, R28, 0.70710676908493041992 ;  /* 0x3f3504f31c3b7820 */ /* 0x000fe20000400000 */
[----:B------:R-:W-:Y:S01]  /*16620*/  FMUL R61, R29, 0.70710676908493041992 ;  /* 0x3f3504f31d3d7820 */ /* 0x000fe20000400000 */
[----:B------:R-:W3:Y:S01]  /*16630*/  LDL.LU R45, [R1+0x74] ;  /* 0x00007400012d7983 */ /* 0x000ee20000300800 */
[----:B------:R-:W5:Y:S01]  /*16640*/  @P5 MUFU.EX2 R36, R31 ;  /* 0x0000001f00245308 */ /* 0x000f620000000800 */
[----:B----4-:R-:W-:Y:S01]  /*16650*/  @P2 FADD R35, -R35, 1 ;  /* 0x3f80000023232421 */ /* 0x010fe20000000100 */
[----:B------:R-:W-:Y:S01]  /*16660*/  FMUL R32, R55, R55 ;  /* 0x0000003737207220 */ /* 0x000fe20000400000 */
[----:B------:R-:W-:Y:S01]  /*16670*/  FMUL R38, R57, R57 ;  /* 0x0000003939267220 */ /* 0x000fe20000400000 */
[----:B------:R-:W-:Y:S01]  /*16680*/  FMUL R40, R54, R54 ;  /* 0x0000003636287220 */ /* 0x000fe20000400000 */
[----:B------:R-:W-:Y:S01]  /*16690*/  FSETP.GE.AND P0, PT, |R55|, 1.0029599666595458984, PT ;  /* 0x3f8060fe3700780b */ /* 0x000fe20003f06200 */
[----:B------:R-:W4:Y:S01]  /*166a0*/  LDL.LU R58, [R1+0x78] ;  /* 0x00007800013a7983 */ /* 0x000f220000300800 */
[----:B------:R-:W-:-:S02]  /*166b0*/  @P2 LOP3.LUT R26, R35, 0x80000000, R42, 0xb8, !PT ;  /* 0x80000000231a2812 */ /* 0x000fc400078eb82a */
[----:B------:R-:W-:Y:S01]  /*166c0*/  FSETP.GE.AND P2, PT, |R57|, 1.0029599666595458984, PT ;  /* 0x3f8060fe3900780b */ /* 0x000fe20003f46200 */
[----:B-1----:R-:W-:Y:S01]  /*166d0*/  @P4 FADD R34, -R34, 1 ;  /* 0x3f80000022224421 */ /* 0x002fe20000000100 */
[C---:B------:R-:W-:Y:S01]  /*166e0*/  FSETP.GE.AND P3, PT, |R54|.reuse, 1.0029599666595458984, PT ;  /* 0x3f8060fe3600780b */ /* 0x040fe20003f66200 */
[----:B------:R-:W4:Y:S01]  /*166f0*/  LDL.LU R56, [R1+0x7c] ;  /* 0x00007c0001387983 */ /* 0x000f220000300800 */
[----:B------:R-:W-:Y:S02]  /*16700*/  FSEL R37, |R55|, R32, P0 ;  /* 0x0000002037257208 */ /* 0x000fe40000000200 */
[----:B------:R-:W-:Y:S02]  /*16710*/  FSEL R39, |R57|, R38, P2 ;  /* 0x0000002639277208 */ /* 0x000fe40001000200 */
[----:B------:R-:W-:Y:S01]  /*16720*/  FSEL R41, |R54|, R40, P3 ;  /* 0x0000002836297208 */ /* 0x000fe20001800200 */
[----:B-----5:R-:W-:Y:S01]  /*16730*/  @P5 FADD R36, -R36, 1 ;  /* 0x3f80000024245421 */ /* 0x020fe20000000100 */
[----:B------:R-:W-:-:S02]  /*16740*/  FSEL R38, R6, 8.4834944573231041431e-05, P0 ;  /* 0x38b1e96a06267808 */ /* 0x000fc40000000000 */
[----:B------:R-:W-:Y:S02]  /*16750*/  FSEL R40, -R7, -0.00082130916416645050049, P0 ;  /* 0xba574d2007287808 */ /* 0x000fe40000000100 */
[----:B------:R-:W-:Y:S02]  /*16760*/  @P4 LOP3.LUT R30, R34, 0x80000000, R51, 0xb8, !PT ;  /* 0x80000000221e4812 */ /* 0x000fe400078eb833 */
[----:B------:R-:W-:Y:S01]  /*16770*/  FSETP.GE.AND P4, PT, |R59|, 1.0029599666595458984, PT ;  /* 0x3f8060fe3b00780b */ /* 0x000fe20003f86200 */
[----:B------:R-:W-:Y:S01]  /*16780*/  FMUL R34, R61, R61 ;  /* 0x0000003d3d227220 */ /* 0x000fe20000400000 */
[----:B------:R-:W-:Y:S01]  /*16790*/  @P5 LOP3.LUT R31, R36, 0x80000000, R53, 0xb8, !PT ;  /* 0x80000000241f5812 */ /* 0x000fe200078eb835 */
[----:B------:R-:W-:Y:S01]  /*167a0*/  FFMA R38, R37, R38, R40 ;  /* 0x0000002625267223 */ /* 0x000fe20000000028 */
[----:B------:R-:W-:Y:S02]  /*167b0*/  FSEL R42, R6, 8.4834944573231041431e-05, P2 ;  /* 0x38b1e96a062a7808 */ /* 0x000fe40001000000 */
[----:B------:R-:W-:-:S02]  /*167c0*/  FSETP.GE.AND P5, PT, |R61|, 1.0029599666595458984, PT ;  /* 0x3f8060fe3d00780b */ /* 0x000fc40003fa6200 */
[C---:B------:R-:W-:Y:S02]  /*167d0*/  FSEL R36, R6.reuse, 8.4834944573231041431e-05, P4 ;  /* 0x38b1e96a06247808 */ /* 0x040fe40002000000 */
[C---:B------:R-:W-:Y:S02]  /*167e0*/  FSEL R40, -R7.reuse, -0.00082130916416645050049, P4 ;  /* 0xba574d2007287808 */ /* 0x040fe40002000100 */
[----:B------:R-:W-:Y:S02]  /*167f0*/  FSEL R46, R6, 8.4834944573231041431e-05, P3 ;  /* 0x38b1e96a062e7808 */ /* 0x000fe40001800000 */
[----:B------:R-:W-:Y:S02]  /*16800*/  FSEL R48, -R7, -0.00082130916416645050049, P3 ;  /* 0xba574d2007307808 */ /* 0x000fe40001800100 */
[----:B------:R-:W-:Y:S02]  /*16810*/  FSEL R47, |R61|, R34, P5 ;  /* 0x000000223d2f7208 */ /* 0x000fe40002800200 */
[----:B------:R-:W-:Y:S01]  /*16820*/  FSEL R34, R8, 0.0052134888246655464172, P0 ;  /* 0x3baad5ea08227808 */ /* 0x000fe20000000000 */
[----:B------:R-:W-:Y:S01]  /*16830*/  FFMA R46, R41, R46, R48 ;  /* 0x0000002e292e7223 */ /* 0x000fe20000000030 */
[----:B------:R-:W-:-:S02]  /*16840*/  FSEL R48, R6, 8.4834944573231041431e-05, P5 ;  /* 0x38b1e96a06307808 */ /* 0x000fc40002800000 */
[----:B------:R-:W-:Y:S01]  /*16850*/  FSEL R50, -R7, -0.00082130916416645050049, P5 ;  /* 0xba574d2007327808 */ /* 0x000fe20002800100 */
[----:B------:R-:W-:Y:S01]  /*16860*/  FFMA R34, R37, R38, R34 ;  /* 0x0000002625227223 */ /* 0x000fe20000000022 */
[----:B------:R-:W-:-:S03]  /*16870*/  FSEL R38, R8, 0.0052134888246655464172, P4 ;  /* 0x3baad5ea08267808 */ /* 0x000fc60002000000 */
[----:B------:R-:W-:Y:S01]  /*16880*/  FFMA R48, R47, R48, R50 ;  /* 0x000000302f307223 */ /* 0x000fe20000000032 */
[----:B------:R-:W-:-:S05]  /*16890*/  FSEL R50, R8, 0.0052134888246655464172, P5 ;  /* 0x3baad5ea08327808 */ /* 0x000fca0002800000 */
[----:B------:R-:W-:Y:S01]  /*168a0*/  FFMA R50, R47, R48, R50 ;  /* 0x000000302f327223 */ /* 0x000fe20000000032 */
[----:B------:R-:W-:Y:S01]  /*168b0*/  FSEL R48, -R9, -0.026868773624300956726, P4 ;  /* 0xbcdc1be709307808 */ /* 0x000fe20002000100 */
[----:B--2---:R-:W-:-:S04]  /*168c0*/  FMUL R35, R2, R44 ;  /* 0x0000002c02237220 */ /* 0x004fc80000400000 */
[----:B------:R-:W-:Y:S01]  /*168d0*/  FFMA R32, R16, R33, R35 ;  /* 0x0000002110207223 */ /* 0x000fe20000000023 */
[----:B------:R-:W-:Y:S01]  /*168e0*/  FMUL R33, R59, R59 ;  /* 0x0000003b3b217220 */ /* 0x000fe20000400000 */
[----:B------:R-:W-:-:S04]  /*168f0*/  FSEL R44, -R7, -0.00082130916416645050049, P2 ;  /* 0xba574d20072c7808 */ /* 0x000fc80001000100 */
[----:B------:R-:W-:Y:S01]  /*16900*/  FSEL R43, |R59|, R33, P4 ;  /* 0x000000213b2b7208 */ /* 0x000fe20002000200 */
[----:B------:R-:W-:-:S04]  /*16910*/  FFMA R42, R39, R42, R44 ;  /* 0x0000002a272a7223 */ /* 0x000fc8000000002c */
[----:B------:R-:W-:Y:S01]  /*16920*/  FFMA R44, R43, R36, R40 ;  /* 0x000000242b2c7223 */ /* 0x000fe20000000028 */
[C---:B------:R-:W-:Y:S02]  /*16930*/  FSEL R36, R8.reuse, 0.0052134888246655464172, P2 ;  /* 0x3baad5ea08247808 */ /* 0x040fe40001000000 */
[----:B------:R-:W-:-:S03]  /*16940*/  FSEL R40, R8, 0.0052134888246655464172, P3 ;  /* 0x3baad5ea08287808 */ /* 0x000fc60001800000 */
[----:B------:R-:W-:Y:S01]  /*16950*/  FFMA R42, R39, R42, R36 ;  /* 0x0000002a272a7223 */ /* 0x000fe20000000024 */
[----:B------:R-:W-:Y:S01]  /*16960*/  FSEL R36, -R9, -0.026868773624300956726, P0 ;  /* 0xbcdc1be709247808 */ /* 0x000fe20000000100 */
[----:B------:R-:W-:Y:S01]  /*16970*/  FFMA R40, R41, R46, R40 ;  /* 0x0000002e29287223 */ /* 0x000fe20000000028 */
[----:B------:R-:W-:Y:S01]  /*16980*/  FFMA R46, R43, R44, R38 ;  /* 0x0000002c2b2e7223 */ /* 0x000fe20000000026 */
[C---:B------:R-:W-:Y:S02]  /*16990*/  FSEL R38, -R9.reuse, -0.026868773624300956726, P2 ;  /* 0xbcdc1be709267808 */ /* 0x040fe40001000100 */
[----:B------:R-:W-:Y:S01]  /*169a0*/  FSEL R44, -R9, -0.026868773624300956726, P3 ;  /* 0xbcdc1be7092c7808 */ /* 0x000fe20001800100 */
[----:B------:R-:W-:Y:S01]  /*169b0*/  FFMA R34, R37, R34, R36 ;  /* 0x0000002225227223 */ /* 0x000fe20000000024 */
[C---:B------:R-:W-:Y:S01]  /*169c0*/  FSEL R36, R10.reuse, 0.11284004896879196167, P0 ;  /* 0x3de718af0a247808 */ /* 0x040fe20000000000 */
[----:B------:R-:W-:Y:S01]  /*169d0*/  FFMA R42, R39, R42, R38 ;  /* 0x0000002a272a7223 */ /* 0x000fe20000000026 */
[----:B------:R-:W-:Y:S01]  /*169e0*/  FSEL R38, R11, -0.37612664699554443359, P0 ;  /* 0xbec093ac0b267808 */ /* 0x000fe20000000000 */
[----:B------:R-:W-:Y:S01]  /*169f0*/  FFMA R44, R41, R40, R44 ;  /* 0x00000028292c7223 */ /* 0x000fe2000000002c */
[C---:B------:R-:W-:Y:S01]  /*16a00*/  FSEL R40, R10.reuse, 0.11284004896879196167, P2 ;  /* 0x3de718af0a287808 */ /* 0x040fe20001000000 */
[----:B------:R-:W-:Y:S01]  /*16a10*/  FFMA R34, R37, R34, R36 ;  /* 0x0000002225227223 */ /* 0x000fe20000000024 */
[----:B------:R-:W-:Y:S01]  /*16a20*/  FFMA R48, R43, R46, R48 ;  /* 0x0000002e2b307223 */ /* 0x000fe20000000030 */
[----:B------:R-:W-:-:S02]  /*16a30*/  FSEL R46, R10, 0.11284004896879196167, P3 ;  /* 0x3de718af0a2e7808 */ /* 0x000fc40001800000 */
[----:B------:R-:W-:Y:S01]  /*16a40*/  FSEL R36, R12, 0.12837915122509002686, P0 ;  /* 0x3e0375d30c247808 */ /* 0x000fe20000000000 */
[----:B------:R-:W-:Y:S01]  /*16a50*/  FFMA R34, R37, R34, R38 ;  /* 0x0000002225227223 */ /* 0x000fe20000000026 */
[----:B------:R-:W-:Y:S01]  /*16a60*/  FFMA R40, R39, R42, R40 ;  /* 0x0000002a27287223 */ /* 0x000fe20000000028 */
[----:B------:R-:W-:Y:S01]  /*16a70*/  FSEL R42, R11, -0.37612664699554443359, P3 ;  /* 0xbec093ac0b2a7808 */ /* 0x000fe20001800000 */
[----:B------:R-:W-:Y:S01]  /*16a80*/  FFMA R44, R41, R44, R46 ;  /* 0x0000002c292c7223 */ /* 0x000fe2000000002e */
[----:B------:R-:W-:Y:S01]  /*16a90*/  FSEL R33, -|R55|, R55, P0 ;  /* 0x0000003737217208 */ /* 0x000fe20000000300 */
[----:B------:R-:W-:Y:S02]  /*16aa0*/  FFMA R34, R37, R34, R36 ;  /* 0x0000002225227223 */ /* 0x000fe40000000024 */
[----:B------:R-:W-:Y:S02]  /*16ab0*/  FFMA R44, R41, R44, R42 ;  /* 0x0000002c292c7223 */ /* 0x000fe4000000002a */
[----:B------:R-:W-:Y:S01]  /*16ac0*/  FFMA R42, R34, R33, R33 ;  /* 0x00000021222a7223 */ /* 0x000fe20000000021 */
[----:B------:R-:W-:-:S05]  /*16ad0*/  FSEL R34, R12, 0.12837915122509002686, P3 ;  /* 0x3e0375d30c227808 */ /* 0x000fca0001800000 */
[----:B------:R-:W-:Y:S02]  /*16ae0*/  FFMA R34, R41, R44, R34 ;  /* 0x0000002c29227223 */ /* 0x000fe40000000022 */
[----:B------:R-:W2:Y:S01]  /*16af0*/  LDL.LU R41, [R1+0x80] ;  /* 0x0000800001297983 */ /* 0x000ea20000300800 */
[----:B------:R-:W-:Y:S02]  /*16b00*/  FSEL R38, R11, -0.37612664699554443359, P2 ;  /* 0xbec093ac0b267808 */ /* 0x000fe40001000000 */
[----:B------:R-:W-:-:S03]  /*16b10*/  FSEL R36, R12, 0.12837915122509002686, P2 ;  /* 0x3e0375d30c247808 */ /* 0x000fc60001000000 */
[----:B------:R-:W-:Y:S01]  /*16b20*/  FFMA R38, R39, R40, R38 ;  /* 0x0000002827267223 */ /* 0x000fe20000000026 */
[----:B------:R-:W-:-:S03]  /*16b30*/  FSEL R35, -|R57|, R57, P2 ;  /* 0x0000003939237208 */ /* 0x000fc60001000300 */
[----:B------:R-:W-:Y:S01]  /*16b40*/  FFMA R38, R39, R38, R36 ;  /* 0x0000002627267223 */ /* 0x000fe20000000024 */
[----:B------:R-:W-:Y:S02]  /*16b50*/  FSEL R52, -R9, -0.026868773624300956726, P5 ;  /* 0xbcdc1be709347808 */ /* 0x000fe40002800100 */
[----:B------:R-:W-:Y:S01]  /*16b60*/  F2FP.F16.E4M3.UNPACK_B R33, R5 ;  /* 0x00000005ff21723e */ /* 0x000fe200020006ff */
[----:B------:R-:W-:Y:S01]  /*16b70*/  FFMA R44, R38, R35, R35 ;  /* 0x00000023262c7223 */ /* 0x000fe20000000023 */
[C---:B------:R-:W-:Y:S01]  /*16b80*/  FSEL R40, R10.reuse, 0.11284004896879196167, P4 ;  /* 0x3de718af0a287808 */ /* 0x040fe20002000000 */
[----:B------:R-:W-:Y:S02]  /*16b90*/  FFMA R50, R47, R50, R52 ;  /* 0x000000322f327223 */ /* 0x000fe40000000034 */
[----:B------:R-:W1:Y:S01]  /*16ba0*/  @P2 MUFU.EX2 R38, R44 ;  /* 0x0000002c00262308 */ /* 0x000e620000000800 */
[----:B------:R-:W-:Y:S01]  /*16bb0*/  HADD2.F32 R35, -RZ, R33.H0_H0 ;  /* 0x20000021ff237230 */ /* 0x000fe20000004100 */
[----:B------:R-:W-:Y:S01]  /*16bc0*/  FSEL R52, R10, 0.11284004896879196167, P5 ;  /* 0x3de718af0a347808 */ /* 0x000fe20002800000 */
[----:B---3--:R-:W-:Y:S01]  /*16bd0*/  FMUL R37, R2, R45 ;  /* 0x0000002d02257220 */ /* 0x008fe20000400000 */
[----:B------:R-:W-:-:S02]  /*16be0*/  FSEL R39, -|R54|, R54, P3 ;  /* 0x0000003636277208 */ /* 0x000fc40001800300 */
[----:B------:R-:W-:Y:S01]  /*16bf0*/  F2FP.F16.E4M3.UNPACK_B R5, R5.H1 ;  /* 0x00000005ff05723e */ /* 0x000fe200030006ff */
[----:B------:R-:W-:Y:S01]  /*16c00*/  FFMA R40, R43, R48, R40 ;  /* 0x000000302b287223 */ /* 0x000fe20000000028 */
[C---:B------:R-:W-:Y:S01]  /*16c10*/  FSEL R46, R11.reuse, -0.37612664699554443359, P4 ;  /* 0xbec093ac0b2e7808 */ /* 0x040fe20002000000 */
[----:B------:R-:W-:Y:S01]  /*16c20*/  FFMA R49, R16, R35, R37 ;  /* 0x0000002310317223 */ /* 0x000fe20000000025 */
[----:B------:R-:W-:Y:S01]  /*16c30*/  FSEL R48, R11, -0.37612664699554443359, P5 ;  /* 0xbec093ac0b307808 */ /* 0x000fe20002800000 */
[----:B------:R-:W-:Y:S01]  /*16c40*/  FFMA R50, R47, R50, R52 ;  /* 0x000000322f327223 */ /* 0x000fe20000000034 */
[----:B------:R-:W-:Y:S01]  /*16c50*/  FFMA R45, R34, R39, R39 ;  /* 0x00000027222d7223 */ /* 0x000fe20000000027 */
[----:B------:R-:W-:Y:S02]  /*16c60*/  HADD2.F32 R33, -RZ, R33.H1_H1 ;  /* 0x30000021ff217230 */ /* 0x000fe40000004100 */
[----:B------:R-:W-:Y:S01]  /*16c70*/  FFMA R40, R43, R40, R46 ;  /* 0x000000282b287223 */ /* 0x000fe2000000002e */
[----:B------:R-:W-:-:S02]  /*16c80*/  HADD2.F32 R35, -RZ, R5.H0_H0 ;  /* 0x20000005ff237230 */ /* 0x000fc40000004100 */
[C---:B----4-:R-:W-:Y:S01]  /*16c90*/  FMUL R37, R2.reuse, R58 ;  /* 0x0000003a02257220 */ /* 0x050fe20000400000 */
[----:B------:R-:W-:Y:S01]  /*16ca0*/  FMUL R34, R2, R56 ;  /* 0x0000003802227220 */ /* 0x000fe20000400000 */
[C---:B------:R-:W-:Y:S01]  /*16cb0*/  FSEL R46, R12.reuse, 0.12837915122509002686, P4 ;  /* 0x3e0375d30c2e7808 */ /* 0x040fe20002000000 */
[----:B------:R-:W-:Y:S01]  /*16cc0*/  FFMA R48, R47, R50, R48 ;  /* 0x000000322f307223 */ /* 0x000fe20000000030 */
[----:B------:R-:W-:Y:S01]  /*16cd0*/  FSEL R52, R12, 0.12837915122509002686, P5 ;  /* 0x3e0375d30c347808 */ /* 0x000fe20002800000 */
[----:B------:R-:W3:Y:S01]  /*16ce0*/  @P0 MUFU.EX2 R36, R42 ;  /* 0x0000002a00240308 */ /* 0x000ee20000000800 */
[C---:B------:R-:W-:Y:S01]  /*16cf0*/  FFMA R51, R16.reuse, R33, R37 ;  /* 0x0000002110337223 */ /* 0x040fe20000000025 */
[----:B------:R-:W-:Y:S01]  /*16d00*/  FFMA R53, R16, R35, R34 ;  /* 0x0000002310357223 */ /* 0x000fe20000000022 */
[----:B------:R-:W-:Y:S01]  /*16d10*/  FSEL R33, -|R59|, R59, P4 ;  /* 0x0000003b3b217208 */ /* 0x000fe20002000300 */
[----:B------:R-:W-:Y:S01]  /*16d20*/  FFMA R40, R43, R40, R46 ;  /* 0x000000282b287223 */ /* 0x000fe2000000002e */
[----:B------:R-:W-:Y:S01]  /*16d30*/  FSEL R35, -|R61|, R61, P5 ;  /* 0x0000003d3d237208 */ /* 0x000fe20002800300 */
[----:B------:R-:W-:-:S02]  /*16d40*/  FFMA R48, R47, R48, R52 ;  /* 0x000000302f307223 */ /* 0x000fc40000000034 */
[----:B------:R-:W4:Y:S01]  /*16d50*/  @P3 MUFU.EX2 R39, R45 ;  /* 0x0000002d00273308 */ /* 0x000f220000000800 */
[----:B-1----:R-:W-:Y:S01]  /*16d60*/  @P2 FADD R38, -R38, 1 ;  /* 0x3f80000026262421 */ /* 0x002fe20000000100 */
[----:B------:R-:W-:Y:S01]  /*16d70*/  FFMA R46, R40, R33, R33 ;  /* 0x00000021282e7223 */ /* 0x000fe20000000021 */
[----:B------:R-:W-:-:S03]  /*16d80*/  FFMA R48, R48, R35, R35 ;  /* 0x0000002330307223 */ /* 0x000fc60000000023 */
[----:B------:R-:W-:Y:S02]  /*16d90*/  @P2 LOP3.LUT R44, R38, 0x80000000, R57, 0xb8, !PT ;  /* 0x80000000262c2812 */ /* 0x000fe400078eb839 */
[----:B------:R-:W1:Y:S01]  /*16da0*/  @P4 MUFU.EX2 R38, R46 ;  /* 0x0000002e00264308 */ /* 0x000e620000000800 */
[----:B---3--:R-:W-:-:S07]  /*16db0*/  @P0 FADD R36, -R36, 1 ;  /* 0x3f80000024240421 */ /* 0x008fce0000000100 */
[----:B------:R-:W3:Y:S01]  /*16dc0*/  @P5 MUFU.EX2 R40, R48 ;  /* 0x0000003000285308 */ /* 0x000ee20000000800 */
[----:B----4-:R-:W-:Y:S01]  /*16dd0*/  @P3 FADD R39, -R39, 1 ;  /* 0x3f80000027273421 */ /* 0x010fe20000000100 */
[----:B------:R-:W-:Y:S02]  /*16de0*/  HADD2.F32 R5, -RZ, R5.H1_H1 ;  /* 0x30000005ff057230 */ /* 0x000fe40000004100 */
[----:B------:R-:W-:Y:S01]  /*16df0*/  FMUL R60, R32, 0.70710676908493041992 ;  /* 0x3f3504f3203c7820 */ /* 0x000fe20000400000 */
[----:B------:R-:W-:Y:S01]  /*16e00*/  @P0 LOP3.LUT R42, R36, 0x80000000, R55, 0xb8, !PT ;  /* 0x80000000242a0812 */ /* 0x000fe200078eb837 */
[----:B------:R-:W-:Y:S01]  /*16e10*/  FMUL R56, R51, 0.70710676908493041992 ;  /* 0x3f3504f333387820 */ /* 0x000fe20000400000 */
[----:B------:R-:W-:Y:S01]  /*16e20*/  FMUL R55, R49, 0.70710676908493041992 ;  /* 0x3f3504f331377820 */ /* 0x000fe20000400000 */
[----:B------:R-:W-:Y:S01]  /*16e30*/  @P3 LOP3.LUT R45, R39, 0x80000000, R54, 0xb8, !PT ;  /* 0x80000000272d3812 */ /* 0x000fe200078eb836 */
[C---:B------:R-:W-:Y:S01]  /*16e40*/  FMUL R36, R60.reuse, R60 ;  /* 0x0000003c3c247220 */ /* 0x040fe20000400000 */
[----:B------:R-:W-:Y:S01]  /*16e50*/  FSETP.GE.AND P0, PT, |R60|, 1.0029599666595458984, PT ;  /* 0x3f8060fe3c00780b */ /* 0x000fe20003f06200 */
[C---:B------:R-:W-:Y:S01]  /*16e60*/  FMUL R35, R56.reuse, R56 ;  /* 0x0000003838237220 */ /* 0x040fe20000400000 */
[----:B------:R-:W-:Y:S01]  /*16e70*/  FSETP.GE.AND P2, PT, |R56|, 1.0029599666595458984, PT ;  /* 0x3f8060fe3800780b */ /* 0x000fe20003f46200 */
[C---:B------:R-:W-:Y:S01]  /*16e80*/  FMUL R34, R55.reuse, R55 ;  /* 0x0000003737227220 */ /* 0x040fe20000400000 */
[----:B------:R-:W-:Y:S01]  /*16e90*/  FSETP.GE.AND P3, PT, |R55|, 1.0029599666595458984, PT ;  /* 0x3f8060fe3700780b */ /* 0x000fe20003f66200 */
[----:B-1----:R-:W-:Y:S01]  /*16ea0*/  @P4 FADD R38, -R38, 1 ;  /* 0x3f80000026264421 */ /* 0x002fe20000000100 */
[----:B------:R-:W-:Y:S01]  /*16eb0*/  FMUL R57, R53, 0.70710676908493041992 ;  /* 0x3f3504f335397820 */ /* 0x000fe20000400000 */
[----:B---3--:R-:W-:Y:S01]  /*16ec0*/  @P5 FADD R40, -R40, 1 ;  /* 0x3f80000028285421 */ /* 0x008fe20000000100 */
[----:B------:R-:W-:-:S02]  /*16ed0*/  FSEL R47, |R60|, R36, P0 ;  /* 0x000000243c2f7208 */ /* 0x000fc40000000200 */
[----:B------:R-:W-:Y:S02]  /*16ee0*/  FSEL R36, |R56|, R35, P2 ;  /* 0x0000002338247208 */ /* 0x000fe40001000200 */
[----:B------:R-:W-:Y:S02]  /*16ef0*/  FSEL R34, |R55|, R34, P3 ;  /* 0x0000002237227208 */ /* 0x000fe40001800200 */
[C---:B------:R-:W-:Y:S02]  /*16f00*/  FSEL R35, R6.reuse, 8.4834944573231041431e-05, P3 ;  /* 0x38b1e96a06237808 */ /* 0x040fe40001800000 */
[----:B------:R-:W-:Y:S02]  /*16f10*/  FSEL R37, -R7, -0.00082130916416645050049, P3 ;  /* 0xba574d2007257808 */ /* 0x000fe40001800100 */
[----:B------:R-:W-:Y:S02]  /*16f20*/  FSEL R39, R6, 8.4834944573231041431e-05, P2 ;  /* 0x38b1e96a06277808 */ /* 0x000fe40001000000 */
[----:B------:R-:W-:-:S02]  /*16f30*/  @P4 LOP3.LUT R46, R38, 0x80000000, R59, 0xb8, !PT ;  /* 0x80000000262e4812 */ /* 0x000fc400078eb83b */
[----:B------:R-:W-:Y:S02]  /*16f40*/  @P5 LOP3.LUT R48, R40, 0x80000000, R61, 0xb8, !PT ;  /* 0x8000000028305812 */ /* 0x000fe400078eb83d */
[----:B------:R-:W-:Y:S01]  /*16f50*/  FSETP.GE.AND P4, PT, |R57|, 1.0029599666595458984, PT ;  /* 0x3f8060fe3900780b */ /* 0x000fe20003f86200 */
[----:B------:R-:W-:Y:S01]  /*16f60*/  FFMA R35, R34, R35, R37 ;  /* 0x0000002322237223 */ /* 0x000fe20000000025 */
[C---:B------:R-:W-:Y:S02]  /*16f70*/  FSEL R50, R6.reuse, 8.4834944573231041431e-05, P0 ;  /* 0x38b1e96a06327808 */ /* 0x040fe40000000000 */
[----:B------:R-:W-:Y:S02]  /*16f80*/  FSEL R52, -R7, -0.00082130916416645050049, P0 ;  /* 0xba574d2007347808 */ /* 0x000fe40000000100 */
[----:B------:R-:W-:-:S03]  /*16f90*/  FSEL R38, R6, 8.4834944573231041431e-05, P4 ;  /* 0x38b1e96a06267808 */ /* 0x000fc60002000000 */
[----:B------:R-:W-:Y:S01]  /*16fa0*/  FFMA R50, R47, R50, R52 ;  /* 0x000000322f327223 */ /* 0x000fe20000000034 */
[----:B------:R-:W-:-:S05]  /*16fb0*/  FSEL R52, R8, 0.0052134888246655464172, P0 ;  /* 0x3baad5ea08347808 */ /* 0x000fca0000000000 */
[----:B------:R-:W-:Y:S01]  /*16fc0*/  FFMA R50, R47, R50, R52 ;  /* 0x000000322f327223 */ /* 0x000fe20000000034 */
[----:B------:R-:W-:Y:S01]  /*16fd0*/  FMUL R4, R4, 0.5 ;  /* 0x3f00000004047820 */ /* 0x000fe20000400000 */
[----:B------:R-:W-:Y:S01]  /*16fe0*/  FADD R25, R25, 1 ;  /* 0x3f80000019197421 */ /* 0x000fe20000000000 */
[----:B------:R-:W-:Y:S01]  /*16ff0*/  FMUL R3, R3, 0.5 ;  /* 0x3f00000003037820 */ /* 0x000fe20000400000 */
[----:B------:R-:W-:Y:S01]  /*17000*/  FADD R42, R42, 1 ;  /* 0x3f8000002a2a7421 */ /* 0x000fe20000000000 */
[----:B------:R-:W-:Y:S01]  /*17010*/  FMUL R20, R20, 0.5 ;  /* 0x3f00000014147820 */ /* 0x000fe20000400000 */
[----:B------:R-:W-:Y:S01]  /*17020*/  FMUL R25, R4, R25 ;  /* 0x0000001904197220 */ /* 0x000fe20000400000 */
[----:B------:R-:W-:Y:S01]  /*17030*/  FMUL R23, R23, 0.5 ;  /* 0x3f00000017177820 */ /* 0x000fe20000400000 */
[----:B------:R-:W-:Y:S01]  /*17040*/  FMUL R42, R3, R42 ;  /* 0x0000002a032a7220 */ /* 0x000fe20000400000 */
[----:B------:R-:W-:Y:S01]  /*17050*/  FADD R4, R31, 1 ;  /* 0x3f8000001f047421 */ /* 0x000fe20000000000 */
[----:B------:R-:W-:Y:S01]  /*17060*/  FMUL R0, R0, 0.5 ;  /* 0x3f00000000007820 */ /* 0x000fe20000400000 */
[----:B------:R-:W-:Y:S01]  /*17070*/  FMUL R28, R28, 0.5 ;  /* 0x3f0000001c1c7820 */ /* 0x000fe20000400000 */
[----:B------:R-:W-:Y:S01]  /*17080*/  FADD R45, R45, 1 ;  /* 0x3f8000002d2d7421 */ /* 0x000fe20000000000 */
[----:B------:R-:W-:Y:S01]  /*17090*/  FADD R3, R46, 1 ;  /* 0x3f8000002e037421 */ /* 0x000fe20000000000 */
[----:B------:R-:W-:Y:S01]  /*170a0*/  FMUL R23, R23, R4 ;  /* 0x0000000417177220 */ /* 0x000fe20000400000 */
[----:B------:R-:W-:Y:S01]  /*170b0*/  FMUL R14, R14, 0.5 ;  /* 0x3f0000000e0e7820 */ /* 0x000fe20000400000 */
[----:B------:R-:W-:Y:S01]  /*170c0*/  FMUL R22, R22, 0.5 ;  /* 0x3f00000016167820 */ /* 0x000fe20000400000 */
[----:B------:R-:W-:Y:S01]  /*170d0*/  FMUL R28, R28, R3 ;  /* 0x000000031c1c7220 */ /* 0x000fe20000400000 */
[----:B------:R-:W-:Y:S01]  /*170e0*/  FADD R17, R17, 1 ;  /* 0x3f80000011117421 */ /* 0x000fe20000000000 */
[----:B------:R-:W-:Y:S01]  /*170f0*/  FADD R27, R27, 1 ;  /* 0x3f8000001b1b7421 */ /* 0x000fe20000000000 */
[----:B------:R-:W-:Y:S01]  /*17100*/  FMUL R21, R21, 0.5 ;  /* 0x3f00000015157820 */ /* 0x000fe20000400000 */
[----:B------:R-:W-:Y:S01]  /*17110*/  FMUL R24, R24, 0.5 ;  /* 0x3f00000018187820 */ /* 0x000fe20000400000 */
[----:B------:R-:W-:Y:S01]  /*17120*/  FADD R30, R30, 1 ;  /* 0x3f8000001e1e7421 */ /* 0x000fe20000000000 */
[----:B------:R-:W-:Y:S01]  /*17130*/  FMUL R29, R29, 0.5 ;  /* 0x3f0000001d1d7820 */ /* 0x000fe20000400000 */
[----:B------:R-:W-:Y:S01]  /*17140*/  FMUL R32, R32, 0.5 ;  /* 0x3f00000020207820 */ /* 0x000fe20000400000 */
[----:B------:R-:W-:Y:S01]  /*17150*/  FADD R48, R48, 1 ;  /* 0x3f80000030307421 */ /* 0x000fe20000000000 */
[----:B------:R-:W-:Y:S01]  /*17160*/  FMUL R3, R51, 0.5 ;  /* 0x3f00000033037820 */ /* 0x000fe20000400000 */
[----:B------:R-:W-:Y:S01]  /*17170*/  FMUL R4, R53, 0.5 ;  /* 0x3f00000035047820 */ /* 0x000fe20000400000 */
[----:B------:R-:W-:Y:S01]  /*17180*/  FMUL R14, R17, R14 ;  /* 0x0000000e110e7220 */ /* 0x000fe20000400000 */
[----:B------:R-:W-:Y:S01]  /*17190*/  FMUL R22, R22, R27 ;  /* 0x0000001b16167220 */ /* 0x000fe20000400000 */
[----:B------:R-:W-:Y:S01]  /*171a0*/  FMUL R21, R21, R30 ;  /* 0x0000001e15157220 */ /* 0x000fe20000400000 */
[----:B------:R-:W-:Y:S01]  /*171b0*/  FMUL R29, R29, R48 ;  /* 0x000000301d1d7220 */ /* 0x000fe20000400000 */
[----:B------:R-:W-:-:S03]  /*171c0*/  F2FP.SATFINITE.E4M3.F32.PACK_AB_MERGE_C R42, R42, R23, RZ ;  /* 0x000000172a2a723e */ /* 0x000fc600048070ff */
[----:B------:R-:W-:Y:S02]  /*171d0*/  F2FP.SATFINITE.E4M3.F32.PACK_AB_MERGE_C R22, R21, R22, RZ ;  /* 0x000000161516723e */ /* 0x000fe400048070ff */
[----:B------:R-:W-:Y:S01]  /*171e0*/  F2FP.SATFINITE.E4M3.F32.PACK_AB_MERGE_C R28, R29, R28, RZ ;  /* 0x0000001c1d1c723e */ /* 0x000fe200048070ff */
[----:B--2---:R-:W-:-:S04]  /*171f0*/  FMUL R33, R2, R41 ;  /* 0x0000002902217220 */ /* 0x004fc80000400000 */
[----:B------:R-:W-:Y:S01]  /*17200*/  FFMA R54, R16, R5, R33 ;  /* 0x0000000510367223 */ /* 0x000fe20000000021 */
[----:B------:R-:W-:-:S03]  /*17210*/  FSEL R41, -R7, -0.00082130916416645050049, P2 ;  /* 0xba574d2007297808 */ /* 0x000fc60001000100 */
[----:B------:R-:W-:Y:S01]  /*17220*/  FMUL R58, R54, 0.70710676908493041992 ;  /* 0x3f3504f3363a7820 */ /* 0x000fe20000400000 */
[----:B------:R-:W-:Y:S01]  /*17230*/  FMUL R5, R57, R57 ;  /* 0x0000003939057220 */ /* 0x000fe20000400000 */
[----:B------:R-:W-:-:S03]  /*17240*/  FFMA R39, R36, R39, R41 ;  /* 0x0000002724277223 */ /* 0x000fc60000000029 */
[----:B------:R-:W-:Y:S02]  /*17250*/  FSETP.GE.AND P5, PT, |R58|, 1.0029599666595458984, PT ;  /* 0x3f8060fe3a00780b */ /* 0x000fe40003fa6200 */
[----:B------:R-:W-:Y:S02]  /*17260*/  FSEL R37, |R57|, R5, P4 ;  /* 0x0000000539257208 */ /* 0x000fe40002000200 */
[----:B------:R-:W-:Y:S02]  /*17270*/  FSEL R41, R6, 8.4834944573231041431e-05, P5 ;  /* 0x38b1e96a06297808 */ /* 0x000fe40002800000 */
[C---:B------:R-:W-:Y:S02]  /*17280*/  FSEL R6, -R7.reuse, -0.00082130916416645050049, P4 ;  /* 0xba574d2007067808 */ /* 0x040fe40002000100 */
[----:B------:R-:W-:Y:S02]  /*17290*/  FSEL R5, R8, 0.0052134888246655464172, P3 ;  /* 0x3baad5ea08057808 */ /* 0x000fe40001800000 */
[----:B------:R-:W-:Y:S01]  /*172a0*/  FSEL R43, -R7, -0.00082130916416645050049, P5 ;  /* 0xba574d20072b7808 */ /* 0x000fe20002800100 */
[----:B------:R-:W-:Y:S01]  /*172b0*/  FMUL R33, R58, R58 ;  /* 0x0000003a3a217220 */ /* 0x000fe20000400000 */
[----:B------:R-:W-:Y:S01]  /*172c0*/  FSEL R7, R8, 0.0052134888246655464172, P2 ;  /* 0x3baad5ea08077808 */ /* 0x000fe20001000000 */
[----:B------:R-:W-:Y:S01]  /*172d0*/  FFMA R6, R37, R38, R6 ;  /* 0x0000002625067223 */ /* 0x000fe20000000006 */
[----:B------:R-:W-:Y:S01]  /*172e0*/  FFMA R5, R34, R35, R5 ;  /* 0x0000002322057223 */ /* 0x000fe20000000005 */
[----:B------:R-:W-:-:S02]  /*172f0*/  FSEL R38, R8, 0.0052134888246655464172, P4 ;  /* 0x3baad5ea08267808 */ /* 0x000fc40002000000 */
[----:B------:R-:W-:Y:S01]  /*17300*/  FSEL R35, R8, 0.0052134888246655464172, P5 ;  /* 0x3baad5ea08237808 */ /* 0x000fe20002800000 */
[----:B------:R-:W-:Y:S01]  /*17310*/  FFMA R39, R36, R39, R7 ;  /* 0x0000002724277223 */ /* 0x000fe20000000007 */
[C---:B------:R-:W-:Y:S02]  /*17320*/  FSEL R8, -R9.reuse, -0.026868773624300956726, P0 ;  /* 0xbcdc1be709087808 */ /* 0x040fe40000000100 */
[----:B------:R-:W-:Y:S02]  /*17330*/  FSEL R40, |R58|, R33, P5 ;  /* 0x000000213a287208 */ /* 0x000fe40002800200 */
[----:B------:R-:W-:Y:S01]  /*17340*/  FSEL R7, -R9, -0.026868773624300956726, P3 ;  /* 0xbcdc1be709077808 */ /* 0x000fe20001800100 */
[----:B------:R-:W-:Y:S01]  /*17350*/  FFMA R50, R47, R50, R8 ;  /* 0x000000322f327223 */ /* 0x000fe20000000008 */
[----:B------:R-:W-:Y:S01]  /*17360*/  FSEL R8, -R9, -0.026868773624300956726, P4 ;  /* 0xbcdc1be709087808 */ /* 0x000fe20002000100 */
[----:B------:R-:W-:Y:S01]  /*17370*/  FFMA R41, R40, R41, R43 ;  /* 0x0000002928297223 */ /* 0x000fe2000000002b */
[----:B------:R-:W-:Y:S01]  /*17380*/  FFMA R6, R37, R6, R38 ;  /* 0x0000000625067223 */ /* 0x000fe20000000026 */
[----:B------:R-:W-:Y:S01]  /*17390*/  FFMA R5, R34, R5, R7 ;  /* 0x0000000522057223 */ /* 0x000fe20000000007 */
[----:B------:R-:W-:-:S02]  /*173a0*/  FSEL R38, R10, 0.11284004896879196167, P0 ;  /* 0x3de718af0a267808 */ /* 0x000fc40000000000 */
[----:B------:R-:W-:Y:S02]  /*173b0*/  FSEL R7, R10, 0.11284004896879196167, P3 ;  /* 0x3de718af0a077808 */ /* 0x000fe40001800000 */
[C---:B------:R-:W-:Y:S01]  /*173c0*/  FSEL R33, -R9.reuse, -0.026868773624300956726, P2 ;  /* 0xbcdc1be709217808 */ /* 0x040fe20001000100 */
[----:B------:R-:W-:Y:S01]  /*173d0*/  FFMA R35, R40, R41, R35 ;  /* 0x0000002928237223 */ /* 0x000fe20000000023 */
[----:B------:R-:W-:Y:S01]  /*173e0*/  FSEL R9, -R9, -0.026868773624300956726, P5 ;  /* 0xbcdc1be709097808 */ /* 0x000fe20002800100 */
[----:B------:R-:W-:Y:S01]  /*173f0*/  FFMA R8, R37, R6, R8 ;  /* 0x0000000625087223 */ /* 0x000fe20000000008 */
[----:B------:R-:W-:Y:S01]  /*17400*/  FSEL R6, R11, -0.37612664699554443359, P0 ;  /* 0xbec093ac0b067808 */ /* 0x000fe20000000000 */
[----:B------:R-:W-:Y:S01]  /*17410*/  FFMA R38, R47, R50, R38 ;  /* 0x000000322f267223 */ /* 0x000fe20000000026 */
[----:B------:R-:W-:Y:S01]  /*17420*/  FFMA R5, R34, R5, R7 ;  /* 0x0000000522057223 */ /* 0x000fe20000000007 */
[----:B------:R-:W-:Y:S01]  /*17430*/  FFMA R33, R36, R39, R33 ;  /* 0x0000002724217223 */ /* 0x000fe20000000021 */
[----:B------:R-:W-:Y:S01]  /*17440*/  FSEL R7, R11, -0.37612664699554443359, P3 ;  /* 0xbec093ac0b077808 */ /* 0x000fe20001800000 */
[----:B------:R-:W-:Y:S01]  /*17450*/  FFMA R39, R40, R35, R9 ;  /* 0x0000002328277223 */ /* 0x000fe20000000009 */
[----:B------:R-:W-:Y:S01]  /*17460*/  FSEL R9, R10, 0.11284004896879196167, P2 ;  /* 0x3de718af0a097808 */ /* 0x000fe20001000000 */
[----:B------:R-:W-:Y:S01]  /*17470*/  FFMA R6, R47, R38, R6 ;  /* 0x000000262f067223 */ /* 0x000fe20000000006 */
[----:B------:R-:W-:Y:S01]  /*17480*/  FSEL R38, R12, 0.12837915122509002686, P0 ;  /* 0x3e0375d30c267808 */ /* 0x000fe20000000000 */
[----:B------:R-:W-:Y:S01]  /*17490*/  FFMA R5, R34, R5, R7 ;  /* 0x0000000522057223 */ /* 0x000fe20000000007 */
[----:B------:R-:W-:Y:S01]  /*174a0*/  FSEL R7, R12, 0.12837915122509002686, P3 ;  /* 0x3e0375d30c077808 */ /* 0x000fe20001800000 */
[----:B------:R-:W-:Y:S01]  /*174b0*/  FFMA R9, R36, R33, R9 ;  /* 0x0000002124097223 */ /* 0x000fe20000000009 */
[----:B------:R-:W-:Y:S01]  /*174c0*/  FSEL R35, R11, -0.37612664699554443359, P2 ;  /* 0xbec093ac0b237808 */ /* 0x000fe20001000000 */
[----:B------:R-:W-:Y:S01]  /*174d0*/  FFMA R6, R47, R6, R38 ;  /* 0x000000062f067223 */ /* 0x000fe20000000026 */
[----:B------:R-:W-:Y:S01]  /*174e0*/  FSEL R33, -|R60|, R60, P0 ;  /* 0x0000003c3c217208 */ /* 0x000fe20000000300 */
[----:B------:R-:W-:Y:S01]  /*174f0*/  FFMA R5, R34, R5, R7 ;  /* 0x0000000522057223 */ /* 0x000fe20000000007 */
[----:B------:R-:W-:Y:S01]  /*17500*/  FSEL R38, R10, 0.11284004896879196167, P4 ;  /* 0x3de718af0a267808 */ /* 0x000fe20002000000 */
[----:B------:R-:W-:Y:S01]  /*17510*/  FFMA R9, R36, R9, R35 ;  /* 0x0000000924097223 */ /* 0x000fe20000000023 */
[----:B------:R-:W-:Y:S01]  /*17520*/  FSEL R7, R10, 0.11284004896879196167, P5 ;  /* 0x3de718af0a077808 */ /* 0x000fe20002800000 */
[----:B------:R-:W-:Y:S01]  /*17530*/  FFMA R35, R6, R33, R33 ;  /* 0x0000002106237223 */ /* 0x000fe20000000021 */
[----:B------:R-:W-:Y:S01]  /*17540*/  FSEL R33, R12, 0.12837915122509002686, P2 ;  /* 0x3e0375d30c217808 */ /* 0x000fe20001000000 */
[----:B------:R-:W-:Y:S01]  /*17550*/  FFMA R38, R37, R8, R38 ;  /* 0x0000000825267223 */ /* 0x000fe20000000026 */
[C---:B------:R-:W-:Y:S01]  /*17560*/  FSEL R34, R11.reuse, -0.37612664699554443359, P4 ;  /* 0xbec093ac0b227808 */ /* 0x040fe20002000000 */
[----:B------:R-:W-:Y:S01]  /*17570*/  FFMA R39, R40, R39, R7 ;  /* 0x0000002728277223 */ /* 0x000fe20000000007 */
[----:B------:R-:W-:Y:S01]  /*17580*/  FSEL R11, R11, -0.37612664699554443359, P5 ;  /* 0xbec093ac0b0b7808 */ /* 0x000fe20002800000 */
[----:B------:R-:W-:Y:S01]  /*17590*/  FFMA R9, R36, R9, R33 ;  /* 0x0000000924097223 */ /* 0x000fe20000000021 */
[----:B------:R-:W-:Y:S01]  /*175a0*/  FSEL R8, -|R56|, R56, P2 ;  /* 0x0000003838087208 */ /* 0x000fe20001000300 */
[----:B------:R-:W-:Y:S01]  /*175b0*/  FFMA R34, R37, R38, R34 ;  /* 0x0000002625227223 */ /* 0x000fe20000000022 */
[----:B------:R-:W-:Y:S01]  /*175c0*/  FSEL R10, R12, 0.12837915122509002686, P4 ;  /* 0x3e0375d30c0a7808 */ /* 0x000fe20002000000 */
[----:B------:R-:W-:Y:S01]  /*175d0*/  FFMA R11, R40, R39, R11 ;  /* 0x00000027280b7223 */ /* 0x000fe2000000000b */
[----:B------:R-:W-:Y:S01]  /*175e0*/  FSEL R12, R12, 0.12837915122509002686, P5 ;  /* 0x3e0375d30c0c7808 */ /* 0x000fe20002800000 */
[----:B------:R-:W-:Y:S01]  /*175f0*/  FFMA R8, R9, R8, R8 ;  /* 0x0000000809087223 */ /* 0x000fe20000000008 */
[----:B------:R-:W-:Y:S01]  /*17600*/  FSEL R6, -|R55|, R55, P3 ;  /* 0x0000003737067208 */ /* 0x000fe20001800300 */
[----:B------:R-:W-:Y:S01]  /*17610*/  FFMA R10, R37, R34, R10 ;  /* 0x00000022250a7223 */ /* 0x000fe2000000000a */
[----:B------:R-:W-:Y:S01]  /*17620*/  FSEL R9, -|R57|, R57, P4 ;  /* 0x0000003939097208 */ /* 0x000fe20002000300 */
[----:B------:R-:W-:Y:S01]  /*17630*/  FFMA R11, R40, R11, R12 ;  /* 0x0000000b280b7223 */ /* 0x000fe2000000000c */
[----:B------:R-:W-:Y:S01]  /*17640*/  FSEL R34, -|R58|, R58, P5 ;  /* 0x0000003a3a227208 */ /* 0x000fe20002800300 */
[----:B------:R-:W-:-:S02]  /*17650*/  FFMA R5, R5, R6, R6 ;  /* 0x0000000605057223 */ /* 0x000fc40000000006 */
[----:B------:R-:W-:Y:S02]  /*17660*/  FFMA R9, R10, R9, R9 ;  /* 0x000000090a097223 */ /* 0x000fe40000000009 */
[----:B------:R-:W-:Y:S01]  /*17670*/  FFMA R11, R11, R34, R34 ;  /* 0x000000220b0b7223 */ /* 0x000fe20000000022 */
[----:B------:R-:W1:Y:S08]  /*17680*/  @P2 MUFU.EX2 R7, R8 ;  /* 0x0000000800072308 */ /* 0x000e700000000800 */
[----:B------:R-:W2:Y:S08]  /*17690*/  @P0 MUFU.EX2 R41, R35 ;  /* 0x0000002300290308 */ /* 0x000eb00000000800 */
[----:B------:R-:W3:Y:S08]  /*176a0*/  @P3 MUFU.EX2 R6, R5 ;  /* 0x0000000500063308 */ /* 0x000ef00000000800 */
[----:B------:R-:W4:Y:S08]  /*176b0*/  @P4 MUFU.EX2 R10, R9 ;  /* 0x00000009000a4308 */ /* 0x000f300000000800 */
[----:B------:R-:W5:Y:S01]  /*176c0*/  @P5 MUFU.EX2 R12, R11 ;  /* 0x0000000b000c5308 */ /* 0x000f620000000800 */
[----:B-1----:R-:W-:Y:S01]  /*176d0*/  @P2 FADD R7, -R7, 1 ;  /* 0x3f80000007072421 */ /* 0x002fe20000000100 */
[----:B--2---:R-:W-:Y:S01]  /*176e0*/  @P0 FADD R41, -R41, 1 ;  /* 0x3f80000029290421 */ /* 0x004fe20000000100 */
[----:B---3--:R-:W-:Y:S01]  /*176f0*/  @P3 FADD R6, -R6, 1 ;  /* 0x3f80000006063421 */ /* 0x008fe20000000100 */
[----:B----4-:R-:W-:-:S02]  /*17700*/  @P4 FADD R10, -R10, 1 ;  /* 0x3f8000000a0a4421 */ /* 0x010fc40000000100 */
[----:B------:R-:W-:Y:S01]  /*17710*/  @P2 LOP3.LUT R8, R7, 0x80000000, R56, 0xb8, !PT ;  /* 0x8000000007082812 */ /* 0x000fe200078eb838 */
[----:B------:R-:W-:Y:S01]  /*17720*/  FADD R7, R26, 1 ;  /* 0x3f8000001a077421 */ /* 0x000fe20000000000 */
[----:B------:R-:W-:Y:S01]  /*17730*/  @P0 LOP3.LUT R35, R41, 0x80000000, R60, 0xb8, !PT ;  /* 0x8000000029230812 */ /* 0x000fe200078eb83c */
[----:B-----5:R-:W-:Y:S01]  /*17740*/  @P5 FADD R12, -R12, 1 ;  /* 0x3f8000000c0c5421 */ /* 0x020fe20000000100 */
[----:B------:R-:W-:Y:S02]  /*17750*/  @P3 LOP3.LUT R5, R6, 0x80000000, R55, 0xb8, !PT ;  /* 0x8000000006053812 */ /* 0x000fe400078eb837 */
[----:B------:R-:W-:Y:S02]  /*17760*/  @P4 LOP3.LUT R9, R10, 0x80000000, R57, 0xb8, !PT ;  /* 0x800000000a094812 */ /* 0x000fe400078eb839 */
[----:B------:R-:W-:Y:S01]  /*17770*/  @P5 LOP3.LUT R11, R12, 0x80000000, R58, 0xb8, !PT ;  /* 0x800000000c0b5812 */ /* 0x000fe200078eb83a */
[----:B------:R-:W-:Y:S01]  /*17780*/  FMUL R20, R20, R7 ;  /* 0x0000000714147220 */ /* 0x000fe20000400000 */
[----:B------:R-:W-:Y:S01]  /*17790*/  FMUL R10, R0, R45 ;  /* 0x0000002d000a7220 */ /* 0x000fe20000400000 */
[----:B------:R-:W-:Y:S01]  /*177a0*/  FADD R7, R44, 1 ;  /* 0x3f8000002c077421 */ /* 0x000fe20000000000 */
[----:B------:R-:W-:Y:S01]  /*177b0*/  FADD R35, R35, 1 ;  /* 0x3f80000023237421 */ /* 0x000fe20000000000 */
        /* <DEDUP_REMOVED lines=16> */
[----:B------:R-:W-:Y:S01]  /*178c0*/  F2FP.SATFINITE.E4M3.F32.PACK_AB_MERGE_C R4, R11, R4, RZ ;  /* 0x000000040b04723e */ /* 0x000fe200048070ff */
[----:B------:R-:W-:Y:S06]  /*178d0*/  @P1 BRA `(.L_x_136) ;  /* 0x0000000000041947 */ /* 0x000fec0003800000 */
[----:B------:R-:W-:-:S04]  /*178e0*/  DEPBAR.LE SB0, 0x1 ;  /* 0x000080400000791a */ /* 0x000fc80000000000 */
.L_x_136:
[----:B------:R-:W2:Y:S01]  /*178f0*/  LDL.LU R25, [R1+0xc4] ;  /* 0x0000c40001197983 */ /* 0x000ea20000300800 */
        /* <DEDUP_REMOVED lines=17> */
[----:B---3--:R-:W-:Y:S01]  /*17a10*/  BAR.SYNC.DEFER_BLOCKING 0x1, 0x100 ;  /* 0x0044000000007b1d */ /* 0x008fe20000010000 */
[----:B--2---:R-:W-:-:S05]  /*17a20*/  IADD3 R25, P0, R25, UR56, RZ ;  /* 0x0000003819197c10 */ /* 0x004fca000ff1e0ff */
[----:B------:R1:W-:Y:S01]  /*17a30*/  STL [R1+0xc4], R25 ;  /* 0x0000c41901007387 */ /* 0x0003e20000100800 */
[----:B------:R-:W-:Y:S07]  /*17a40*/  @P1 BRA `(.L_x_138) ;  /* 0x0000000000201947 */ /* 0x000fee0003800000 */
[----:B------:R-:W-:Y:S02]  /*17a50*/  UIADD3 UR8, UP0, UR60, 0x4f0, URZ ;  /* 0x000004f03c087890 */ /* 0x000fe4000ff1e03f */
[----:B------:R-:W-:Y:S02]  /*17a60*/  UIADD3 UR6, UR46, 0x80, URZ ;  /* 0x000000802e067890 */ /* 0x000fe4000fffe03f */
[----:B------:R-:W-:Y:S02]  /*17a70*/  UIADD3 UR5, UR45, 0x60, URZ ;  /* 0x000000602d057890 */ /* 0x000fe4000fffe03f */
[----:B------:R-:W-:Y:S02]  /*17a80*/  UIADD3 UR4, UR51, 0x5100, URZ ;  /* 0x0000510033047890 */ /* 0x000fe4000fffe03f */
[----:B------:R-:W-:Y:S01]  /*17a90*/  UIADD3.X UR9, URZ, UR61, URZ, UP0, !UPT ;  /* 0x0000003d3f097290 */ /* 0x000fe200087fe43f */
[----:B------:R-:W-:-:S08]  /*17aa0*/  UMOV UR7, UR47 ;  /* 0x0000002f00077c82 */ /* 0x000fd00008000000 */
[----:B------:R2:W-:Y:S02]  /*17ab0*/  UTMASTG.3D [UR4], [UR8] ;  /* 0x00000004080073b5 */ /* 0x0005e40008010000 */
[----:B--2---:R0:W-:Y:S02]  /*17ac0*/  UTMACMDFLUSH ;  /* 0x00000000000079b7 */ /* 0x0041e40000000000 */
.L_x_138:
[----:B------:R-:W-:Y:S05]  /*17ad0*/  BSYNC B0 ;  /* 0x0000000000007941 */ /* 0x000fea0003800000 */
.L_x_137:
[----:B------:R-:W2:Y:S01]  /*17ae0*/  LDL.LU R27, [R1+0xc8] ;  /* 0x0000c800011b7983 */ /* 0x000ea20000300800 */
[----:B------:R-:W-:Y:S01]  /*17af0*/  ULDC.64 UR4, c[0x0][0x8f8] ;  /* 0x00023e0000047ab9 */ /* 0x000fe20000000a00 */
[----:B------:R-:W-:Y:S01]  /*17b00*/  UMOV UR45, 0xffffffff ;  /* 0xffffffff002d7882 */ /* 0x000fe20000000000 */
[----:B------:R-:W-:Y:S01]  /*17b10*/  UMOV UR47, 0xffffffff ;  /* 0xffffffff002f7882 */ /* 0x000fe20000000000 */
[----:B-1----:R-:W-:Y:S02]  /*17b20*/  PRMT R0, RZ, 0x7610, R0 ;  /* 0x00007610ff007816 */ /* 0x002fe40000000000 */
[----:B------:R-:W-:Y:S02]  /*17b30*/  MOV R5, 0xffffffff ;  /* 0xffffffff00057802 */ /* 0x000fe40000000f00 */
[----:B--2---:R-:W-:Y:S02]  /*17b40*/  IADD3.X R27, R27, UR38, RZ, P0, !PT ;  /* 0x000000261b1b7c10 */ /* 0x004fe400087fe4ff */
[----:B------:R-:W-:-:S03]  /*17b50*/  ISETP.GE.U32.AND P0, PT, R25, UR4, PT ;  /* 0x0000000419007c0c */ /* 0x000fc6000bf06070 */
[----:B------:R1:W-:Y:S01]  /*17b60*/  STL [R1+0xc8], R27 ;  /* 0x0000c81b01007387 */ /* 0x0003e20000100800 */
[----:B------:R-:W-:-:S13]  /*17b70*/  ISETP.GE.U32.AND.EX P0, PT, R27, UR5, PT, P0 ;  /* 0x000000051b007c0c */ /* 0x000fda000bf06100 */
[----:B-1----:R-:W-:Y:S05]  /*17b80*/  @P0 BRA `(.L_x_139) ;  /* 0x0000000400780947 */ /* 0x002fea0003800000 */
[----:B------:R-:W1:Y:S01]  /*17b90*/  S2R R17, SR_CTAID.X ;  /* 0x0000000000117919 */ /* 0x000e620000002500 */
[----:B------:R-:W2:Y:S01]  /*17ba0*/  LDC.64 R10, c[0x0][0x8d0] ;  /* 0x00023400ff0a7b82 */ /* 0x000ea20000000a00 */
[----:B------:R-:W-:Y:S01]  /*17bb0*/  ULDC UR4, c[0x0][0x150] ;  /* 0x0000540000047ab9 */ /* 0x000fe20000000800 */
[----:B------:R-:W-:Y:S01]  /*17bc0*/  MOV R8, R25 ;  /* 0x0000001900087202 */ /* 0x000fe20000000f00 */
[----:B------:R-:W3:Y:S01]  /*17bd0*/  S2R R23, SR_CTAID.Y ;  /* 0x0000000000177919 */ /* 0x000ee20000002600 */
[----:B------:R-:W-:-:S04]  /*17be0*/  MOV R9, R27 ;  /* 0x0000001b00097202 */ /* 0x000fc80000000f00 */
[----:B------:R-:W4:Y:S08]  /*17bf0*/  LDC R24, c[0x0][0x144] ;  /* 0x00005100ff187b82 */ /* 0x000f300000000800 */
[----:B------:R-:W3:Y:S08]  /*17c00*/  LDC R12, c[0x0][0x8d8] ;  /* 0x00023600ff0c7b82 */ /* 0x000ef00000000800 */
[----:B------:R-:W3:Y:S01]  /*17c10*/  LDC.64 R14, c[0x0][0x8c8] ;  /* 0x00023200ff0e7b82 */ /* 0x000ee20000000a00 */
[----:B--2---:R-:W-:-:S04]  /*17c20*/  ISETP.NE.U32.AND P0, PT, R10, RZ, PT ;  /* 0x000000ff0a00720c */ /* 0x004fc80003f05070 */
[----:B------:R-:W-:Y:S02]  /*17c30*/  ISETP.NE.AND.EX P0, PT, R11, RZ, PT, P0 ;  /* 0x000000ff0b00720c */ /* 0x000fe40003f05300 */
[----:B-1----:R-:W-:-:S05]  /*17c40*/  I2FP.F32.U32 R0, R17 ;  /* 0x0000001100007245 */ /* 0x002fca0000201000 */
[----:B------:R-:W-:-:S04]  /*17c50*/  FMUL R0, R0, UR4 ;  /* 0x0000000400007c20 */ /* 0x000fc80008400000 */
[----:B------:R1:W2:Y:S02]  /*17c60*/  F2I.U32.TRUNC.NTZ R22, R0 ;  /* 0x0000000000167305 */ /* 0x0002a4000020f000 */
[----:B----4-:R-:W-:Y:S05]  /*17c70*/  @!P0 BRA `(.L_x_140) ;  /* 0x0000000000288947 */ /* 0x010fea0003800000 */
[----:B-1----:R-:W1:Y:S02]  /*17c80*/  LDC R0, c[0x0][0x8dc] ;  /* 0x00023700ff007b82 */ /* 0x002e640000000800 */
[----:B-1----:R-:W-:-:S04]  /*17c90*/  IADD3 R3, P0, R25, R0, RZ ;  /* 0x0000000019037210 */ /* 0x002fc80007f1e0ff */
        /* <DEDUP_REMOVED lines=8> */
.L_x_140:
[-CC-:B---3--:R-:W-:Y:S01]  /*17d20*/  SHF.R.U64 R29, R8, R12.reuse, R9.reuse ;  /* 0x0000000c081d7219 */ /* 0x188fe20000001209 */
[----:B------:R-:W3:Y:S01]  /*17d30*/  LDC.64 R20, c[0x0][0x8e8] ;  /* 0x00023a00ff147b82 */ /* 0x000ee20000000a00 */
[----:B-1----:R-:W-:Y:S01]  /*17d40*/  SHF.R.U32.HI R0, RZ, R12, R9 ;  /* 0x0000000cff007219 */ /* 0x002fe20000011609 */
[----:B------:R-:W-:Y:S01]  /*17d50*/  ULDC UR4, c[0x0][0x154] ;  /* 0x0000550000047ab9 */ /* 0x000fe20000000800 */
[----:B------:R-:W-:Y:S02]  /*17d60*/  IADD3 R3, P0, RZ, -R29, RZ ;  /* 0x8000001dff037210 */ /* 0x000fe40007f1e0ff */
[----:B------:R-:W-:Y:S02]  /*17d70*/  MOV R4, R25 ;  /* 0x0000001900047202 */ /* 0x000fe40000000f00 */
[----:B------:R-:W-:Y:S01]  /*17d80*/  IADD3.X R5, RZ, ~R0, RZ, P0, !PT ;  /* 0x80000000ff057210 */ /* 0x000fe200007fe4ff */
[----:B------:R-:W1:Y:S01]  /*17d90*/  LDC R6, c[0x0][0x8c0] ;  /* 0x00023000ff067b82 */ /* 0x000e620000000800 */
[----:B--2---:R-:W-:-:S02]  /*17da0*/  IADD3 R22, -R22, RZ, RZ ;  /* 0x000000ff16167210 */ /* 0x004fc40007ffe1ff */
[----:B------:R-:W-:Y:S01]  /*17db0*/  MOV R7, 0x1 ;  /* 0x0000000100077802 */ /* 0x000fe20000000f00 */
[----:B------:R-:W-:Y:S01]  /*17dc0*/  IMAD R0, R5, R14, RZ ;  /* 0x0000000e05007224 */ /* 0x000fe200078e02ff */
[----:B------:R-:W-:Y:S01]  /*17dd0*/  MOV R5, R27 ;  /* 0x0000001b00057202 */ /* 0x000fe20000000f00 */
[----:B------:R-:W-:Y:S02]  /*17de0*/  IMAD R24, R24, R22, R17 ;  /* 0x0000001618187224 */ /* 0x000fe400078e0211 */
[----:B------:R-:W2:Y:S01]  /*17df0*/  LDC R8, c[0x0][0x8b0] ;  /* 0x00022c00ff087b82 */ /* 0x000ea20000000800 */
[----:B------:R-:W-:-:S04]  /*17e00*/  IMAD.WIDE.U32 R4, R3, R14, R4 ;  /* 0x0000000e03047225 */ /* 0x000fc800078e0004 */
[----:B------:R-:W-:Y:S01]  /*17e10*/  IMAD R3, R3, R15, R0 ;  /* 0x0000000f03037224 */ /* 0x000fe200078e0200 */
[----:B------:R-:W-:Y:S02]  /*17e20*/  I2FP.F32.U32 R0, R23 ;  /* 0x0000001700007245 */ /* 0x000fe40000201000 */
[----:B------:R-:W4:Y:S01]  /*17e30*/  LDC R26, c[0x0][0x900] ;  /* 0x00024000ff1a7b82 */ /* 0x000f220000000800 */
[----:B---3--:R-:W-:Y:S02]  /*17e40*/  ISETP.NE.U32.AND P0, PT, R20, RZ, PT ;  /* 0x000000ff1400720c */ /* 0x008fe40003f05070 */
[----:B------:R-:W-:Y:S01]  /*17e50*/  IADD3 R3, R5, R3, RZ ;  /* 0x0000000305037210 */ /* 0x000fe20007ffe0ff */
[----:B------:R-:W-:Y:S01]  /*17e60*/  FMUL R0, R0, UR4 ;  /* 0x0000000400007c20 */ /* 0x000fe20008400000 */
[----:B------:R-:W-:Y:S02]  /*17e70*/  ISETP.NE.AND.EX P0, PT, R21, RZ, PT, P0 ;  /* 0x000000ff1500720c */ /* 0x000fe40003f05300 */
[----:B------:R-:W-:Y:S01]  /*17e80*/  MOV R5, 0xffffffff ;  /* 0xffffffff00057802 */ /* 0x000fe20000000f00 */
[----:B------:R-:W3:Y:S01]  /*17e90*/  LDC R22, c[0x0][0x148] ;  /* 0x00005200ff167b82 */ /* 0x000ee20000000800 */
[-CC-:B-1----:R-:W-:Y:S01]  /*17ea0*/  SHF.R.U64 R12, R4, R6.reuse, R3.reuse ;  /* 0x00000006040c7219 */ /* 0x182fe20000001203 */
[----:B------:R1:W1:Y:S01]  /*17eb0*/  F2I.U32.TRUNC.NTZ R13, R0 ;  /* 0x00000000000d7305 */ /* 0x000262000020f000 */
[----:B------:R-:W-:-:S05]  /*17ec0*/  SHF.R.U32.HI R3, RZ, R6, R3 ;  /* 0x00000006ff037219 */ /* 0x000fca0000011603 */
[----:B------:R-:W1:Y:S01]  /*17ed0*/  LDC R15, c[0x0][0x8a8] ;  /* 0x00022a00ff0f7b82 */ /* 0x000e620000000800 */
[-CC-:B--2---:R-:W-:Y:S02]  /*17ee0*/  SHF.R.U64 R10, R12, R8.reuse, R3.reuse ;  /* 0x000000080c0a7219 */ /* 0x184fe40000001203 */
[----:B------:R-:W-:-:S05]  /*17ef0*/  SHF.R.U32.HI R3, RZ, R8, R3 ;  /* 0x00000008ff037219 */ /* 0x000fca0000011603 */
[----:B------:R-:W2:Y:S01]  /*17f00*/  LDC R25, c[0x0][0x8f0] ;  /* 0x00023c00ff197b82 */ /* 0x000ea20000000800 */
[-C--:B----4-:R-:W-:Y:S02]  /*17f10*/  SHF.L.U32 R4, R5, R26.reuse, RZ ;  /* 0x0000001a05047219 */ /* 0x090fe400000006ff */
[-CC-:B------:R-:W-:Y:S02]  /*17f20*/  SHF.R.U64 R14, R10, R26.reuse, R3.reuse ;  /* 0x0000001a0a0e7219 */ /* 0x180fe40000001203 */
[----:B------:R-:W-:Y:S02]  /*17f30*/  SHF.R.U32.HI R5, RZ, R26, R3 ;  /* 0x0000001aff057219 */ /* 0x000fe40000011603 */
[----:B------:R-:W-:Y:S01]  /*17f40*/  LOP3.LUT R17, RZ, R4, RZ, 0x33, !PT ;  /* 0x00000004ff117212 */ /* 0x000fe200078e33ff */
[----:B------:R-:W4:Y:S01]  /*17f50*/  LDC R27, c[0x0][0x8e0] ;  /* 0x00023800ff1b7b82 */ /* 0x000f220000000800 */
[----:B------:R-:W-:Y:S02]  /*17f60*/  SHF.L.U32 R26, R7, R26, RZ ;  /* 0x0000001a071a7219 */ /* 0x000fe400000006ff */
[----:B------:R-:W-:-:S05]  /*17f70*/  MOV R4, R14 ;  /* 0x0000000e00047202 */ /* 0x000fca0000000f00 */
[----:B------:R-:W1:Y:S01]  /*17f80*/  LDC R28, c[0x0][0x8b8] ;  /* 0x00022e00ff1c7b82 */ /* 0x000e620000000800 */
[----:B------:R-:W-:Y:S05]  /*17f90*/  @!P0 BRA `(.L_x_141) ;  /* 0x0000000000288947 */ /* 0x000fea0003800000 */
        /* <DEDUP_REMOVED lines=10> */
.L_x_141:
[----:B------:R-:W5:Y:S01]  /*18040*/  LDC R3, c[0x0][0x904] ;  /* 0x00024100ff037b82 */ /* 0x000f620000000800 */
[----:B-12---:R-:W-:Y:S02]  /*18050*/  SHF.R.U64 R0, R4, R25, R5 ;  /* 0x0000001904007219 */ /* 0x006fe40000001205 */
[----:B------:R-:W-:Y:S02]  /*18060*/  LOP3.LUT R5, R10, R17, RZ, 0xc0, !PT ;  /* 0x000000110a057212 */ /* 0x000fe400078ec0ff */
[----:B------:R-:W-:Y:S02]  /*18070*/  IADD3 R13, -R13, RZ, RZ ;  /* 0x000000ff0d0d7210 */ /* 0x000fe40007ffe1ff */
[----:B------:R-:W-:Y:S01]  /*18080*/  IADD3 R7, R15, -0x1, RZ ;  /* 0xffffffff0f077810 */ /* 0x000fe20007ffe0ff */
[----:B------:R-:W-:Y:S01]  /*18090*/  IMAD R5, R26, R0, R5 ;  /* 0x000000001a057224 */ /* 0x000fe200078e0205 */
[----:B------:R-:W-:Y:S02]  /*180a0*/  R2UR UR47, R29 ;  /* 0x000000001d2f72ca */ /* 0x000fe400000e0000 */
[----:B------:R-:W-:-:S02]  /*180b0*/  LOP3.LUT R7, R12, R7, RZ, 0xc0, !PT ;  /* 0x000000070c077212 */ /* 0x000fc400078ec0ff */
[----:B-----5:R-:W-:Y:S02]  /*180c0*/  ISETP.NE.AND P0, PT, R3, 0x1, PT ;  /* 0x000000010300780c */ /* 0x020fe40003f05270 */
[----:B------:R-:W-:-:S05]  /*180d0*/  IADD3 R3, -R0, RZ, RZ ;  /* 0x000000ff00037210 */ /* 0x000fca0007ffe1ff */
[----:B----4-:R-:W-:-:S04]  /*180e0*/  IMAD R0, R3, R27, R14 ;  /* 0x0000001b03007224 */ /* 0x010fc800078e020e */
[----:B------:R-:W-:Y:S02]  /*180f0*/  IMAD R0, R0, R15, R7 ;  /* 0x0000000f00007224 */ /* 0x000fe400078e0207 */
[----:B---3--:R-:W-:-:S04]  /*18100*/  @P0 IMAD R24, R22, R13, R23 ;  /* 0x0000000d16180224 */ /* 0x008fc800078e0217 */
[----:B------:R-:W-:-:S05]  /*18110*/  IMAD R5, R5, R28, R24 ;  /* 0x0000001c05057224 */ /* 0x000fca00078e0218 */
[----:B------:R-:W-:Y:S02]  /*18120*/  SEL R3, R0, R5, !P0 ;  /* 0x0000000500037207 */ /* 0x000fe40004000000 */
[----:B------:R-:W-:Y:S02]  /*18130*/  SEL R5, R5, R0, !P0 ;  /* 0x0000000005057207 */ /* 0x000fe40004000000 */
[----:B------:R-:W-:Y:S02]  /*18140*/  R2UR UR45, R3 ;  /* 0x00000000032d72ca */ /* 0x000fe400000e0000 */
[----:B------:R-:W-:-:S04]  /*18150*/  MOV R3, 0x1 ;  /* 0x0000000100037802 */ /* 0x000fc80000000f00 */
[----:B------:R-:W-:-:S09]  /*18160*/  PRMT R0, R3, 0x7610, R0 ;  /* 0x0000761003007816 */ /* 0x000fd20000000000 */
.L_x_139:
[----:B------:R-:W-:Y:S01]  /*18170*/  UIADD3 UR48, UR52, UR48, URZ ;  /* 0x0000003034307290 */ /* 0x000fe2000fffe03f */
[----:B------:R1:W-:Y:S01]  /*18180*/  STL [R1+0xb8], R19 ;  /* 0x0000b81301007387 */ /* 0x0003e20000100800 */
[----:B------:R-:W-:Y:S02]  /*18190*/  LOP3.LUT P0, RZ, R0, 0xff, RZ, 0xc0, !PT ;  /* 0x000000ff00ff7812 */ /* 0x000fe4000780c0ff */
[----:B------:R-:W-:Y:S01]  /*181a0*/  USHF.R.U32.HI UR4, URZ, 0x3, UR48 ;  /* 0x000000033f047899 */ /* 0x000fe20008011630 */
[----:B------:R1:W-:Y:S01]  /*181b0*/  STL [R1+0xb4], R18 ;  /* 0x0000b41201007387 */ /* 0x0003e20000100800 */
[----:B------:R-:W-:Y:S02]  /*181c0*/  UISETP.GT.U32.AND UP0, UPT, UR48, 0x7, UPT ;  /* 0x000000073000788c */ /* 0x000fe4000bf04070 */
[----:B------:R-:W-:Y:S02]  /*181d0*/  ULOP3.LUT UR4, UR4, 0x1, URZ, 0xc0, !UPT ;  /* 0x0000000104047892 */ /* 0x000fe4000f8ec03f */
[----:B------:R-:W-:-:S02]  /*181e0*/  UISETP.LT.U32.AND UP1, UPT, UR52, 0x8, UP0 ;  /* 0x000000083400788c */ /* 0x000fc40008721070 */
[----:B------:R-:W-:Y:S02]  /*181f0*/  UISETP.NE.U32.AND UP2, UPT, UR4, 0x1, UPT ;  /* 0x000000010400788c */ /* 0x000fe4000bf45070 */
[----:B------:R-:W-:Y:S02]  /*18200*/  USEL UR5, URZ, 0x1, !UP1 ;  /* 0x000000013f057887 */ /* 0x000fe4000c800000 */
[----:B------:R-:W-:Y:S02]  /*18210*/  UISETP.GT.U32.AND UP0, UPT, UR52, 0x7, !UP2 ;  /* 0x000000073400788c */ /* 0x000fe4000d704070 */
[----:B------:R-:W-:Y:S02]  /*18220*/  ULOP3.LUT UR48, UR48, 0x7, URZ, 0xc0, !UPT ;  /* 0x0000000730307892 */ /* 0x000fe4000f8ec03f */
[----:B------:R-:W-:-:S04]  /*18230*/  USEL UR4, URZ, 0x1, !UP0 ;  /* 0x000000013f047887 */ /* 0x000fc8000c000000 */
[----:B------:R-:W-:Y:S01]  /*18240*/  ULOP3.LUT UR36, UR4, UR36, UR5, 0x96, !UPT ;  /* 0x0000002404247292 */ /* 0x000fe2000f8e9605 */
[----:B-1----:R-:W-:Y:S11]  /*18250*/  @P0 BRA `(.L_x_142) ;  /* 0xfffffe9400980947 */ /* 0x002ff6000383ffff */
[----:B------:R-:W-:-:S04]  /*18260*/  DEPBAR.LE SB0, 0x0 ;  /* 0x000080000000791a */ /* 0x000fc80000000000 */
[----:B------:R-:W-:Y:S05]  /*18270*/  EXIT ;  /* 0x000000000000794d */ /* 0x000fea0003800000 */
.L_x_13:
[----:B------:R-:W3:Y:S01]  /*18280*/  LDL R22, [R1+0xc4] ;  /* 0x0000c40001167983 */ /* 0x000ee20000100800 */
[----:B------:R-:W-:-:S03]  /*18290*/  ULDC.64 UR4, c[0x0][0x8f8] ;  /* 0x00023e0000047ab9 */ /* 0x000fc60000000a00 */
[----:B-1----:R-:W4:Y:S01]  /*182a0*/  LDL R23, [R1+0xc8] ;  /* 0x0000c80001177983 */ /* 0x002f220000100800 */
[----:B------:R-:W-:Y:S02]  /*182b0*/  PRMT R6, RZ, 0x7610, R6 ;  /* 0x00007610ff067816 */ /* 0x000fe40000000006 */
[----:B------:R-:W-:Y:S02]  /*182c0*/  MOV R7, 0xffffffff ;  /* 0xffffffff00077802 */ /* 0x000fe40000000f00 */
[----:B------:R-:W-:Y:S02]  /*182d0*/  MOV R5, 0xffffffff ;  /* 0xffffffff00057802 */ /* 0x000fe40000000f00 */
[----:B------:R-:W-:Y:S02]  /*182e0*/  MOV R4, 0xffffffff ;  /* 0xffffffff00047802 */ /* 0x000fe40000000f00 */
[----:B---3--:R-:W-:-:S04]  /*182f0*/  ISETP.GE.U32.AND P0, PT, R22, UR4, PT ;  /* 0x0000000416007c0c */ /* 0x008fc8000bf06070 */
[----:B----4-:R-:W-:-:S13]  /*18300*/  ISETP.GE.U32.AND.EX P0, PT, R23, UR5, PT, P0 ;  /* 0x0000000517007c0c */ /* 0x010fda000bf06100 */
[----:B------:R-:W-:Y:S05]  /*18310*/  @P0 BRA `(.L_x_143) ;  /* 0x0000000400340947 */ /* 0x000fea0003800000 */
[----:B------:R-:W1:Y:S01]  /*18320*/  LDC.64 R14, c[0x0][0x8d0] ;  /* 0x00023400ff0e7b82 */ /* 0x000e620000000a00 */
[----:B------:R-:W-:Y:S02]  /*18330*/  MOV R8, R22 ;  /* 0x0000001600087202 */ /* 0x000fe40000000f00 */
[----:B------:R-:W-:-:S05]  /*18340*/  MOV R9, R23 ;  /* 0x0000001700097202 */ /* 0x000fca0000000f00 */
[----:B------:R-:W3:Y:S08]  /*18350*/  LDC R10, c[0x0][0x8d8] ;  /* 0x00023600ff0a7b82 */ /* 0x000ef00000000800 */
[----:B------:R-:W4:Y:S01]  /*18360*/  LDC.64 R16, c[0x0][0x8c8] ;  /* 0x00023200ff107b82 */ /* 0x000f220000000a00 */
[----:B-1----:R-:W-:-:S04]  /*18370*/  ISETP.NE.U32.AND P0, PT, R14, RZ, PT ;  /* 0x000000ff0e00720c */ /* 0x002fc80003f05070 */
[----:B------:R-:W-:-:S13]  /*18380*/  ISETP.NE.AND.EX P0, PT, R15, RZ, PT, P0 ;  /* 0x000000ff0f00720c */ /* 0x000fda0003f05300 */
[----:B---34-:R-:W-:Y:S05]  /*18390*/  @!P0 BRA `(.L_x_144) ;  /* 0x0000000000288947 */ /* 0x018fea0003800000 */
[----:B------:R-:W1:Y:S02]  /*183a0*/  LDC R4, c[0x0][0x8dc] ;  /* 0x00023700ff047b82 */ /* 0x000e640000000800 */
        /* <DEDUP_REMOVED lines=9> */
.L_x_144:
[----:B------:R-:W1:Y:S01]  /*18440*/  LDC.64 R20, c[0x0][0x8e8] ;  /* 0x00023a00ff147b82 */ /* 0x000e620000000a00 */
[-CC-:B------:R-:W-:Y:S02]  /*18450*/  SHF.R.U64 R14, R8, R10.reuse, R9.reuse ;  /* 0x0000000a080e7219 */ /* 0x180fe40000001209 */
[----:B------:R-:W-:Y:S02]  /*18460*/  SHF.R.U32.HI R4, RZ, R10, R9 ;  /* 0x0000000aff047219 */ /* 0x000fe40000011609 */
[----:B------:R-:W-:-:S03]  /*18470*/  IADD3 R7, P0, RZ, -R14, RZ ;  /* 0x8000000eff077210 */ /* 0x000fc60007f1e0ff */
[----:B------:R-:W3:Y:S01]  /*18480*/  LDC R8, c[0x0][0x8c0] ;  /* 0x00023000ff087b82 */ /* 0x000ee20000000800 */
[----:B------:R-:W-:Y:S02]  /*18490*/  IADD3.X R5, RZ, ~R4, RZ, P0, !PT ;  /* 0x80000004ff057210 */ /* 0x000fe400007fe4ff */
[----:B------:R-:W-:-:S03]  /*184a0*/  MOV R4, R22 ;  /* 0x0000001600047202 */ /* 0x000fc60000000f00 */
[-C--:B------:R-:W-:Y:S01]  /*184b0*/  IMAD R6, R5, R16.reuse, RZ ;  /* 0x0000001005067224 */ /* 0x080fe200078e02ff */
[----:B------:R-:W-:Y:S01]  /*184c0*/  MOV R5, R23 ;  /* 0x0000001700057202 */ /* 0x000fe20000000f00 */
[----:B------:R-:W4:Y:S02]  /*184d0*/  LDC R18, c[0x0][0x8b0] ;  /* 0x00022c00ff127b82 */ /* 0x000f240000000800 */
[----:B------:R-:W-:-:S06]  /*184e0*/  IMAD.WIDE.U32 R4, R7, R16, R4 ;  /* 0x0000001007047225 */ /* 0x000fcc00078e0004 */
[----:B------:R-:W5:Y:S01]  /*184f0*/  LDC R19, c[0x0][0x900] ;  /* 0x00024000ff137b82 */ /* 0x000f620000000800 */
[----:B------:R-:W-:Y:S01]  /*18500*/  IMAD R7, R7, R17, R6 ;  /* 0x0000001107077224 */ /* 0x000fe200078e0206 */
[----:B-1----:R-:W-:Y:S02]  /*18510*/  ISETP.NE.U32.AND P0, PT, R20, RZ, PT ;  /* 0x000000ff1400720c */ /* 0x002fe40003f05070 */
[----:B------:R-:W-:Y:S02]  /*18520*/  MOV R6, 0xffffffff ;  /* 0xffffffff00067802 */ /* 0x000fe40000000f00 */
[----:B------:R-:W-:Y:S02]  /*18530*/  IADD3 R5, R5, R7, RZ ;  /* 0x0000000705057210 */ /* 0x000fe40007ffe0ff */
[----:B------:R-:W1:Y:S01]  /*18540*/  LDC R17, c[0x0][0x8a8] ;  /* 0x00022a00ff117b82 */ /* 0x000e620000000800 */
[----:B------:R-:W-:Y:S02]  /*18550*/  ISETP.NE.AND.EX P0, PT, R21, RZ, PT, P0 ;  /* 0x000000ff1500720c */ /* 0x000fe40003f05300 */
[----:B---3--:R-:W-:-:S02]  /*18560*/  SHF.R.U64 R10, R4, R8, R5 ;  /* 0x00000008040a7219 */ /* 0x008fc40000001205 */
[----:B------:R-:W-:-:S03]  /*18570*/  SHF.R.U32.HI R5, RZ, R8, R5 ;  /* 0x00000008ff057219 */ /* 0x000fc60000011605 */
[----:B------:R-:W3:Y:S01]  /*18580*/  LDC R22, c[0x0][0x8f0] ;  /* 0x00023c00ff167b82 */ /* 0x000ee20000000800 */
[-CC-:B----4-:R-:W-:Y:S02]  /*18590*/  SHF.R.U64 R15, R10, R18.reuse, R5.reuse ;  /* 0x000000120a0f7219 */ /* 0x190fe40000001205 */
[----:B------:R-:W-:Y:S02]  /*185a0*/  SHF.R.U32.HI R4, RZ, R18, R5 ;  /* 0x00000012ff047219 */ /* 0x000fe40000011605 */
[----:B------:R-:W-:-:S03]  /*185b0*/  MOV R18, 0x1 ;  /* 0x0000000100127802 */ /* 0x000fc60000000f00 */
[----:B------:R-:W4:Y:S01]  /*185c0*/  LDC R23, c[0x0][0x8e0] ;  /* 0x00023800ff177b82 */ /* 0x000f220000000800 */
[-C--:B-----5:R-:W-:Y:S02]  /*185d0*/  SHF.L.U32 R6, R6, R19.reuse, RZ ;  /* 0x0000001306067219 */ /* 0x0a0fe400000006ff */
[-CC-:B------:R-:W-:Y:S02]  /*185e0*/  SHF.R.U64 R16, R15, R19.reuse, R4.reuse ;  /* 0x000000130f107219 */ /* 0x180fe40000001204 */
[----:B------:R-:W-:Y:S02]  /*185f0*/  SHF.R.U32.HI R5, RZ, R19, R4 ;  /* 0x00000013ff057219 */ /* 0x000fe40000011604 */
[----:B------:R-:W-:Y:S01]  /*18600*/  LOP3.LUT R24, RZ, R6, RZ, 0x33, !PT ;  /* 0x00000006ff187212 */ /* 0x000fe200078e33ff */
[----:B------:R-:W1:Y:S01]  /*18610*/  LDC R25, c[0x0][0x8b8] ;  /* 0x00022e00ff197b82 */ /* 0x000e620000000800 */
        /* <DEDUP_REMOVED lines=12> */
.L_x_145:
[----:B------:R-:W5:Y:S01]  /*186e0*/  LDC R6, c[0x0][0x904] ;  /* 0x00024100ff067b82 */ /* 0x000f620000000800 */
[----:B---3--:R-:W-:Y:S02]  /*186f0*/  SHF.R.U64 R4, R4, R22, R5 ;  /* 0x0000001604047219 */ /* 0x008fe40000001205 */
[----:B------:R-:W-:Y:S02]  /*18700*/  SHF.L.U32 R18, R18, R19, RZ ;  /* 0x0000001312127219 */ /* 0x000fe400000006ff */
[----:B------:R-:W-:Y:S02]  /*18710*/  LOP3.LUT R3, R15, R24, RZ, 0xc0, !PT ;  /* 0x000000180f037212 */ /* 0x000fe400078ec0ff */
[----:B-1----:R-:W-:Y:S02]  /*18720*/  IADD3 R7, R17, -0x1, RZ ;  /* 0xffffffff11077810 */ /* 0x002fe40007ffe0ff */
[----:B------:R-:W-:Y:S01]  /*18730*/  IADD3 R5, -R4, RZ, RZ ;  /* 0x000000ff04057210 */ /* 0x000fe20007ffe1ff */
[----:B------:R-:W-:Y:S01]  /*18740*/  IMAD R3, R18, R4, R3 ;  /* 0x0000000412037224 */ /* 0x000fe200078e0203 */
[----:B------:R-:W-:-:S02]  /*18750*/  LOP3.LUT R7, R10, R7, RZ, 0xc0, !PT ;  /* 0x000000070a077212 */ /* 0x000fc400078ec0ff */
[----:B------:R-:W-:Y:S02]  /*18760*/  MOV R4, R14 ;  /* 0x0000000e00047202 */ /* 0x000fe40000000f00 */
[----:B-----5:R-:W-:Y:S02]  /*18770*/  ISETP.NE.AND P0, PT, R6, 0x1, PT ;  /* 0x000000010600780c */ /* 0x020fe40003f05270 */
[----:B------:R-:W-:-:S11]  /*18780*/  MOV R6, 0x1 ;  /* 0x0000000100067802 */ /* 0x000fd60000000f00 */
[----:B------:R-:W-:Y:S02]  /*18790*/  @P0 IMAD R0, R11, R12, R2 ;  /* 0x0000000c0b000224 */ /* 0x000fe400078e0202 */
[----:B----4-:R-:W-:Y:S02]  /*187a0*/  IMAD R2, R5, R23, R16 ;  /* 0x0000001705027224 */ /* 0x010fe400078e0210 */
[----:B------:R-:W-:Y:S02]  /*187b0*/  IMAD R0, R3, R25, R0 ;  /* 0x0000001903007224 */ /* 0x000fe400078e0200 */
[----:B------:R-:W-:-:S05]  /*187c0*/  IMAD R7, R2, R17, R7 ;  /* 0x0000001102077224 */ /* 0x000fca00078e0207 */
[----:B------:R-:W-:Y:S02]  /*187d0*/  SEL R5, R7, R0, !P0 ;  /* 0x0000000007057207 */ /* 0x000fe40004000000 */
[----:B------:R-:W-:-:S07]  /*187e0*/  SEL R7, R0, R7, !P0 ;  /* 0x0000000700077207 */ /* 0x000fce0004000000 */
.L_x_143:
[----:B------:R-:W-:-:S08]  /*187f0*/  NOP ;  /* 0x0000000000007918 */ /* 0x000fd00000000000 */
[----:B------:R-:W1:-:S00]  /*18800*/  USETMAXREG.DEALLOC.CTAPOOL 0x28 ;  /* 0x00000028000079c8 */ /* 0x000e4000080e0500 */
[----:B------:R-:W-:-:S06]  /*18810*/  UISETP.NE.AND UP0, UPT, UR41, 0x1, UPT ;  /* 0x000000012900788c */ /* 0x000fcc000bf05270 */
[----:B------:R-:W-:-:S13]  /*18820*/  PLOP3.LUT P0, PT, PT, PT, UP0, 0x80, 0x0 ;  /* 0x000000000000781c */ /* 0x000fda0003f0f008 */
[----:B--2---:R-:W-:Y:S05]  /*18830*/  @!P0 EXIT ;  /* 0x000000000000894d */ /* 0x004fea0003800000 */
[----:B------:R-:W-:-:S06]  /*18840*/  UISETP.NE.AND UP0, UPT, UR41, URZ, UPT ;  /* 0x0000003f2900728c */ /* 0x000fcc000bf05270 */
[----:B------:R-:W-:-:S13]  /*18850*/  PLOP3.LUT P0, PT, PT, PT, UP0, 0x80, 0x0 ;  /* 0x000000000000781c */ /* 0x000fda0003f0f008 */
[----:B-1----:R-:W-:Y:S05]  /*18860*/  @!P0 BRA `(.L_x_146) ;  /* 0x00000018004c8947 */ /* 0x002fea0003800000 */
[----:B------:R-:W-:-:S04]  /*18870*/  UISETP.NE.AND UP0, UPT, UR43, URZ, UPT ;  /* 0x0000003f2b00728c */ /* 0x000fc8000bf05270 */
[----:B------:R-:W-:-:S06]  /*18880*/  UISETP.NE.OR UP0, UPT, UR41, 0x2, UP0 ;  /* 0x000000022900788c */ /* 0x000fcc0008705670 */
[----:B------:R-:W-:-:S13]  /*18890*/  PLOP3.LUT P0, PT, PT, PT, UP0, 0x80, 0x0 ;  /* 0x000000000000781c */ /* 0x000fda0003f0f008 */
[----:B------:R-:W-:Y:S05]  /*188a0*/  @P0 EXIT ;  /* 0x000000000000094d */ /* 0x000fea0003800000 */
[----:B------:R-:W-:-:S13]  /*188b0*/  LOP3.LUT P2, RZ, R6, 0xff, RZ, 0xc0, !PT ;  /* 0x000000ff06ff7812 */ /* 0x000fda000784c0ff */
[----:B------:R-:W-:Y:S05]  /*188c0*/  @!P2 BRA `(.L_x_147) ;  /* 0x000000000018a947 */ /* 0x000fea0003800000 */
[----:B------:R-:W-:Y:S01]  /*188d0*/  UMOV UR4, 0x400 ;  /* 0x0000040000047882 */ /* 0x000fe20000000000 */
[----:B------:R-:W-:Y:S01]  /*188e0*/  MOV R0, RZ ;  /* 0x000000ff00007202 */ /* 0x000fe20000000f00 */
[----:B------:R-:W-:-:S03]  /*188f0*/  ULEA UR4, UR37, UR4, 0x18 ;  /* 0x0000000425047291 */ /* 0x000fc6000f8ec03f */
[----:B------:R-:W-:-:S06]  /*18900*/  SHF.L.U32 R0, R0, 0x1f, RZ ;  /* 0x0000001f00007819 */ /* 0x000fcc00000006ff */
[----:B------:R-:W1:Y:S02]  /*18910*/  SYNCS.PHASECHK.TRANS64.TRYWAIT P0, [UR4+0xc8], R0 ;  /* 0x0000c800ff0075a7 */ /* 0x000e640008000144 */
[----:B-1----:R-:W-:Y:S05]  /*18920*/  @!P0 BRA `(.L_x_148) ;  /* 0x0000002c00988947 */ /* 0x002fea0003800000 */
.L_x_147:
[----:B------:R-:W-:Y:S01]  /*18930*/  PRMT R11, RZ, 0x7610, R11 ;  /* 0x00007610ff0b7816 */ /* 0x000fe2000000000b */
[----:B------:R-:W-:Y:S06]  /*18940*/  @P1 BRA `(.L_x_149) ;  /* 0x00000000002c1947 */ /* 0x000fec0003800000 */
[----:B------:R-:W-:Y:S02]  /*18950*/  ULDC.64 UR4, c[0x0][0x588] ;  /* 0x0001620000047ab9 */ /* 0x000fe40000000a00 */
[----:B------:R-:W-:-:S04]  /*18960*/  ISETP.NE.U32.AND P0, PT, RZ, UR4, PT ;  /* 0x00000004ff007c0c */ /* 0x000fc8000bf05070 */
[----:B------:R-:W-:-:S13]  /*18970*/  ISETP.NE.AND.EX P0, PT, RZ, UR5, PT, P0 ;  /* 0x00000005ff007c0c */ /* 0x000fda000bf05300 */
[----:B------:R-:W-:Y:S05]  /*18980*/  @!P0 BRA `(.L_x_150) ;  /* 0x0000000000148947 */ /* 0x000fea0003800000 */
[----:B------:R-:W-:Y:S02]  /*18990*/  MOV R2, UR54 ;  /* 0x0000003600027c02 */ /* 0x000fe40008000f00 */
[----:B-1----:R-:W-:-:S05]  /*189a0*/  MOV R3, UR55 ;  /* 0x0000003700037c02 */ /* 0x002fca0008000f00 */
[----:B------:R2:W5:Y:S01]  /*189b0*/  LDG.E R10, desc[UR58][R2.64] ;  /* 0x0000003a020a7981 */ /* 0x000562000c1e1900 */
[----:B------:R-:W-:Y:S01]  /*189c0*/  MOV R11, 0x1 ;  /* 0x00000001000b7802 */ /* 0x000fe20000000f00 */
[----:B------:R-:W-:Y:S06]  /*189d0*/  BRA `(.L_x_149) ;  /* 0x0000000000087947 */ /* 0x000fec0003800000 */
.L_x_150:
[----:B------:R-:W3:Y:S01]  /*189e0*/  LDC R10, c[0x0][0x580] ;  /* 0x00016000ff0a7b82 */ /* 0x000ee20000000800 */
[----:B------:R-:W-:-:S07]  /*189f0*/  MOV R11, 0x1 ;  /* 0x00000001000b7802 */ /* 0x000fce0000000f00 */
.L_x_149:
[----:B------:R-:W-:Y:S05]  /*18a00*/  @!P2 BRA `(.L_x_151) ;  /* 0x000000140060a947 */ /* 0x000fea0003800000 */
[----:B------:R-:W4:Y:S01]  /*18a10*/  LDC R9, c[0x0][0x900] ;  /* 0x00024000ff097b82 */ /* 0x000f220000000800 */
[----:B-1----:R-:W-:Y:S01]  /*18a20*/  MOV R0, 0xffffffff ;  /* 0xffffffff00007802 */ /* 0x002fe20000000f00 */
[----:B------:R-:W-:Y:S01]  /*18a30*/  ULOP3.LUT UR21, UR39, 0x2, URZ, 0xfc, !UPT ;  /* 0x0000000227157892 */ /* 0x000fe2000f8efc3f */
[----:B--2---:R-:W-:Y:S01]  /*18a40*/  MOV R2, 0x1 ;  /* 0x0000000100027802 */ /* 0x004fe20000000f00 */
[----:B------:R-:W-:Y:S01]  /*18a50*/  ULDC.64 UR22, c[0x0][0x198] ;  /* 0x0000660000167ab9 */ /* 0x000fe20000000a00 */
[----:B------:R-:W-:Y:S01]  /*18a60*/  ULDC.64 UR4, c[0x0][0x588] ;  /* 0x0001620000047ab9 */ /* 0x000fe20000000a00 */
[----:B------:R-:W-:Y:S01]  /*18a70*/  ULDC.64 UR6, c[0x0][0x8f8] ;  /* 0x00023e0000067ab9 */ /* 0x000fe20000000a00 */
[----:B------:R-:W-:Y:S01]  /*18a80*/  ULDC.64 UR14, c[0x0][0x590] ;  /* 0x00016400000e7ab9 */ /* 0x000fe20000000a00 */
[----:B------:R-:W1:Y:S01]  /*18a90*/  LDC R8, c[0x0][0x8a8] ;  /* 0x00022a00ff087b82 */ /* 0x000e620000000800 */
[-C--:B----4-:R-:W-:Y:S02]  /*18aa0*/  SHF.L.U32 R0, R0, R9.reuse, RZ ;  /* 0x0000000900007219 */ /* 0x090fe400000006ff */
[----:B------:R-:W-:-:S02]  /*18ab0*/  SHF.L.U32 R9, R2, R9, RZ ;  /* 0x0000000902097219 */ /* 0x000fc400000006ff */
[----:B------:R-:W-:Y:S02]  /*18ac0*/  LOP3.LUT R0, RZ, R0, RZ, 0x33, !PT ;  /* 0x00000000ff007212 */ /* 0x000fe400078e33ff */
[----:B-1----:R-:W-:-:S07]  /*18ad0*/  IADD3 R8, R8, -0x1, RZ ;  /* 0xffffffff08087810 */ /* 0x002fce0007ffe0ff */
.L_x_207:
[----:B------:R-:W-:Y:S02]  /*18ae0*/  ISETP.NE.U32.AND P0, PT, RZ, UR14, PT ;  /* 0x0000000eff007c0c */ /* 0x000fe4000bf05070 */
[----:B------:R-:W-:Y:S02]  /*18af0*/  R2UR UR19, R7 ;  /* 0x00000000071372ca */ /* 0x000fe400000e0000 */
[----:B------:R-:W-:Y:S02]  /*18b00*/  R2UR UR18, R5 ;  /* 0x00000000051272ca */ /* 0x000fe400000e0000 */
[----:B------:R-:W-:-:S09]  /*18b10*/  ISETP.NE.AND.EX P0, PT, RZ, UR15, PT, P0 ;  /* 0x0000000fff007c0c */ /* 0x000fd2000bf05300 */
[----:B------:R-:W-:Y:S02]  /*18b20*/  USHF.L.U32 UR19, UR19, 0x8, URZ ;  /* 0x0000000813137899 */ /* 0x000fe4000800063f */
[----:B------:R-:W-:Y:S02]  /*18b30*/  USHF.L.U32 UR18, UR18, 0x7, URZ ;  /* 0x0000000712127899 */ /* 0x000fe4000800063f */
[----:B---34-:R-:W-:Y:S10]  /*18b40*/  @!P0 BRA `(.L_x_152) ;  /* 0x00000000002c8947 */ /* 0x018ff40003800000 */
[----:B------:R-:W-:-:S04]  /*18b50*/  ISETP.NE.U32.AND P1, PT, RZ, UR4, PT ;  /* 0x00000004ff007c0c */ /* 0x000fc8000bf25070 */
[----:B------:R-:W-:-:S13]  /*18b60*/  ISETP.NE.AND.EX P1, PT, RZ, UR5, PT, P1 ;  /* 0x00000005ff007c0c */ /* 0x000fda000bf25310 */
[----:B------:R-:W-:Y:S05]  /*18b70*/  @!P1 BRA `(.L_x_153) ;  /* 0x0000000000189947 */ /* 0x000fea0003800000 */
[----:B------:R-:W1:Y:S01]  /*18b80*/  LDC.64 R2, c[0x0][0x588] ;  /* 0x00016200ff027b82 */ /* 0x000e620000000a00 */
[----:B------:R-:W-:-:S04]  /*18b90*/  IMAD R5, R4, UR14, RZ ;  /* 0x0000000e04057c24 */ /* 0x000fc8000f8e02ff */
[----:B-1----:R-:W-:-:S05]  /*18ba0*/  IMAD.WIDE R2, R5, 0x4, R2 ;  /* 0x0000000405027825 */ /* 0x002fca00078e0202 */
[----:B---3-5:R2:W5:Y:S01]  /*18bb0*/  LDG.E R10, desc[UR58][R2.64] ;  /* 0x0000003a020a7981 */ /* 0x028562000c1e1900 */
[----:B------:R-:W-:Y:S01]  /*18bc0*/  MOV R11, 0x1 ;  /* 0x00000001000b7802 */ /* 0x000fe20000000f00 */
[----:B------:R-:W-:Y:S06]  /*18bd0*/  BRA `(.L_x_152) ;  /* 0x0000000000087947 */ /* 0x000fec0003800000 */
.L_x_153:
[----:B---3-5:R-:W1:Y:S01]  /*18be0*/  LDC R10, c[0x0][0x580] ;  /* 0x00016000ff0a7b82 */ /* 0x028e620000000800 */
[----:B------:R-:W-:-:S07]  /*18bf0*/  MOV R11, 0x1 ;  /* 0x00000001000b7802 */ /* 0x000fce0000000f00 */
.L_x_152:
[----:B------:R-:W-:Y:S05]  /*18c00*/  @!P0 BRA `(.L_x_154) ;  /* 0x00000000001c8947 */ /* 0x000fea0003800000 */
[----:B------:R-:W-:-:S13]  /*18c10*/  LOP3.LUT P2, RZ, R11, 0xff, RZ, 0xc0, !PT ;  /* 0x000000ff0bff7812 */ /* 0x000fda000784c0ff */
[----:B--2---:R-:W2:Y:S02]  /*18c20*/  @!P2 LDC.64 R2, c[0x0][0x588] ;  /* 0x00016200ff02ab82 */ /* 0x004ea40000000a00 */
[----:B--2---:R-:W-:-:S04]  /*18c30*/  @!P2 ISETP.NE.U32.AND P0, PT, R2, RZ, PT ;  /* 0x000000ff0200a20c */ /* 0x004fc80003f05070 */
[----:B------:R-:W-:Y:S02]  /*18c40*/  @!P2 ISETP.NE.AND.EX P1, PT, R3, RZ, PT, P0 ;  /* 0x000000ff0300a20c */ /* 0x000fe40003f25300 */
[----:B-1-3-5:R-:W-:Y:S02]  /*18c50*/  @P2 FSETP.EQ.AND P0, PT, R10, RZ, PT ;  /* 0x000000ff0a00220b */ /* 0x02afe40003f02000 */
[----:B------:R-:W-:Y:S01]  /*18c60*/  @!P2 PLOP3.LUT P0, PT, P1, PT, PT, 0x8, 0x0 ;  /* 0x000000000000a81c */ /* 0x000fe20000f0e170 */
[----:B------:R-:W-:-:S12]  /*18c70*/  BRA `(.L_x_155) ;  /* 0x0000000000047947 */ /* 0x000fd80003800000 */
.L_x_154:
[----:B-1-3-5:R-:W-:-:S13]  /*18c80*/  FSETP.EQ.AND P0, PT, R10, RZ, PT ;  /* 0x000000ff0a00720b */ /* 0x02afda0003f02000 */
.L_x_155:
[----:B------:R-:W-:Y:S01]  /*18c90*/  UISETP.NE.AND UP0, UPT, UR21, 0x3, UPT ;  /* 0x000000031500788c */ /* 0x000fe2000bf05270 */
[----:B------:R-:W-:-:S04]  /*18ca0*/  ELECT P1, URZ, PT ;  /* 0x00000000003f782f */ /* 0x000fc80003820000 */
[----:B------:R-:W-:Y:S02]  /*18cb0*/  PLOP3.LUT P0, PT, P1, P0, PT, 0x20, 0x0 ;  /* 0x000000000000781c */ /* 0x000fe40000f00470 */
[----:B------:R-:W-:-:S13]  /*18cc0*/  PLOP3.LUT P1, PT, PT, PT, UP0, 0x80, 0x0 ;  /* 0x000000000000781c */ /* 0x000fda0003f2f008 */
[----:B------:R-:W-:Y:S05]  /*18cd0*/  @!P1 BRA `(.L_x_156) ;  /* 0x0000000000049947 */ /* 0x000fea0003800000 */
[----:B------:R-:W-:Y:S01]  /*18ce0*/  BPT.TRAP 0x1 ;  /* 0x000000040000795c */ /* 0x000fe20000300000 */
.L_x_156:
[----:B------:R-:W1:Y:S01]  /*18cf0*/  S2UR UR37, SR_CgaCtaId ;  /* 0x00000000002579c3 */ /* 0x000e620000008800 */
[----:B------:R-:W-:Y:S01]  /*18d00*/  UMOV UR13, 0x400 ;  /* 0x00000400000d7882 */ /* 0x000fe20000000000 */
[----:B--2---:R-:W-:-:S04]  /*18d10*/  MOV R2, 0x1 ;  /* 0x0000000100027802 */ /* 0x004fc80000000f00 */
[----:B------:R-:W-:Y:S01]  /*18d20*/  SHF.L.U32 R2, R2, 0x1f, RZ ;  /* 0x0000001f02027819 */ /* 0x000fe200000006ff */
[----:B-1----:R-:W-:-:S09]  /*18d30*/  ULEA UR13, UR37, UR13, 0x18 ;  /* 0x0000000d250d7291 */ /* 0x002fd2000f8ec03f */
[----:B------:R-:W1:Y:S02]  /*18d40*/  SYNCS.PHASECHK.TRANS64.TRYWAIT P2, [UR13+0xa0], R2 ;  /* 0x0000a002ff0075a7 */ /* 0x000e64000804014d */
[----:B-1----:R-:W-:Y:S05]  /*18d50*/  @!P2 BRA `(.L_x_157) ;  /* 0x0000002800a4a947 */ /* 0x002fea0003800000 */
.L_x_250:
[----:B------:R-:W-:Y:S04]  /*18d60*/  BSSY B0, `(.L_x_158) ;  /* 0x000000e000007945 */ /* 0x000fe80003800000 */
[----:B------:R-:W-:Y:S05]  /*18d70*/  @!P0 BRA `(.L_x_159) ;  /* 0x0000000000308947 */ /* 0x000fea0003800000 */
[----:B------:R-:W-:Y:S01]  /*18d80*/  R2UR UR20, R4 ;  /* 0x00000000041472ca */ /* 0x000fe200000e0000 */
[----:B------:R-:W-:Y:S02]  /*18d90*/  UIADD3 UR8, UP0, UR22, 0x3f0, URZ ;  /* 0x000003f016087890 */ /* 0x000fe4000ff1e03f */
[----:B------:R-:W-:Y:S02]  /*18da0*/  UIADD3 UR16, UR13, 0x100, URZ ;  /* 0x000001000d107890 */ /* 0x000fe4000fffe03f */
[----:B------:R-:W-:Y:S02]  /*18db0*/  UIADD3 UR17, UR13, 0x80, URZ ;  /* 0x000000800d117890 */ /* 0x000fe4000fffe03f */
[----:B------:R-:W-:Y:S01]  /*18dc0*/  UIADD3.X UR9, URZ, UR23, URZ, UP0, !UPT ;  /* 0x000000173f097290 */ /* 0x000fe200087fe43f */
[----:B------:R-:W-:Y:S01]  /*18dd0*/  UMOV UR10, 0x0 ;  /* 0x00000000000a7882 */ /* 0x000fe20000000000 */
[----:B------:R-:W-:-:S07]  /*18de0*/  UMOV UR11, 0x10000000 ;  /* 0x10000000000b7882 */ /* 0x000fce0000000000 */
[----:B------:R2:W-:Y:S02]  /*18df0*/  UTMALDG.3D [UR16], [UR8], desc[UR10] ;  /* 0x00000a10080075b4 */ /* 0x0005e40008011000 */
[----:B--2---:R-:W-:Y:S05]  /*18e00*/  @!P1 BRA `(.L_x_160) ;  /* 0x0000000000049947 */ /* 0x004fea0003800000 */
[----:B------:R-:W-:Y:S01]  /*18e10*/  BPT.TRAP 0x1 ;  /* 0x000000040000795c */ /* 0x000fe20000300000 */
.L_x_160:
[----:B-1----:R-:W1:Y:S02]  /*18e20*/  LDC R3, c[0x0][0x800] ;  /* 0x00020000ff037b82 */ /* 0x002e640000000800 */
[----:B-1----:R2:W-:Y:S02]  /*18e30*/  SYNCS.ARRIVE.TRANS64.RED.A0TR RZ, [UR13+0x80], R3 ;  /* 0x00008003ffff79a7 */ /* 0x0025e4000830040d */
.L_x_159:
[----:B------:R-:W-:Y:S05]  /*18e40*/  BSYNC B0 ;  /* 0x0000000000007941 */ /* 0x000fea0003800000 */
.L_x_158:
[----:B------:R-:W-:Y:S05]  /*18e50*/  @!P1 BRA `(.L_x_161) ;  /* 0x0000000000049947 */ /* 0x000fea0003800000 */
[----:B------:R-:W-:Y:S01]  /*18e60*/  BPT.TRAP 0x1 ;  /* 0x000000040000795c */ /* 0x000fe20000300000 */
.L_x_161:
[----:B------:R-:W-:-:S04]  /*18e70*/  UIADD3 UR33, UR13, 0x80, URZ ;  /* 0x000000800d217890 */ /* 0x000fc8000fffe03f */
[----:B------:R-:W-:-:S09]  /*18e80*/  UPRMT UR16, UR37, 0x654, UR33 ;  /* 0x0000065425107896 */ /* 0x000fd20008000021 */
[----:B------:R-:W-:Y:S01]  /*18e90*/  SYNCS.ARRIVE.TRANS64.RED.A1T0 RZ, [UR16], RZ ;  /* 0x000000ffffff79a7 */ /* 0x000fe20008100410 */
[----:B------:R-:W-:Y:S05]  /*18ea0*/  @!P1 BRA `(.L_x_162) ;  /* 0x0000000000049947 */ /* 0x000fea0003800000 */
[----:B------:R-:W-:Y:S01]  /*18eb0*/  BPT.TRAP 0x1 ;  /* 0x000000040000795c */ /* 0x000fe20000300000 */
.L_x_162:
[----:B------:R-:W3:Y:S02]  /*18ec0*/  SYNCS.PHASECHK.TRANS64.TRYWAIT P2, [UR13+0xa8], R2 ;  /* 0x0000a802ff0075a7 */ /* 0x000ee4000804014d */
[----:B---3--:R-:W-:Y:S05]  /*18ed0*/  @!P2 BRA `(.L_x_163) ;  /* 0x00000028005ca947 */ /* 0x008fea0003800000 */
.L_x_251:
[----:B------:R-:W-:Y:S04]  /*18ee0*/  BSSY B0, `(.L_x_164) ;  /* 0x0000010000007945 */ /* 0x000fe80003800000 */
[----:B------:R-:W-:Y:S05]  /*18ef0*/  @!P0 BRA `(.L_x_165) ;  /* 0x0000000000388947 */ /* 0x000fea0003800000 */
[----:B------:R-:W-:Y:S01]  /*18f00*/  UIADD3 UR24, UP0, UR22, 0x3f0, URZ ;  /* 0x000003f016187890 */ /* 0x000fe2000ff1e03f */
[----:B------:R-:W-:Y:S01]  /*18f10*/  R2UR UR12, R4 ;  /* 0x00000000040c72ca */ /* 0x000fe200000e0000 */
[----:B------:R-:W-:Y:S02]  /*18f20*/  UIADD3 UR11, UR19, 0x80, URZ ;  /* 0x00000080130b7890 */ /* 0x000fe4000fffe03f */
[----:B------:R-:W-:Y:S02]  /*18f30*/  UIADD3 UR8, UR13, 0x1100, URZ ;  /* 0x000011000d087890 */ /* 0x000fe4000fffe03f */
[----:B------:R-:W-:Y:S02]  /*18f40*/  UIADD3 UR9, UR13, 0x88, URZ ;  /* 0x000000880d097890 */ /* 0x000fe4000fffe03f */
[----:B------:R-:W-:Y:S01]  /*18f50*/  UIADD3.X UR25, URZ, UR23, URZ, UP0, !UPT ;  /* 0x000000173f197290 */ /* 0x000fe200087fe43f */
[----:B------:R-:W-:Y:S01]  /*18f60*/  UMOV UR26, 0x0 ;  /* 0x00000000001a7882 */ /* 0x000fe20000000000 */
[----:B------:R-:W-:Y:S01]  /*18f70*/  UMOV UR27, 0x10000000 ;  /* 0x10000000001b7882 */ /* 0x000fe20000000000 */
[----:B------:R-:W-:-:S06]  /*18f80*/  UMOV UR10, UR18 ;  /* 0x00000012000a7c82 */ /* 0x000fcc0008000000 */
[----:B------:R3:W-:Y:S02]  /*18f90*/  UTMALDG.3D [UR8], [UR24], desc[UR26] ;  /* 0x00001a08180075b4 */ /* 0x0007e40008011000 */
[----:B---3--:R-:W-:Y:S05]  /*18fa0*/  @!P1 BRA `(.L_x_166) ;  /* 0x0000000000049947 */ /* 0x008fea0003800000 */
[----:B------:R-:W-:Y:S01]  /*18fb0*/  BPT.TRAP 0x1 ;  /* 0x000000040000795c */ /* 0x000fe20000300000 */
.L_x_166:
[----:B-12---:R-:W1:Y:S02]  /*18fc0*/  LDC R3, c[0x0][0x800] ;  /* 0x00020000ff037b82 */ /* 0x006e640000000800 */
[----:B-1----:R3:W-:Y:S02]  /*18fd0*/  SYNCS.ARRIVE.TRANS64.RED.A0TR RZ, [UR13+0x88], R3 ;  /* 0x00008803ffff79a7 */ /* 0x0027e4000830040d */
.L_x_165:
[----:B------:R-:W-:Y:S05]  /*18fe0*/  BSYNC B0 ;  /* 0x0000000000007941 */ /* 0x000fea0003800000 */
.L_x_164:
[----:B------:R-:W-:Y:S05]  /*18ff0*/  @!P1 BRA `(.L_x_167) ;  /* 0x0000000000049947 */ /* 0x000fea0003800000 */
[----:B------:R-:W-:Y:S01]  /*19000*/  BPT.TRAP 0x1 ;  /* 0x000000040000795c */ /* 0x000fe20000300000 */
.L_x_167:
[----:B------:R-:W-:Y:S02]  /*19010*/  UIADD3 UR25, UR13, 0x88, URZ ;  /* 0x000000880d197890 */ /* 0x000fe4000fffe03f */
[----:B------:R-:W-:Y:S02]  /*19020*/  UIADD3 UR10, UR18, 0x20, URZ ;  /* 0x00000020120a7890 */ /* 0x000fe4000fffe03f */
[----:B------:R-:W-:-:S09]  /*19030*/  UPRMT UR20, UR37, 0x654, UR25 ;  /* 0x0000065425147896 */ /* 0x000fd20008000019 */
[----:B------:R-:W-:Y:S01]  /*19040*/  SYNCS.ARRIVE.TRANS64.RED.A1T0 RZ, [UR20], RZ ;  /* 0x000000ffffff79a7 */ /* 0x000fe20008100414 */
[----:B------:R-:W-:Y:S05]  /*19050*/  @!P1 BRA `(.L_x_168) ;  /* 0x0000000000049947 */ /* 0x000fea0003800000 */
[----:B------:R-:W-:Y:S01]  /*19060*/  BPT.TRAP 0x1 ;  /* 0x000000040000795c */ /* 0x000fe20000300000 */
.L_x_168:
[----:B------:R-:W4:Y:S02]  /*19070*/  SYNCS.PHASECHK.TRANS64.TRYWAIT P2, [UR13+0xb0], R2 ;  /* 0x0000b002ff0075a7 */ /* 0x000f24000804014d */
[----:B----4-:R-:W-:Y:S05]  /*19080*/  @!P2 BRA `(.L_x_169) ;  /* 0x000000280008a947 */ /* 0x010fea0003800000 */
.L_x_252:
        /* <DEDUP_REMOVED lines=8> */
[----:B------:R-:W-:Y:S01]  /*19110*/  UMOV UR29, 0x10000000 ;  /* 0x10000000001d7882 */ /* 0x000fe20000000000 */
[----:B------:R-:W-:-:S06]  /*19120*/  UMOV UR11, UR19 ;  /* 0x00000013000b7c82 */ /* 0x000fcc0008000000 */
[----:B------:R4:W-:Y:S02]  /*19130*/  UTMALDG.3D [UR8], [UR26], desc[UR28] ;  /* 0x00001c081a0075b4 */ /* 0x0009e40008011000 */
[----:B----4-:R-:W-:Y:S05]  /*19140*/  @!P1 BRA `(.L_x_172) ;  /* 0x0000000000049947 */ /* 0x010fea0003800000 */
[----:B------:R-:W-:Y:S01]  /*19150*/  BPT.TRAP 0x1 ;  /* 0x000000040000795c */ /* 0x000fe20000300000 */
.L_x_172:
[----:B-123--:R-:W1:Y:S02]  /*19160*/  LDC R3, c[0x0][0x800] ;  /* 0x00020000ff037b82 */ /* 0x00ee640000000800 */
[----:B-1----:R4:W-:Y:S02]  /*19170*/  SYNCS.ARRIVE.TRANS64.RED.A0TR RZ, [UR13+0x90], R3 ;  /* 0x00009003ffff79a7 */ /* 0x0029e4000830040d */
.L_x_171:
[----:B------:R-:W-:Y:S05]  /*19180*/  BSYNC B0 ;  /* 0x0000000000007941 */ /* 0x000fea0003800000 */
.L_x_170:
[----:B------:R-:W-:Y:S05]  /*19190*/  @!P1 BRA `(.L_x_173) ;  /* 0x0000000000049947 */ /* 0x000fea0003800000 */
[----:B------:R-:W-:Y:S01]  /*191a0*/  BPT.TRAP 0x1 ;  /* 0x000000040000795c */ /* 0x000fe20000300000 */
.L_x_173:
[----:B------:R-:W-:-:S04]  /*191b0*/  UIADD3 UR17, UR13, 0x90, URZ ;  /* 0x000000900d117890 */ /* 0x000fc8000fffe03f */
[----:B------:R-:W-:-:S09]  /*191c0*/  UPRMT UR29, UR37, 0x654, UR17 ;  /* 0x00000654251d7896 */ /* 0x000fd20008000011 */
[----:B------:R-:W-:Y:S01]  /*191d0*/  SYNCS.ARRIVE.TRANS64.RED.A1T0 RZ, [UR29], RZ ;  /* 0x000000ffffff79a7 */ /* 0x000fe2000810041d */
[----:B------:R-:W-:Y:S05]  /*191e0*/  @!P1 BRA `(.L_x_174) ;  /* 0x0000000000049947 */ /* 0x000fea0003800000 */
[----:B------:R-:W-:Y:S01]  /*191f0*/  BPT.TRAP 0x1 ;  /* 0x000000040000795c */ /* 0x000fe20000300000 */
.L_x_174:
[----:B------:R-:W5:Y:S02]  /*19200*/  SYNCS.PHASECHK.TRANS64.TRYWAIT P2, [UR13+0xb8], R2 ;  /* 0x0000b802ff0075a7 */ /* 0x000f64000804014d */
[----:B-----5:R-:W-:Y:S05]  /*19210*/  @!P2 BRA `(.L_x_175) ;  /* 0x0000002400bca947 */ /* 0x020fea0003800000 */
.L_x_253:
        /* <DEDUP_REMOVED lines=9> */
[----:B------:R-:W-:-:S07]  /*192b0*/  UMOV UR31, 0x10000000 ;  /* 0x10000000001f7882 */ /* 0x000fce0000000000 */
[----:B------:R1:W-:Y:S02]  /*192c0*/  UTMALDG.3D [UR8], [UR26], desc[UR30] ;  /* 0x00001e081a0075b4 */ /* 0x0003e40008011000 */
[----:B-1----:R-:W-:Y:S05]  /*192d0*/  @!P1 BRA `(.L_x_178) ;  /* 0x0000000000049947 */ /* 0x002fea0003800000 */
[----:B------:R-:W-:Y:S01]  /*192e0*/  BPT.TRAP 0x1 ;  /* 0x000000040000795c */ /* 0x000fe20000300000 */
.L_x_178:
[----:B------:R-:W1:Y:S02]  /*192f0*/  LDC R2, c[0x0][0x800] ;  /* 0x00020000ff027b82 */ /* 0x000e640000000800 */
[----:B-1----:R1:W-:Y:S02]  /*19300*/  SYNCS.ARRIVE.TRANS64.RED.A0TR RZ, [UR13+0x98], R2 ;  /* 0x00009802ffff79a7 */ /* 0x0023e4000830040d */
.L_x_177:
[----:B------:R-:W-:Y:S05]  /*19310*/  BSYNC B0 ;  /* 0x0000000000007941 */ /* 0x000fea0003800000 */
.L_x_176:
[----:B------:R-:W-:Y:S05]  /*19320*/  @!P1 BRA `(.L_x_179) ;  /* 0x0000000000049947 */ /* 0x000fea0003800000 */
[----:B------:R-:W-:Y:S01]  /*19330*/  BPT.TRAP 0x1 ;  /* 0x000000040000795c */ /* 0x000fe20000300000 */
.L_x_179:
[----:B------:R-:W-:Y:S02]  /*19340*/  UIADD3 UR9, UR13, 0x98, URZ ;  /* 0x000000980d097890 */ /* 0x000fe4000fffe03f */
[----:B------:R-:W-:Y:S02]  /*19350*/  UIADD3 UR34, UR18, 0x40, URZ ;  /* 0x0000004012227890 */ /* 0x000fe4000fffe03f */
[----:B------:R-:W-:-:S09]  /*19360*/  UPRMT UR30, UR37, 0x654, UR9 ;  /* 0x00000654251e7896 */ /* 0x000fd20008000009 */
[----:B------:R-:W-:Y:S01]  /*19370*/  SYNCS.ARRIVE.TRANS64.RED.A1T0 RZ, [UR30], RZ ;  /* 0x000000ffffff79a7 */ /* 0x000fe2000810041e */
[----:B------:R-:W-:Y:S05]  /*19380*/  @!P1 BRA `(.L_x_180) ;  /* 0x0000000000049947 */ /* 0x000fea0003800000 */
[----:B------:R-:W-:Y:S01]  /*19390*/  BPT.TRAP 0x1 ;  /* 0x000000040000795c */ /* 0x000fe20000300000 */
.L_x_180:
[----:B-1----:R-:W-:-:S04]  /*193a0*/  SHF.L.U32 R2, RZ, 0x1f, RZ ;  /* 0x0000001fff027819 */ /* 0x002fc800000006ff */
[----:B------:R-:W1:Y:S02]  /*193b0*/  SYNCS.PHASECHK.TRANS64.TRYWAIT P2, [UR13+0xa0], R2 ;  /* 0x0000a002ff0075a7 */ /* 0x000e64000804014d */
[----:B-1----:R-:W-:Y:S05]  /*193c0*/  @!P2 BRA `(.L_x_181) ;  /* 0x000000240068a947 */ /* 0x002fea0003800000 */
.L_x_254:
[----:B------:R-:W-:Y:S04]  /*193d0*/  BSSY B0, `(.L_x_182) ;  /* 0x000000e000007945 */ /* 0x000fe80003800000 */
[----:B------:R-:W-:Y:S05]  /*193e0*/  @!P0 BRA `(.L_x_183) ;  /* 0x0000000000308947 */ /* 0x000fea0003800000 */
[----:B------:R-:W-:Y:S01]  /*193f0*/  R2UR UR36, R4 ;  /* 0x00000000042472ca */ /* 0x000fe200000e0000 */
[----:B------:R-:W-:Y:S02]  /*19400*/  UIADD3 UR10, UP0, UR22, 0x3f0, URZ ;  /* 0x000003f0160a7890 */ /* 0x000fe4000ff1e03f */
[----:B------:R-:W-:Y:S02]  /*19410*/  UIADD3 UR32, UR13, 0x100, URZ ;  /* 0x000001000d207890 */ /* 0x000fe4000fffe03f */
[----:B------:R-:W-:Y:S01]  /*19420*/  UIADD3.X UR11, URZ, UR23, URZ, UP0, !UPT ;  /* 0x000000173f0b7290 */ /* 0x000fe200087fe43f */
[----:B------:R-:W-:Y:S01]  /*19430*/  UMOV UR26, 0x0 ;  /* 0x00000000001a7882 */ /* 0x000fe20000000000 */
[----:B------:R-:W-:Y:S01]  /*19440*/  UMOV UR27, 0x10000000 ;  /* 0x10000000001b7882 */ /* 0x000fe20000000000 */
[----:B------:R-:W-:-:S06]  /*19450*/  UMOV UR35, UR19 ;  /* 0x0000001300237c82 */ /* 0x000fcc0008000000 */
[----:B------:R1:W-:Y:S02]  /*19460*/  UTMALDG.3D [UR32], [UR10], desc[UR26] ;  /* 0x00001a200a0075b4 */ /* 0x0003e40008011000 */
[----:B-1----:R-:W-:Y:S05]  /*19470*/  @!P1 BRA `(.L_x_184) ;  /* 0x0000000000049947 */ /* 0x002fea0003800000 */
[----:B------:R-:W-:Y:S01]  /*19480*/  BPT.TRAP 0x1 ;  /* 0x000000040000795c */ /* 0x000fe20000300000 */
.L_x_184:
[----:B--234-:R-:W1:Y:S02]  /*19490*/  LDC R3, c[0x0][0x800] ;  /* 0x00020000ff037b82 */ /* 0x01ce640000000800 */
[----:B-1----:R1:W-:Y:S02]  /*194a0*/  SYNCS.ARRIVE.TRANS64.RED.A0TR RZ, [UR13+0x80], R3 ;  /* 0x00008003ffff79a7 */ /* 0x0023e4000830040d */
.L_x_183:
[----:B------:R-:W-:Y:S05]  /*194b0*/  BSYNC B0 ;  /* 0x0000000000007941 */ /* 0x000fea0003800000 */
.L_x_182:
[----:B------:R-:W-:Y:S05]  /*194c0*/  @!P1 BRA `(.L_x_185) ;  /* 0x0000000000049947 */ /* 0x000fea0003800000 */
[----:B------:R-:W-:Y:S01]  /*194d0*/  BPT.TRAP 0x1 ;  /* 0x000000040000795c */ /* 0x000fe20000300000 */
.L_x_185:
[----:B------:R-:W-:Y:S01]  /*194e0*/  SYNCS.ARRIVE.TRANS64.RED.A1T0 RZ, [UR16], RZ ;  /* 0x000000ffffff79a7 */ /* 0x000fe20008100410 */
[----:B------:R-:W-:Y:S05]  /*194f0*/  @!P1 BRA `(.L_x_186) ;  /* 0x0000000000049947 */ /* 0x000fea0003800000 */
[----:B------:R-:W-:Y:S01]  /*19500*/  BPT.TRAP 0x1 ;  /* 0x000000040000795c */ /* 0x000fe20000300000 */
.L_x_186:
[----:B------:R-:W5:Y:S02]  /*19510*/  SYNCS.PHASECHK.TRANS64.TRYWAIT P2, [UR13+0xa8], R2 ;  /* 0x0000a802ff0075a7 */ /* 0x000f64000804014d */
[----:B-----5:R-:W-:Y:S05]  /*19520*/  @!P2 BRA `(.L_x_187) ;  /* 0x000000240028a947 */ /* 0x020fea0003800000 */
.L_x_255:
        /* <DEDUP_REMOVED lines=13> */
.L_x_190:
[----:B--234-:R-:W1:Y:S02]  /*19600*/  LDC R3, c[0x0][0x800] ;  /* 0x00020000ff037b82 */ /* 0x01ce640000000800 */
[----:B-1----:R1:W-:Y:S02]  /*19610*/  SYNCS.ARRIVE.TRANS64.RED.A0TR RZ, [UR13+0x88], R3 ;  /* 0x00008803ffff79a7 */ /* 0x0023e4000830040d */
.L_x_189:
[----:B------:R-:W-:Y:S05]  /*19620*/  BSYNC B0 ;  /* 0x0000000000007941 */ /* 0x000fea0003800000 */
.L_x_188:
[----:B------:R-:W-:Y:S05]  /*19630*/  @!P1 BRA `(.L_x_191) ;  /* 0x0000000000049947 */ /* 0x000fea0003800000 */
[----:B------:R-:W-:Y:S01]  /*19640*/  BPT.TRAP 0x1 ;  /* 0x000000040000795c */ /* 0x000fe20000300000 */
.L_x_191:
[----:B------:R-:W-:Y:S01]  /*19650*/  SYNCS.ARRIVE.TRANS64.RED.A1T0 RZ, [UR20], RZ ;  /* 0x000000ffffff79a7 */ /* 0x000fe20008100414 */
[----:B------:R-:W-:Y:S01]  /*19660*/  UIADD3 UR18, UR18, 0x60, URZ ;  /* 0x0000006012127890 */ /* 0x000fe2000fffe03f */
[----:B------:R-:W-:Y:S11]  /*19670*/  @!P1 BRA `(.L_x_192) ;  /* 0x0000000000049947 */ /* 0x000ff60003800000 */
[----:B------:R-:W-:Y:S01]  /*19680*/  BPT.TRAP 0x1 ;  /* 0x000000040000795c */ /* 0x000fe20000300000 */
.L_x_192:
[----:B------:R-:W5:Y:S02]  /*19690*/  SYNCS.PHASECHK.TRANS64.TRYWAIT P2, [UR13+0xb0], R2 ;  /* 0x0000b002ff0075a7 */ /* 0x000f64000804014d */
[----:B-----5:R-:W-:Y:S05]  /*196a0*/  @!P2 BRA `(.L_x_193) ;  /* 0x0000002000e0a947 */ /* 0x020fea0003800000 */
.L_x_256:
[----:B------:R-:W-:Y:S04]  /*196b0*/  BSSY B0, `(.L_x_194) ;  /* 0x000000d000007945 */ /* 0x000fe80003800000 */
[----:B------:R-:W-:Y:S05]  /*196c0*/  @!P0 BRA `(.L_x_195) ;  /* 0x00000000002c8947 */ /* 0x000fea0003800000 */
[----:B------:R-:W-:Y:S01]  /*196d0*/  R2UR UR20, R4 ;  /* 0x00000000041472ca */ /* 0x000fe200000e0000 */
[----:B------:R-:W-:Y:S02]  /*196e0*/  UIADD3 UR10, UP0, UR22, 0x3f0, URZ ;  /* 0x000003f0160a7890 */ /* 0x000fe4000ff1e03f */
[----:B------:R-:W-:Y:S02]  /*196f0*/  UIADD3 UR16, UR13, 0x2100, URZ ;  /* 0x000021000d107890 */ /* 0x000fe4000fffe03f */
[----:B------:R-:W-:Y:S01]  /*19700*/  UIADD3.X UR11, URZ, UR23, URZ, UP0, !UPT ;  /* 0x000000173f0b7290 */ /* 0x000fe200087fe43f */
[----:B------:R-:W-:Y:S01]  /*19710*/  UMOV UR24, 0x0 ;  /* 0x0000000000187882 */ /* 0x000fe20000000000 */
[----:B------:R-:W-:-:S07]  /*19720*/  UMOV UR25, 0x10000000 ;  /* 0x1000000000197882 */ /* 0x000fce0000000000 */
[----:B------:R1:W-:Y:S02]  /*19730*/  UTMALDG.3D [UR16], [UR10], desc[UR24] ;  /* 0x000018100a0075b4 */ /* 0x0003e40008011000 */
[----:B-1----:R-:W-:Y:S05]  /*19740*/  @!P1 BRA `(.L_x_196) ;  /* 0x0000000000049947 */ /* 0x002fea0003800000 */
[----:B------:R-:W-:Y:S01]  /*19750*/  BPT.TRAP 0x1 ;  /* 0x000000040000795c */ /* 0x000fe20000300000 */
.L_x_196:
[----:B--234-:R-:W1:Y:S02]  /*19760*/  LDC R3, c[0x0][0x800] ;  /* 0x00020000ff037b82 */ /* 0x01ce640000000800 */
[----:B-1----:R1:W-:Y:S02]  /*19770*/  SYNCS.ARRIVE.TRANS64.RED.A0TR RZ, [UR13+0x90], R3 ;  /* 0x00009003ffff79a7 */ /* 0x0023e4000830040d */
.L_x_195:
[----:B------:R-:W-:Y:S05]  /*19780*/  BSYNC B0 ;  /* 0x0000000000007941 */ /* 0x000fea0003800000 */
.L_x_194:
[----:B------:R-:W-:Y:S05]  /*19790*/  @!P1 BRA `(.L_x_197) ;  /* 0x0000000000049947 */ /* 0x000fea0003800000 */
[----:B------:R-:W-:Y:S01]  /*197a0*/  BPT.TRAP 0x1 ;  /* 0x000000040000795c */ /* 0x000fe20000300000 */
.L_x_197:
[----:B------:R-:W-:Y:S01]  /*197b0*/  SYNCS.ARRIVE.TRANS64.RED.A1T0 RZ, [UR29], RZ ;  /* 0x000000ffffff79a7 */ /* 0x000fe2000810041d */
[----:B------:R-:W-:Y:S05]  /*197c0*/  @!P1 BRA `(.L_x_198) ;  /* 0x0000000000049947 */ /* 0x000fea0003800000 */
[----:B------:R-:W-:Y:S01]  /*197d0*/  BPT.TRAP 0x1 ;  /* 0x000000040000795c */ /* 0x000fe20000300000 */
.L_x_198:
[----:B------:R-:W5:Y:S02]  /*197e0*/  SYNCS.PHASECHK.TRANS64.TRYWAIT P2, [UR13+0xb8], R2 ;  /* 0x0000b802ff0075a7 */ /* 0x000f64000804014d */
[----:B-----5:R-:W-:Y:S05]  /*197f0*/  @!P2 BRA `(.L_x_199) ;  /* 0x0000002000a4a947 */ /* 0x020fea0003800000 */
.L_x_257:
        /* <DEDUP_REMOVED lines=13> */
.L_x_202:
[----:B------:R-:W1:Y:S02]  /*198d0*/  LDC R2, c[0x0][0x800] ;  /* 0x00020000ff027b82 */ /* 0x000e640000000800 */
[----:B-1----:R1:W-:Y:S02]  /*198e0*/  SYNCS.ARRIVE.TRANS64.RED.A0TR RZ, [UR13+0x98], R2 ;  /* 0x00009802ffff79a7 */ /* 0x0023e4000830040d */
.L_x_201:
[----:B------:R-:W-:Y:S05]  /*198f0*/  BSYNC B0 ;  /* 0x0000000000007941 */ /* 0x000fea0003800000 */
.L_x_200:
[----:B------:R-:W-:Y:S05]  /*19900*/  @!P1 BRA `(.L_x_203) ;  /* 0x0000000000049947 */ /* 0x000fea0003800000 */
[----:B------:R-:W-:Y:S01]  /*19910*/  BPT.TRAP 0x1 ;  /* 0x000000040000795c */ /* 0x000fe20000300000 */
.L_x_203:
[----:B------:R-:W5:Y:S01]  /*19920*/  LDL.LU R19, [R1+0xc8] ;  /* 0x0000c80001137983 */ /* 0x000f620000300800 */
[----:B------:R-:W-:Y:S03]  /*19930*/  SYNCS.ARRIVE.TRANS64.RED.A1T0 RZ, [UR30], RZ ;  /* 0x000000ffffff79a7 */ /* 0x000fe6000810041e */
[----:B------:R-:W2:Y:S01]  /*19940*/  LDL.LU R18, [R1+0xc4] ;  /* 0x0000c40001127983 */ /* 0x000ea20000300800 */
[----:B-1----:R-:W-:Y:S02]  /*19950*/  PRMT R2, RZ, 0x7610, R2 ;  /* 0x00007610ff027816 */ /* 0x002fe40000000002 */
[----:B------:R-:W-:Y:S02]  /*19960*/  MOV R7, 0xffffffff ;  /* 0xffffffff00077802 */ /* 0x000fe40000000f00 */
[----:B------:R-:W-:Y:S02]  /*19970*/  MOV R5, 0xffffffff ;  /* 0xffffffff00057802 */ /* 0x000fe40000000f00 */
[----:B------:R-:W-:-:S02]  /*19980*/  MOV R4, 0xffffffff ;  /* 0xffffffff00047802 */ /* 0x000fc40000000f00 */
[----:B--2---:R-:W-:-:S04]  /*19990*/  IADD3 R18, P0, R18, UR56, RZ ;  /* 0x0000003812127c10 */ /* 0x004fc8000ff1e0ff */
[----:B-----5:R-:W-:Y:S01]  /*199a0*/  IADD3.X R19, R19, UR38, RZ, P0, !PT ;  /* 0x0000002613137c10 */ /* 0x020fe200087fe4ff */
[----:B------:R1:W-:Y:S01]  /*199b0*/  STL [R1+0xc4], R18 ;  /* 0x0000c41201007387 */ /* 0x0003e20000100800 */
[----:B------:R-:W-:-:S03]  /*199c0*/  ISETP.GE.U32.AND P0, PT, R18, UR6, PT ;  /* 0x0000000612007c0c */ /* 0x000fc6000bf06070 */
[----:B------:R1:W-:Y:S01]  /*199d0*/  STL [R1+0xc8], R19 ;  /* 0x0000c81301007387 */ /* 0x0003e20000100800 */
[----:B------:R-:W-:-:S13]  /*199e0*/  ISETP.GE.U32.AND.EX P0, PT, R19, UR7, PT, P0 ;  /* 0x0000000713007c0c */ /* 0x000fda000bf06100 */
[----:B-1----:R-:W-:Y:S05]  /*199f0*/  @P0 BRA `(.L_x_204) ;  /* 0x00000004005c0947 */ /* 0x002fea0003800000 */
[----:B------:R-:W1:Y:S01]  /*19a00*/  LDC.64 R14, c[0x0][0x8d0] ;  /* 0x00023400ff0e7b82 */ /* 0x000e620000000a00 */
[----:B------:R-:W-:Y:S02]  /*19a10*/  MOV R2, R18 ;  /* 0x0000001200027202 */ /* 0x000fe40000000f00 */
[----:B---34-:R-:W-:-:S05]  /*19a20*/  MOV R3, R19 ;  /* 0x0000001300037202 */ /* 0x018fca0000000f00 */
[----:B------:R-:W2:Y:S08]  /*19a30*/  LDC R16, c[0x0][0x8d8] ;  /* 0x00023600ff107b82 */ /* 0x000eb00000000800 */
[----:B------:R-:W3:Y:S01]  /*19a40*/  LDC.64 R12, c[0x0][0x8c8] ;  /* 0x00023200ff0c7b82 */ /* 0x000ee20000000a00 */
[----:B-1----:R-:W-:-:S04]  /*19a50*/  ISETP.NE.U32.AND P0, PT, R14, RZ, PT ;  /* 0x000000ff0e00720c */ /* 0x002fc80003f05070 */
[----:B------:R-:W-:-:S13]  /*19a60*/  ISETP.NE.AND.EX P0, PT, R15, RZ, PT, P0 ;  /* 0x000000ff0f00720c */ /* 0x000fda0003f05300 */
[----:B--23--:R-:W-:Y:S05]  /*19a70*/  @!P0 BRA `(.L_x_205) ;  /* 0x0000000000288947 */ /* 0x00cfea0003800000 */
        /* <DEDUP_REMOVED lines=10> */
.L_x_205:
[-CC-:B------:R-:W-:Y:S01]  /*19b20*/  SHF.R.U64 R14, R2, R16.reuse, R3.reuse ;  /* 0x00000010020e7219 */ /* 0x180fe20000001203 */
[----:B------:R-:W1:Y:S01]  /*19b30*/  LDC.64 R6, c[0x0][0x8e8] ;  /* 0x00023a00ff067b82 */ /* 0x000e620000000a00 */
[----:B------:R-:W-:Y:S01]  /*19b40*/  SHF.R.U32.HI R2, RZ, R16, R3 ;  /* 0x00000010ff027219 */ /* 0x000fe20000011603 */
[----:B------:R-:W2:Y:S01]  /*19b50*/  S2R R15, SR_CTAID.X ;  /* 0x00000000000f7919 */ /* 0x000ea20000002500 */
[----:B------:R-:W-:Y:S01]  /*19b60*/  IADD3 R17, P0, RZ, -R14, RZ ;  /* 0x8000000eff117210 */ /* 0x000fe20007f1e0ff */
[----:B------:R-:W-:-:S03]  /*19b70*/  ULDC UR8, c[0x0][0x150] ;  /* 0x0000540000087ab9 */ /* 0x000fc60000000800 */
[----:B------:R-:W-:Y:S01]  /*19b80*/  IADD3.X R3, RZ, ~R2, RZ, P0, !PT ;  /* 0x80000002ff037210 */ /* 0x000fe200007fe4ff */
[----:B------:R-:W3:Y:S04]  /*19b90*/  LDC R4, c[0x0][0x8c0] ;  /* 0x00023000ff047b82 */ /* 0x000ee80000000800 */
[----:B------:R-:W-:Y:S01]  /*19ba0*/  IMAD R2, R3, R12, RZ ;  /* 0x0000000c03027224 */ /* 0x000fe200078e02ff */
[----:B------:R-:W-:-:S03]  /*19bb0*/  MOV R3, R19 ;  /* 0x0000001300037202 */ /* 0x000fc60000000f00 */
[----:B------:R-:W4:Y:S01]  /*19bc0*/  LDC R21, c[0x0][0x8b0] ;  /* 0x00022c00ff157b82 */ /* 0x000f220000000800 */
[C---:B------:R-:W-:Y:S01]  /*19bd0*/  IMAD R5, R17.reuse, R13, R2 ;  /* 0x0000000d11057224 */ /* 0x040fe200078e0202 */
[----:B------:R-:W-:Y:S01]  /*19be0*/  MOV R2, R18 ;  /* 0x0000001200027202 */ /* 0x000fe20000000f00 */
[----:B------:R-:W2:Y:S04]  /*19bf0*/  S2R R13, SR_CTAID.Y ;  /* 0x00000000000d7919 */ /* 0x000ea80000002600 */
[----:B------:R-:W-:Y:S01]  /*19c00*/  IMAD.WIDE.U32 R2, R17, R12, R2 ;  /* 0x0000000c11027225 */ /* 0x000fe200078e0002 */
[----:B------:R-:W5:Y:S01]  /*19c10*/  LDC R23, c[0x0][0x900] ;  /* 0x00024000ff177b82 */ /* 0x000f620000000800 */
[----:B-1----:R-:W-:-:S03]  /*19c20*/  ISETP.NE.U32.AND P0, PT, R6, RZ, PT ;  /* 0x000000ff0600720c */ /* 0x002fc60003f05070 */
[----:B------:R-:W-:Y:S02]  /*19c30*/  IADD3 R3, R3, R5, RZ ;  /* 0x0000000503037210 */ /* 0x000fe40007ffe0ff */
[----:B------:R-:W-:Y:S02]  /*19c40*/  ISETP.NE.AND.EX P0, PT, R7, RZ, PT, P0 ;  /* 0x000000ff0700720c */ /* 0x000fe40003f05300 */
[-CC-:B---3--:R-:W-:Y:S02]  /*19c50*/  SHF.R.U64 R17, R2, R4.reuse, R3.reuse ;  /* 0x0000000402117219 */ /* 0x188fe40000001203 */
[----:B------:R-:W-:Y:S02]  /*19c60*/  SHF.R.U32.HI R2, RZ, R4, R3 ;  /* 0x00000004ff027219 */ /* 0x000fe40000011603 */
[----:B--2---:R-:W-:Y:S02]  /*19c70*/  I2FP.F32.U32 R3, R15 ;  /* 0x0000000f00037245 */ /* 0x004fe40000201000 */
[----:B----4-:R-:W-:-:S03]  /*19c80*/  SHF.R.U64 R19, R17, R21, R2 ;  /* 0x0000001511137219 */ /* 0x010fc60000001202 */
[----:B------:R-:W-:Y:S01]  /*19c90*/  FMUL R16, R3, UR8 ;  /* 0x0000000803107c20 */ /* 0x000fe20008400000 */
[----:B------:R-:W-:-:S04]  /*19ca0*/  SHF.R.U32.HI R2, RZ, R21, R2 ;  /* 0x00000015ff027219 */ /* 0x000fc80000011602 */
[-CC-:B-----5:R-:W-:Y:S02]  /*19cb0*/  SHF.R.U64 R12, R19, R23.reuse, R2.reuse ;  /* 0x00000017130c7219 */ /* 0x1a0fe40000001202 */
[----:B------:R-:W-:Y:S02]  /*19cc0*/  SHF.R.U32.HI R21, RZ, R23, R2 ;  /* 0x00000017ff157219 */ /* 0x000fe40000011602 */
[----:B------:R-:W-:Y:S02]  /*19cd0*/  MOV R2, R12 ;  /* 0x0000000c00027202 */ /* 0x000fe40000000f00 */
[----:B------:R-:W-:Y:S01]  /*19ce0*/  MOV R3, R21 ;  /* 0x0000001500037202 */ /* 0x000fe20000000f00 */
[----:B------:R-:W-:Y:S06]  /*19cf0*/  @!P0 BRA `(.L_x_206) ;  /* 0x0000000000288947 */ /* 0x000fec0003800000 */
[----:B------:R-:W1:Y:S02]  /*19d00*/  LDC R3, c[0x0][0x8f4] ;  /* 0x00023d00ff037b82 */ /* 0x000e640000000800 */
[----:B-1----:R-:W-:-:S04]  /*19d10*/  IADD3 R3, P0, R12, R3, RZ ;  /* 0x000000030c037210 */ /* 0x002fc80007f1e0ff */
[----:B------:R-:W-:-:S05]  /*19d20*/  IADD3.X R21, RZ, R21, RZ, P0, !PT ;  /* 0x00000015ff157210 */ /* 0x000fca00007fe4ff */
[----:B------:R-:W-:-:S04]  /*19d30*/  IMAD.WIDE.U32 R4, R21, R6, RZ ;  /* 0x0000000615047225 */ /* 0x000fc800078e00ff */
[----:B------:R-:W-:-:S04]  /*19d40*/  IMAD.WIDE.U32 R4, P0, R3, R7, R4 ;  /* 0x0000000703047225 */ /* 0x000fc80007800004 */
[----:B------:R-:W-:Y:S01]  /*19d50*/  IMAD.WIDE.U32 R2, R3, R6, RZ ;  /* 0x0000000603027225 */ /* 0x000fe200078e00ff */
[----:B------:R-:W-:-:S04]  /*19d60*/  MOV R2, R5 ;  /* 0x0000000500027202 */ /* 0x000fc80000000f00 */
[----:B------:R-:W-:Y:S02]  /*19d70*/  IADD3 RZ, P1, R3, R4, RZ ;  /* 0x0000000403ff7210 */ /* 0x000fe40007f3e0ff */
[----:B------:R-:W-:-:S03]  /*19d80*/  IADD3.X R3, RZ, RZ, RZ, P0, !PT ;  /* 0x000000ffff037210 */ /* 0x000fc600007fe4ff */
[----:B------:R-:W-:-:S08]  /*19d90*/  IMAD.WIDE.U32.X R2, R21, R7, R2, P1 ;  /* 0x0000000715027225 */ /* 0x000fd000008e0402 */
.L_x_206:
[----:B------:R-:W1:Y:S01]  /*19da0*/  LDC R24, c[0x0][0x904] ;  /* 0x00024100ff187b82 */ /* 0x000e620000000800 */
[----:B------:R-:W-:Y:S01]  /*19db0*/  I2FP.F32.U32 R5, R13 ;  /* 0x0000000d00057245 */ /* 0x000fe20000201000 */
[----:B------:R-:W-:Y:S01]  /*19dc0*/  ULDC UR8, c[0x0][0x154] ;  /* 0x0000550000087ab9 */ /* 0x000fe20000000800 */
[----:B------:R-:W2:Y:S01]  /*19dd0*/  F2I.U32.TRUNC.NTZ R16, R16 ;  /* 0x0000001000107305 */ /* 0x000ea2000020f000 */
[----:B------:R-:W-:Y:S02]  /*19de0*/  LOP3.LUT R17, R17, R8, RZ, 0xc0, !PT ;  /* 0x0000000811117212 */ /* 0x000fe400078ec0ff */
[----:B------:R-:W-:Y:S02]  /*19df0*/  FMUL R6, R5, UR8 ;  /* 0x0000000805067c20 */ /* 0x000fe40008400000 */
[----:B------:R-:W3:Y:S04]  /*19e00*/  LDC R20, c[0x0][0x8f0] ;  /* 0x00023c00ff147b82 */ /* 0x000ee80000000800 */
[----:B------:R-:W4:Y:S04]  /*19e10*/  F2I.U32.TRUNC.NTZ R6, R6 ;  /* 0x0000000600067305 */ /* 0x000f28000020f000 */
[----:B------:R-:W5:Y:S01]  /*19e20*/  LDC R4, c[0x0][0x144] ;  /* 0x00005100ff047b82 */ /* 0x000f620000000800 */
[----:B--2---:R-:W-:-:S07]  /*19e30*/  IADD3 R5, -R16, RZ, RZ ;  /* 0x000000ff10057210 */ /* 0x004fce0007ffe1ff */
[----:B------:R-:W2:Y:S01]  /*19e40*/  LDC R18, c[0x0][0x148] ;  /* 0x00005200ff127b82 */ /* 0x000ea20000000800 */
[----:B-1----:R-:W-:-:S07]  /*19e50*/  ISETP.NE.AND P0, PT, R24, 0x1, PT ;  /* 0x000000011800780c */ /* 0x002fce0003f05270 */
[----:B------:R-:W1:Y:S01]  /*19e60*/  LDC R21, c[0x0][0x8e0] ;  /* 0x00023800ff157b82 */ /* 0x000e620000000800 */
[----:B---3--:R-:W-:Y:S02]  /*19e70*/  SHF.R.U64 R3, R2, R20, R3 ;  /* 0x0000001402037219 */ /* 0x008fe40000001203 */
[----:B------:R-:W-:-:S05]  /*19e80*/  LOP3.LUT R2, R19, R0, RZ, 0xc0, !PT ;  /* 0x0000000013027212 */ /* 0x000fca00078ec0ff */
[----:B------:R-:W3:Y:S01]  /*19e90*/  LDC R22, c[0x0][0x8b8] ;  /* 0x00022e00ff167b82 */ /* 0x000ee20000000800 */
[----:B-----5:R-:W-:Y:S01]  /*19ea0*/  IMAD R7, R4, R5, R15 ;  /* 0x0000000504077224 */ /* 0x020fe200078e020f */
[----:B----4-:R-:W-:Y:S01]  /*19eb0*/  IADD3 R4, -R6, RZ, RZ ;  /* 0x000000ff06047210 */ /* 0x010fe20007ffe1ff */
[----:B------:R-:W-:Y:S01]  /*19ec0*/  IMAD R2, R9, R3, R2 ;  /* 0x0000000309027224 */ /* 0x000fe200078e0202 */
[----:B------:R-:W-:-:S04]  /*19ed0*/  IADD3 R5, -R3, RZ, RZ ;  /* 0x000000ff03057210 */ /* 0x000fc80007ffe1ff */
[----:B------:R-:W4:Y:S01]  /*19ee0*/  LDC R23, c[0x0][0x8a8] ;  /* 0x00022a00ff177b82 */ /* 0x000f220000000800 */
[----:B--2---:R-:W-:Y:S01]  /*19ef0*/  @P0 IMAD R7, R18, R4, R13 ;  /* 0x0000000412070224 */ /* 0x004fe200078e020d */
[----:B------:R-:W-:Y:S01]  /*19f00*/  MOV R4, R14 ;  /* 0x0000000e00047202 */ /* 0x000fe20000000f00 */
[----:B-1----:R-:W-:Y:S02]  /*19f10*/  IMAD R12, R5, R21, R12 ;  /* 0x00000015050c7224 */ /* 0x002fe400078e020c */
[----:B---3--:R-:W-:Y:S01]  /*19f20*/  IMAD R7, R2, R22, R7 ;  /* 0x0000001602077224 */ /* 0x008fe200078e0207 */
[----:B------:R-:W-:Y:S01]  /*19f30*/  MOV R2, 0x1 ;  /* 0x0000000100027802 */ /* 0x000fe20000000f00 */
[----:B----4-:R-:W-:-:S05]  /*19f40*/  IMAD R12, R12, R23, R17 ;  /* 0x000000170c0c7224 */ /* 0x010fca00078e0211 */
[----:B------:R-:W-:Y:S02]  /*19f50*/  SEL R5, R12, R7, !P0 ;  /* 0x000000070c057207 */ /* 0x000fe40004000000 */
[----:B------:R-:W-:-:S07]  /*19f60*/  SEL R7, R7, R12, !P0 ;  /* 0x0000000c07077207 */ /* 0x000fce0004000000 */
.L_x_204:
[----:B------:R-:W-:-:S13]  /*19f70*/  LOP3.LUT P0, RZ, R2, 0xff, RZ, 0xc0, !PT ;  /* 0x000000ff02ff7812 */ /* 0x000fda000780c0ff */
[----:B------:R-:W-:Y:S05]  /*19f80*/  @P0 BRA `(.L_x_207) ;  /* 0xffffffe800d40947 */ /* 0x000fea000383ffff */
.L_x_151:
[----:B------:R-:W-:Y:S01]  /*19f90*/  ELECT P0, URZ, PT ;  /* 0x00000000003f782f */ /* 0x000fe20003800000 */
[----:B------:R-:W-:-:S12]  /*19fa0*/  BSSY B0, `(.L_x_208) ;  /* 0x000001e000007945 */ /* 0x000fd80003800000 */
[----:B------:R-:W-:Y:S05]  /*19fb0*/  @!P0 BRA `(.L_x_209) ;  /* 0x0000000000708947 */ /* 0x000fea0003800000 */
[----:B------:R-:W-:-:S06]  /*19fc0*/  ULOP3.LUT UR4, UR39, 0x2, URZ, 0xfc, !UPT ;  /* 0x0000000227047892 */ /* 0x000fcc000f8efc3f */
[----:B-1----:R-:W-:-:S04]  /*19fd0*/  MOV R0, UR4 ;  /* 0x0000000400007c02 */ /* 0x002fc80008000f00 */
[----:B------:R-:W-:-:S13]  /*19fe0*/  ISETP.NE.AND P1, PT, R0, 0x3, PT ;  /* 0x000000030000780c */ /* 0x000fda0003f25270 */
[----:B------:R-:W-:Y:S05]  /*19ff0*/  @!P1 BRA `(.L_x_210) ;  /* 0x0000000000049947 */ /* 0x000fea0003800000 */
[----:B------:R-:W-:Y:S01]  /*1a000*/  BPT.TRAP 0x1 ;  /* 0x000000040000795c */ /* 0x000fe20000300000 */
.L_x_210:
[----:B------:R-:W-:Y:S02]  /*1a010*/  MOV R0, 0x400 ;  /* 0x0000040000007802 */ /* 0x000fe40000000f00 */
[----:B--234-:R-:W-:Y:S02]  /*1a020*/  MOV R3, UR37 ;  /* 0x0000002500037c02 */ /* 0x01cfe40008000f00 */
[----:B------:R-:W-:Y:S02]  /*1a030*/  MOV R2, 0x1 ;  /* 0x0000000100027802 */ /* 0x000fe40000000f00 */
[----:B------:R-:W-:Y:S02]  /*1a040*/  LEA R0, R3, R0, 0x18 ;  /* 0x0000000003007211 */ /* 0x000fe400078ec0ff */
[----:B------:R-:W-:-:S04]  /*1a050*/  SHF.L.U32 R3, R2, 0x1f, RZ ;  /* 0x0000001f02037819 */ /* 0x000fc800000006ff */
[----:B------:R-:W1:Y:S02]  /*1a060*/  SYNCS.PHASECHK.TRANS64.TRYWAIT P0, [R0+URZ+0xa0], R3 ;  /* 0x0000a003000075a7 */ /* 0x000e64000800017f */
[----:B-1----:R-:W-:Y:S05]  /*1a070*/  @!P0 BRA `(.L_x_211) ;  /* 0x00000018009c8947 */ /* 0x002fea0003800000 */
.L_x_258:
[----:B------:R-:W-:Y:S05]  /*1a080*/  @!P1 BRA `(.L_x_212) ;  /* 0x0000000000049947 */ /* 0x000fea0003800000 */
[----:B------:R-:W-:Y:S01]  /*1a090*/  BPT.TRAP 0x1 ;  /* 0x000000040000795c */ /* 0x000fe20000300000 */
.L_x_212:
[----:B------:R-:W2:Y:S02]  /*1a0a0*/  SYNCS.PHASECHK.TRANS64.TRYWAIT P0, [R0+URZ+0xa8], R3 ;  /* 0x0000a803000075a7 */ /* 0x000ea4000800017f */
[----:B--2---:R-:W-:Y:S05]  /*1a0b0*/  @!P0 BRA `(.L_x_213) ;  /* 0x0000001800a08947 */ /* 0x004fea0003800000 */
.L_x_259:
[----:B------:R-:W-:Y:S05]  /*1a0c0*/  @!P1 BRA `(.L_x_214) ;  /* 0x0000000000049947 */ /* 0x000fea0003800000 */
[----:B------:R-:W-:Y:S01]  /*1a0d0*/  BPT.TRAP 0x1 ;  /* 0x000000040000795c */ /* 0x000fe20000300000 */
.L_x_214:
[----:B------:R-:W3:Y:S02]  /*1a0e0*/  SYNCS.PHASECHK.TRANS64.TRYWAIT P0, [R0+URZ+0xb0], R3 ;  /* 0x0000b003000075a7 */ /* 0x000ee4000800017f */
[----:B---3--:R-:W-:Y:S05]  /*1a0f0*/  @!P0 BRA `(.L_x_215) ;  /* 0x0000001800a48947 */ /* 0x008fea0003800000 */
.L_x_260:
[----:B------:R-:W-:Y:S05]  /*1a100*/  @!P1 BRA `(.L_x_216) ;  /* 0x0000000000049947 */ /* 0x000fea0003800000 */
[----:B------:R-:W-:Y:S01]  /*1a110*/  BPT.TRAP 0x1 ;  /* 0x000000040000795c */ /* 0x000fe20000300000 */
.L_x_216:
[----:B-123--:R-:W-:-:S04]  /*1a120*/  MOV R3, 0x1 ;  /* 0x0000000100037802 */ /* 0x00efc80000000f00 */
[----:B------:R-:W-:-:S07]  /*1a130*/  SHF.L.U32 R3, R3, 0x1f, RZ ;  /* 0x0000001f03037819 */ /* 0x000fce00000006ff */
.L_x_217:
[----:B-1----:R1:W2:Y:S02]  /*1a140*/  SYNCS.PHASECHK.TRANS64.TRYWAIT P0, [R0+URZ+0xb8], R3 ;  /* 0x0000b803000075a7 */ /* 0x0022a4000800017f */
[----:B--2---:R-:W-:Y:S05]  /*1a150*/  @!P0 NANOSLEEP.SYNCS 0x989680 ;  /* 0x009896800000895d */ /* 0x004fea0003900000 */
[----:B------:R-:W2:Y:S02]  /*1a160*/  @!P0 SYNCS.PHASECHK.TRANS64 P0, [R0+URZ+0xb8], R3 ;  /* 0x0000b803000085a7 */ /* 0x000ea4000800007f */
[----:B--2---:R-:W-:Y:S05]  /*1a170*/  @!P0 BRA `(.L_x_217) ;  /* 0xfffffffc00f08947 */ /* 0x004fea000383ffff */
.L_x_209:
[----:B------:R-:W-:Y:S05]  /*1a180*/  BSYNC B0 ;  /* 0x0000000000007941 */ /* 0x000fea0003800000 */
.L_x_208:
[----:B------:R-:W-:Y:S05]  /*1a190*/  EXIT ;  /* 0x000000000000794d */ /* 0x000fea0003800000 */
.L_x_146:
[----:B------:R-:W-:Y:S02]  /*1a1a0*/  LOP3.LUT P0, RZ, R6, 0xff, RZ, 0xc0, !PT ;  /* 0x000000ff06ff7812 */ /* 0x000fe4000780c0ff */
[----:B------:R-:W-:Y:S02]  /*1a1b0*/  MOV R11, 0x1 ;  /* 0x00000001000b7802 */ /* 0x000fe40000000f00 */
[----:B------:R-:W-:-:S09]  /*1a1c0*/  MOV R10, RZ ;  /* 0x000000ff000a7202 */ /* 0x000fd20000000f00 */
[----:B------:R-:W-:Y:S05]  /*1a1d0*/  @!P0 BRA `(.L_x_218) ;  /* 0x0000000c00488947 */ /* 0x000fea0003800000 */
[----:B------:R-:W1:Y:S01]  /*1a1e0*/  LDC R0, c[0x0][0x28c] ;  /* 0x0000a300ff007b82 */ /* 0x000e620000000800 */
[----:B------:R-:W-:Y:S01]  /*1a1f0*/  ULDC UR16, c[0x0][0x900] ;  /* 0x0002400000107ab9 */ /* 0x000fe20000000800 */
[----:B------:R-:W-:Y:S01]  /*1a200*/  UMOV UR4, 0xffffffff ;  /* 0xffffffff00047882 */ /* 0x000fe20000000000 */
[----:B------:R-:W-:Y:S01]  /*1a210*/  BSSY B0, `(.L_x_218) ;  /* 0x00000ce000007945 */ /* 0x000fe20003800000 */
[----:B------:R-:W-:Y:S01]  /*1a220*/  USHF.L.U32 UR13, UR37, 0x6, URZ ;  /* 0x00000006250d7899 */ /* 0x000fe2000800063f */
[----:B------:R-:W-:Y:S01]  /*1a230*/  MOV R8, 0x1 ;  /* 0x0000000100087802 */ /* 0x000fe20000000f00 */
[----:B------:R-:W-:Y:S01]  /*1a240*/  USHF.L.U32 UR14, UR37, 0xc, URZ ;  /* 0x0000000c250e7899 */ /* 0x000fe2000800063f */
[----:B------:R-:W-:Y:S01]  /*1a250*/  MOV R11, 0x1 ;  /* 0x00000001000b7802 */ /* 0x000fe20000000f00 */
[----:B------:R-:W-:Y:S01]  /*1a260*/  USHF.L.U32 UR4, UR4, UR16, URZ ;  /* 0x0000001004047299 */ /* 0x000fe2000800063f */
[----:B------:R-:W-:Y:S01]  /*1a270*/  MOV R10, RZ ;  /* 0x000000ff000a7202 */ /* 0x000fe20000000f00 */
[----:B------:R-:W-:Y:S01]  /*1a280*/  ULDC UR15, c[0x0][0x8a8] ;  /* 0x00022a00000f7ab9 */ /* 0x000fe20000000800 */
[----:B------:R-:W-:Y:S01]  /*1a290*/  UMOV UR5, 0x1 ;  /* 0x0000000100057882 */ /* 0x000fe20000000000 */
[----:B------:R-:W-:-:S02]  /*1a2a0*/  ULOP3.LUT UR25, UR40, 0x2, URZ, 0xfc, !UPT ;  /* 0x0000000228197892 */ /* 0x000fc4000f8efc3f */
[----:B------:R-:W-:Y:S02]  /*1a2b0*/  ULOP3.LUT UR13, UR13, 0x40, URZ, 0xc0, !UPT ;  /* 0x000000400d0d7892 */ /* 0x000fe4000f8ec03f */
[----:B------:R-:W-:Y:S02]  /*1a2c0*/  ULOP3.LUT UR14, UR14, 0x1000, URZ, 0xc0, !UPT ;  /* 0x000010000e0e7892 */ /* 0x000fe4000f8ec03f */
[----:B------:R-:W-:Y:S02]  /*1a2d0*/  UIADD3 UR15, UR15, -0x1, URZ ;  /* 0xffffffff0f0f7890 */ /* 0x000fe4000fffe03f */
[----:B------:R-:W-:Y:S02]  /*1a2e0*/  USHF.L.U32 UR16, UR5, UR16, URZ ;  /* 0x0000001005107299 */ /* 0x000fe4000800063f */
[----:B------:R-:W-:Y:S01]  /*1a2f0*/  ULOP3.LUT UR17, URZ, UR4, URZ, 0x33, !UPT ;  /* 0x000000043f117292 */ /* 0x000fe2000f8e333f */
[----:B-1----:R-:W-:Y:S01]  /*1a300*/  IADD3 R0, R0, 0x3f, RZ ;  /* 0x0000003f00007810 */ /* 0x002fe20007ffe0ff */
[----:B------:R-:W-:-:S03]  /*1a310*/  ULDC.64 UR20, c[0x0][0x198] ;  /* 0x0000660000147ab9 */ /* 0x000fc60000000a00 */
[----:B------:R-:W-:-:S04]  /*1a320*/  SHF.R.S32.HI R3, RZ, 0x1f, R0 ;  /* 0x0000001fff037819 */ /* 0x000fc80000011400 */
[----:B------:R-:W-:-:S04]  /*1a330*/  LEA.HI R3, R3, R0, RZ, 0x6 ;  /* 0x0000000003037211 */ /* 0x000fc800078f30ff */
[----:B------:R-:W-:-:S04]  /*1a340*/  SHF.R.S32.HI R9, RZ, 0x6, R3 ;  /* 0x00000006ff097819 */ /* 0x000fc80000011403 */
[----:B------:R-:W-:-:S07]  /*1a350*/  IADD3 R0, R9, 0x1, RZ ;  /* 0x0000000109007810 */ /* 0x000fce0007ffe0ff */
.L_x_229:
[----:B------:R-:W-:-:S03]  /*1a360*/  UMOV UR4, 0xffffffff ;  /* 0xffffffff00047882 */ /* 0x000fc60000000000 */
[----:B------:R-:W-:Y:S05]  /*1a370*/  BRA.DIV UR4, `(.L_x_219) ;  /* 0x0000001a04187947 */ /* 0x000fea000b800000 */
[----:B------:R-:W-:-:S13]  /*1a380*/  ELECT P6, URZ, PT ;  /* 0x00000000003f782f */ /* 0x000fda00038c0000 */
.L_x_263:
[----:B------:R-:W1:Y:S01]  /*1a390*/  LDC R2, c[0x0][0x28c] ;  /* 0x0000a300ff027b82 */ /* 0x000e620000000800 */
[----:B------:R-:W-:Y:S01]  /*1a3a0*/  BSSY B1, `(.L_x_220) ;  /* 0x000003a000017945 */ /* 0x000fe20003800000 */
[----:B-1----:R-:W-:-:S13]  /*1a3b0*/  ISETP.LT.OR P6, PT, R2, 0x1, !P6 ;  /* 0x000000010200780c */ /* 0x002fda00077c1670 */
[----:B------:R-:W-:Y:S05]  /*1a3c0*/  @P6 BRA `(.L_x_221) ;  /* 0x0000000000dc6947 */ /* 0x000fea0003800000 */
[----:B------:R-:W-:Y:S02]  /*1a3d0*/  LEA R12, R5, UR13, 0x7 ;  /* 0x0000000d050c7c11 */ /* 0x000fe4000f8e38ff */
[----:B------:R-:W-:Y:S02]  /*1a3e0*/  SHF.L.U32 R13, R7, 0x8, RZ ;  /* 0x00000008070d7819 */ /* 0x000fe400000006ff */
[----:B------:R-:W-:Y:S02]  /*1a3f0*/  MOV R16, RZ ;  /* 0x000000ff00107202 */ /* 0x000fe40000000f00 */
[----:B------:R-:W-:Y:S02]  /*1a400*/  MOV R2, R0 ;  /* 0x0000000000027202 */ /* 0x000fe40000000f00 */
[----:B------:R-:W-:Y:S02]  /*1a410*/  MOV R3, R11 ;  /* 0x0000000b00037202 */ /* 0x000fe40000000f00 */
[----:B------:R-:W-:-:S07]  /*1a420*/  MOV R5, R10 ;  /* 0x0000000a00057202 */ /* 0x000fce0000000f00 */
.L_x_224:
[----:B------:R-:W1:Y:S01]  /*1a430*/  S2R R7, SR_CgaCtaId ;  /* 0x0000000000077919 */ /* 0x000e620000008800 */
[----:B------:R-:W-:Y:S01]  /*1a440*/  MOV R6, 0x400 ;  /* 0x0000040000067802 */ /* 0x000fe20000000f00 */
[----:B------:R-:W2:Y:S03]  /*1a450*/  S2R R17, SR_TID.X ;  /* 0x0000000000117919 */ /* 0x000ea60000002100 */
[----:B-1----:R-:W-:Y:S02]  /*1a460*/  LEA R14, R7, R6, 0x18 ;  /* 0x00000006070e7211 */ /* 0x002fe400078ec0ff */
[----:B------:R-:W-:Y:S02]  /*1a470*/  SHF.L.U32 R6, R3, 0x1f, RZ ;  /* 0x0000001f03067819 */ /* 0x000fe400000006ff */
[----:B------:R-:W-:Y:S02]  /*1a480*/  LEA R15, R5, R14, 0x3 ;  /* 0x0000000e050f7211 */ /* 0x000fe400078e18ff */
[----:B--2---:R-:W-:-:S02]  /*1a490*/  LOP3.LUT P1, RZ, R17, 0x7f, RZ, 0xc0, !PT ;  /* 0x0000007f11ff7812 */ /* 0x004fc4000782c0ff */
[----:B------:R-:W1:Y:S11]  /*1a4a0*/  SYNCS.PHASECHK.TRANS64.TRYWAIT P0, [R15+URZ+0x40], R6 ;  /* 0x000040060f0075a7 */ /* 0x000e76000800017f */
[----:B------:R-:W2:Y:S01]  /*1a4b0*/  @!P1 LDC R7, c[0x0][0x500] ;  /* 0x00014000ff079b82 */ /* 0x000ea20000000800 */
[----:B-1----:R-:W-:Y:S05]  /*1a4c0*/  @!P0 BRA `(.L_x_222) ;  /* 0x0000001400e48947 */ /* 0x002fea0003800000 */
.L_x_264:
[----:B------:R-:W-:Y:S01]  /*1a4d0*/  UPRMT UR4, UR25, 0x9910, URZ ;  /* 0x0000991019047896 */ /* 0x000fe2000800003f */
[----:B--2---:R2:W-:Y:S03]  /*1a4e0*/  @!P1 SYNCS.ARRIVE.TRANS64 RZ, [R15+URZ], R7 ;  /* 0x000000070fff99a7 */ /* 0x0045e6000800003f */
[----:B------:R-:W-:-:S06]  /*1a4f0*/  UISETP.NE.AND UP0, UPT, UR4, 0x2, UPT ;  /* 0x000000020400788c */ /* 0x000fcc000bf05270 */
[----:B------:R-:W-:-:S13]  /*1a500*/  PLOP3.LUT P0, PT, PT, PT, UP0, 0x80, 0x0 ;  /* 0x000000000000781c */ /* 0x000fda0003f0f008 */
[----:B--2---:R-:W-:Y:S05]  /*1a510*/  @P0 BRA `(.L_x_223) ;  /* 0x0000000000040947 */ /* 0x004fea0003800000 */
[----:B------:R-:W-:Y:S01]  /*1a520*/  BPT.TRAP 0x1 ;  /* 0x000000040000795c */ /* 0x000fe20000300000 */
.L_x_223:
[C---:B-1----:R-:W-:Y:S01]  /*1a530*/  LEA R6, R5.reuse, R14, 0xe ;  /* 0x0000000e05067211 */ /* 0x042fe200078e70ff */
[----:B------:R-:W-:Y:S01]  /*1a540*/  UIADD3 UR4, UP0, UR20, 0xf0, URZ ;  /* 0x000000f014047890 */ /* 0x000fe2000ff1e03f */
[----:B------:R-:W-:Y:S01]  /*1a550*/  R2UR UR8, R5 ;  /* 0x00000000050872ca */ /* 0x000fe200000e0000 */
[----:B------:R-:W-:Y:S01]  /*1a560*/  UIADD3 UR22, UP1, UR20, 0x1f0, URZ ;  /* 0x000001f014167890 */ /* 0x000fe2000ff3e03f */
[----:B------:R-:W-:Y:S01]  /*1a570*/  R2UR UR5, R6 ;  /* 0x00000000060572ca */ /* 0x000fe200000e0000 */
[----:B------:R-:W-:Y:S01]  /*1a580*/  UMOV UR6, 0x0 ;  /* 0x0000000000067882 */ /* 0x000fe20000000000 */
[----:B------:R-:W-:Y:S01]  /*1a590*/  R2UR UR19, R14 ;  /* 0x000000000e1372ca */ /* 0x000fe200000e0000 */
[----:B------:R-:W-:Y:S01]  /*1a5a0*/  UIADD3.X UR23, URZ, UR21, URZ, UP1, !UPT ;  /* 0x000000153f177290 */ /* 0x000fe20008ffe43f */
[----:B------:R-:W-:Y:S01]  /*1a5b0*/  R2UR UR9, R15 ;  /* 0x000000000f0972ca */ /* 0x000fe200000e0000 */
[----:B------:R-:W-:Y:S01]  /*1a5c0*/  UMOV UR7, 0x10000000 ;  /* 0x1000000000077882 */ /* 0x000fe20000000000 */
[----:B------:R-:W-:Y:S01]  /*1a5d0*/  R2UR UR11, R13 ;  /* 0x000000000d0b72ca */ /* 0x000fe200000e0000 */
[----:B------:R-:W-:Y:S01]  /*1a5e0*/  UMOV UR26, 0x30000 ;  /* 0x00030000001a7882 */ /* 0x000fe20000000000 */
[----:B------:R-:W-:-:S02]  /*1a5f0*/  R2UR UR10, R16 ;  /* 0x00000000100a72ca */ /* 0x000fc400000e0000 */
[----:B------:R-:W-:Y:S01]  /*1a600*/  R2UR UR12, R4 ;  /* 0x00000000040c72ca */ /* 0x000fe200000e0000 */
[----:B------:R-:W-:Y:S01]  /*1a610*/  ULEA UR8, UR8, UR14, 0xd ;  /* 0x0000000e08087291 */ /* 0x000fe2000f8e683f */
[----:B------:R-:W-:Y:S01]  /*1a620*/  IADD3 R2, R2, -0x1, RZ ;  /* 0xffffffff02027810 */ /* 0x000fe20007ffe0ff */
[----:B------:R-:W-:Y:S01]  /*1a630*/  UIADD3 UR18, UR5, 0x6200, URZ ;  /* 0x0000620005127890 */ /* 0x000fe2000fffe03f */
[----:B------:R-:W-:Y:S01]  /*1a640*/  R2UR UR24, R12 ;  /* 0x000000000c1872ca */ /* 0x000fe200000e0000 */
[----:B------:R-:W-:Y:S01]  /*1a650*/  UIADD3.X UR5, URZ, UR21, URZ, UP0, !UPT ;  /* 0x000000153f057290 */ /* 0x000fe200087fe43f */
[----:B------:R-:W-:Y:S01]  /*1a660*/  ISETP.GT.AND P1, PT, R2, 0x1, PT ;  /* 0x000000010200780c */ /* 0x000fe20003f24270 */
[----:B------:R-:W-:Y:S01]  /*1a670*/  UIADD3 UR19, UR19, 0x26200, UR8 ;  /* 0x0002620013137890 */ /* 0x000fe2000fffe008 */
[----:B------:R-:W-:Y:S02]  /*1a680*/  IADD3 R5, R5, 0x1, RZ ;  /* 0x0000000105057810 */ /* 0x000fe40007ffe0ff */
[----:B------:R-:W-:Y:S01]  /*1a690*/  UMOV UR8, UR18 ;  /* 0x0000001200087c82 */ /* 0x000fe20008000000 */
[----:B------:R-:W-:-:S02]  /*1a6a0*/  IADD3 R16, R16, 0x40, RZ ;  /* 0x0000004010107810 */ /* 0x000fc40007ffe0ff */
[C---:B------:R-:W-:Y:S01]  /*1a6b0*/  ISETP.NE.AND P0, PT, R5.reuse, 0x8, PT ;  /* 0x000000080500780c */ /* 0x040fe20003f05270 */
[----:B------:R1:W-:Y:S03]  /*1a6c0*/  UTMALDG.3D [UR8], [UR4], desc[UR6] ;  /* 0x00000608040075b4 */ /* 0x0003e60008011000 */
[----:B------:R-:W-:Y:S02]  /*1a6d0*/  SEL R6, RZ, 0x1, P0 ;  /* 0x00000001ff067807 */ /* 0x000fe40000000000 */
[----:B------:R-:W-:Y:S02]  /*1a6e0*/  SEL R5, R5, RZ, P0 ;  /* 0x000000ff05057207 */ /* 0x000fe40000000000 */
[----:B------:R-:W-:Y:S01]  /*1a6f0*/  LOP3.LUT R3, R3, R6, RZ, 0x3c, !PT ;  /* 0x0000000603037212 */ /* 0x000fe200078e3cff */
[----:B-1----:R-:W-:Y:S01]  /*1a700*/  UMOV UR8, UR19 ;  /* 0x0000001300087c82 */ /* 0x002fe20008000000 */
[----:B------:R-:W-:-:S02]  /*1a710*/  UMOV UR11, UR24 ;  /* 0x00000018000b7c82 */ /* 0x000fc40008000000 */
[----:B------:R1:W-:Y:S02]  /*1a720*/  UTMALDG.3D.MULTICAST [UR8], [UR22], UR26, desc[UR6] ;  /* 0x00000608160073b4 */ /* 0x0003e4000801181a */
[----:B-1----:R-:W-:Y:S05]  /*1a730*/  @P1 BRA `(.L_x_224) ;  /* 0xfffffffc003c1947 */ /* 0x002fea000383ffff */
.L_x_221:
[----:B------:R-:W-:Y:S05]  /*1a740*/  BSYNC B1 ;  /* 0x0000000000017941 */ /* 0x000fea0003800000 */
.L_x_220:
[----:B------:R-:W2:Y:S01]  /*1a750*/  LDL.LU R17, [R1+0xc8] ;  /* 0x0000c80001117983 */ /* 0x000ea20000300800 */
[----:B------:R-:W-:Y:S01]  /*1a760*/  LOP3.LUT P1, RZ, R8, 0xff, RZ, 0xc0, !PT ;  /* 0x000000ff08ff7812 */ /* 0x000fe2000782c0ff */
[----:B------:R-:W-:Y:S02]  /*1a770*/  ULDC.64 UR4, c[0x0][0x8f8] ;  /* 0x00023e0000047ab9 */ /* 0x000fe40000000a00 */
[----:B------:R-:W3:Y:S01]  /*1a780*/  LDL.LU R14, [R1+0xc4] ;  /* 0x0000c400010e7983 */ /* 0x000ee20000300800 */
[----:B------:R-:W-:Y:S01]  /*1a790*/  IADD3 R10, R9, R10, RZ ;  /* 0x0000000a090a7210 */ /* 0x000fe20007ffe0ff */
[----:B------:R-:W-:Y:S01]  /*1a7a0*/  BSSY B1, `(.L_x_225) ;  /* 0x0000072000017945 */ /* 0x000fe20003800000 */
[----:B------:R-:W-:Y:S02]  /*1a7b0*/  MOV R7, 0xffffffff ;  /* 0xffffffff00077802 */ /* 0x000fe40000000f00 */
[----:B------:R-:W-:Y:S02]  /*1a7c0*/  SHF.R.U32.HI R2, RZ, 0x3, R10 ;  /* 0x00000003ff027819 */ /* 0x000fe4000001160a */
[----:B------:R-:W-:-:S02]  /*1a7d0*/  ISETP.GT.U32.AND P0, PT, R10, 0x7, PT ;  /* 0x000000070a00780c */ /* 0x000fc40003f04070 */
[----:B------:R-:W-:Y:S01]  /*1a7e0*/  LOP3.LUT R2, R2, 0x1, RZ, 0xc0, !PT ;  /* 0x0000000102027812 */ /* 0x000fe200078ec0ff */
[----:B------:R-:W1:Y:S01]  /*1a7f0*/  @P1 S2R R4, SR_CgaCtaId ;  /* 0x0000000000041919 */ /* 0x000e620000008800 */
[----:B------:R-:W-:Y:S02]  /*1a800*/  @P1 MOV R3, 0x400 ;  /* 0x0000040000031802 */ /* 0x000fe40000000f00 */
[----:B------:R-:W-:Y:S02]  /*1a810*/  ISETP.LT.U32.AND P0, PT, R9, 0x8, P0 ;  /* 0x000000080900780c */ /* 0x000fe40000701070 */
[----:B------:R-:W-:Y:S02]  /*1a820*/  MOV R5, 0xffffffff ;  /* 0xffffffff00057802 */ /* 0x000fe40000000f00 */
[----:B------:R-:W-:Y:S02]  /*1a830*/  LOP3.LUT R10, R10, 0x7, RZ, 0xc0, !PT ;  /* 0x000000070a0a7812 */ /* 0x000fe400078ec0ff */
[----:B------:R-:W-:-:S02]  /*1a840*/  PRMT R8, RZ, 0x7610, R8 ;  /* 0x00007610ff087816 */ /* 0x000fc40000000008 */
[----:B-1----:R-:W-:Y:S02]  /*1a850*/  @P1 LEA R3, R4, R3, 0x18 ;  /* 0x0000000304031211 */ /* 0x002fe400078ec0ff */
[----:B------:R-:W-:Y:S02]  /*1a860*/  MOV R4, 0xffffffff ;  /* 0xffffffff00047802 */ /* 0x000fe40000000f00 */
[----:B------:R1:W-:Y:S01]  /*1a870*/  @P1 SYNCS.ARRIVE.TRANS64.A1T0 RZ, [R3+URZ+0xc8], RZ ;  /* 0x0000c8ff03ff19a7 */ /* 0x0003e2000810003f */
[----:B------:R-:W-:Y:S02]  /*1a880*/  ISETP.NE.U32.AND P1, PT, R2, 0x1, PT ;  /* 0x000000010200780c */ /* 0x000fe40003f25070 */
[----:B------:R-:W-:Y:S02]  /*1a890*/  SEL R2, RZ, 0x1, !P0 ;  /* 0x00000001ff027807 */ /* 0x000fe40004000000 */
[----:B------:R-:W-:-:S04]  /*1a8a0*/  ISETP.GT.U32.AND P1, PT, R9, 0x7, !P1 ;  /* 0x000000070900780c */ /* 0x000fc80004f24070 */
[----:B-1----:R-:W-:-:S04]  /*1a8b0*/  SEL R3, RZ, 0x1, !P1 ;  /* 0x00000001ff037807 */ /* 0x002fc80004800000 */
[--C-:B------:R-:W-:Y:S02]  /*1a8c0*/  LOP3.LUT R11, R3, R11, R2.reuse, 0x96, !PT ;  /* 0x0000000b030b7212 */ /* 0x100fe400078e9602 */
[----:B------:R-:W-:Y:S02]  /*1a8d0*/  PRMT R2, RZ, 0x7610, R2 ;  /* 0x00007610ff027816 */ /* 0x000fe40000000002 */
[----:B---3--:R-:W-:-:S04]  /*1a8e0*/  IADD3 R14, P2, R14, UR56, RZ ;  /* 0x000000380e0e7c10 */ /* 0x008fc8000ff5e0ff */
[----:B--2---:R-:W-:Y:S01]  /*1a8f0*/  IADD3.X R17, R17, UR38, RZ, P2, !PT ;  /* 0x0000002611117c10 */ /* 0x004fe200097fe4ff */
[----:B------:R1:W-:Y:S01]  /*1a900*/  STL [R1+0xc4], R14 ;  /* 0x0000c40e01007387 */ /* 0x0003e20000100800 */
[----:B------:R-:W-:-:S03]  /*1a910*/  ISETP.GE.U32.AND P2, PT, R14, UR4, PT ;  /* 0x000000040e007c0c */ /* 0x000fc6000bf46070 */
[----:B------:R1:W-:Y:S01]  /*1a920*/  STL [R1+0xc8], R17 ;  /* 0x0000c81101007387 */ /* 0x0003e20000100800 */
[----:B------:R-:W-:-:S13]  /*1a930*/  ISETP.GE.U32.AND.EX P0, PT, R17, UR5, PT, P2 ;  /* 0x0000000511007c0c */ /* 0x000fda000bf06120 */
[----:B-1----:R-:W-:Y:S05]  /*1a940*/  @P0 BRA `(.L_x_226) ;  /* 0x00000004005c0947 */ /* 0x002fea0003800000 */
[----:B------:R-:W-:Y:S01]  /*1a950*/  ULDC.64 UR4, c[0x0][0x8d0] ;  /* 0x0002340000047ab9 */ /* 0x000fe20000000a00 */
[----:B------:R-:W1:Y:S01]  /*1a960*/  S2R R13, SR_CTAID.X ;  /* 0x00000000000d7919 */ /* 0x000e620000002500 */
[----:B------:R-:W-:Y:S01]  /*1a970*/  ISETP.NE.U32.AND P0, PT, RZ, UR4, PT ;  /* 0x00000004ff007c0c */ /* 0x000fe2000bf05070 */
[----:B------:R-:W-:Y:S01]  /*1a980*/  ULDC UR7, c[0x0][0x8d8] ;  /* 0x0002360000077ab9 */ /* 0x000fe20000000800 */
[----:B------:R-:W-:Y:S01]  /*1a990*/  MOV R2, R14 ;  /* 0x0000000e00027202 */ /* 0x000fe20000000f00 */
[----:B------:R-:W2:Y:S01]  /*1a9a0*/  S2R R12, SR_CTAID.Y ;  /* 0x00000000000c7919 */ /* 0x000ea20000002600 */
[----:B------:R-:W-:Y:S02]  /*1a9b0*/  ISETP.NE.AND.EX P0, PT, RZ, UR5, PT, P0 ;  /* 0x00000005ff007c0c */ /* 0x000fe4000bf05300 */
[----:B------:R-:W-:-:S11]  /*1a9c0*/  MOV R3, R17 ;  /* 0x0000001100037202 */ /* 0x000fd60000000f00 */
[----:B------:R-:W-:Y:S05]  /*1a9d0*/  @!P0 BRA `(.L_x_227) ;  /* 0x0000000000288947 */ /* 0x000fea0003800000 */
[----:B------:R-:W-:Y:S02]  /*1a9e0*/  ULDC UR6, c[0x0][0x8dc] ;  /* 0x0002370000067ab9 */ /* 0x000fe40000000800 */
[----:B------:R-:W-:-:S04]  /*1a9f0*/  IADD3 R7, P0, R14, UR6, RZ ;  /* 0x000000060e077c10 */ /* 0x000fc8000ff1e0ff */
[----:B------:R-:W-:-:S05]  /*1aa00*/  IADD3.X R15, RZ, R17, RZ, P0, !PT ;  /* 0x00000011ff0f7210 */ /* 0x000fca00007fe4ff */
[----:B------:R-:W-:-:S04]  /*1aa10*/  IMAD.WIDE.U32 R4, R15, UR4, RZ ;  /* 0x000000040f047c25 */ /* 0x000fc8000f8e00ff */
[----:B------:R-:W-:-:S04]  /*1aa20*/  IMAD.WIDE.U32 R4, P0, R7, UR5, R4 ;  /* 0x0000000507047c25 */ /* 0x000fc8000f800004 */
[----:B------:R-:W-:Y:S01]  /*1aa30*/  IMAD.WIDE.U32 R6, R7, UR4, RZ ;  /* 0x0000000407067c25 */ /* 0x000fe2000f8e00ff */
[----:B------:R-:W-:Y:S02]  /*1aa40*/  IADD3.X R3, RZ, RZ, RZ, P0, !PT ;  /* 0x000000ffff037210 */ /* 0x000fe400007fe4ff */
[----:B------:R-:W-:Y:S02]  /*1aa50*/  MOV R2, R5 ;  /* 0x0000000500027202 */ /* 0x000fe40000000f00 */
[----:B------:R-:W-:-:S05]  /*1aa60*/  IADD3 RZ, P0, R7, R4, RZ ;  /* 0x0000000407ff7210 */ /* 0x000fca0007f1e0ff */
[----:B------:R-:W-:-:S08]  /*1aa70*/  IMAD.WIDE.U32.X R2, R15, UR5, R2, P0 ;  /* 0x000000050f027c25 */ /* 0x000fd000080e0402 */
.L_x_227:
[--C-:B------:R-:W-:Y:S01]  /*1aa80*/  SHF.R.U64 R6, R2, UR7, R3.reuse ;  /* 0x0000000702067c19 */ /* 0x100fe20008001203 */
[----:B------:R-:W-:Y:S01]  /*1aa90*/  ULDC.64 UR4, c[0x0][0x8c8] ;  /* 0x0002320000047ab9 */ /* 0x000fe20000000a00 */
[----:B------:R-:W-:Y:S01]  /*1aaa0*/  SHF.R.U32.HI R2, RZ, UR7, R3 ;  /* 0x00000007ff027c19 */ /* 0x000fe20008011603 */
[----:B------:R-:W3:Y:S01]  /*1aab0*/  LDC R18, c[0x0][0x144] ;  /* 0x00005100ff127b82 */ /* 0x000ee20000000800 */
[----:B------:R-:W-:Y:S01]  /*1aac0*/  IADD3 R5, P0, RZ, -R6, RZ ;  /* 0x80000006ff057210 */ /* 0x000fe20007f1e0ff */
[----:B------:R-:W-:Y:S01]  /*1aad0*/  ULDC.64 UR8, c[0x0][0x8e8] ;  /* 0x00023a0000087ab9 */ /* 0x000fe20000000a00 */
[----:B------:R-:W-:Y:S01]  /*1aae0*/  MOV R3, R17 ;  /* 0x0000001100037202 */ /* 0x000fe20000000f00 */
[----:B------:R-:W-:Y:S01]  /*1aaf0*/  ULDC UR6, c[0x0][0x8b0] ;  /* 0x00022c0000067ab9 */ /* 0x000fe20000000800 */
[----:B------:R-:W-:Y:S02]  /*1ab00*/  IADD3.X R2, RZ, ~R2, RZ, P0, !PT ;  /* 0x80000002ff027210 */ /* 0x000fe400007fe4ff */
[----:B-1----:R-:W-:Y:S01]  /*1ab10*/  I2FP.F32.U32 R7, R13 ;  /* 0x0000000d00077245 */ /* 0x002fe20000201000 */
[----:B------:R-:W1:Y:S01]  /*1ab20*/  LDC R15, c[0x0][0x148] ;  /* 0x00005200ff0f7b82 */ /* 0x000e620000000800 */
[----:B------:R-:W-:Y:S01]  /*1ab30*/  ISETP.NE.U32.AND P0, PT, RZ, UR8, PT ;  /* 0x00000008ff007c0c */ /* 0x000fe2000bf05070 */
[----:B------:R-:W-:Y:S01]  /*1ab40*/  IMAD R4, R2, UR4, RZ ;  /* 0x0000000402047c24 */ /* 0x000fe2000f8e02ff */
[----:B------:R-:W-:-:S02]  /*1ab50*/  MOV R2, R14 ;  /* 0x0000000e00027202 */ /* 0x000fc40000000f00 */
[----:B------:R-:W-:-:S03]  /*1ab60*/  ISETP.NE.AND.EX P0, PT, RZ, UR9, PT, P0 ;  /* 0x00000009ff007c0c */ /* 0x000fc6000bf05300 */
[----:B------:R-:W-:Y:S01]  /*1ab70*/  IMAD.WIDE.U32 R2, R5, UR4, R2 ;  /* 0x0000000405027c25 */ /* 0x000fe2000f8e0002 */
[----:B------:R-:W-:-:S03]  /*1ab80*/  ULDC UR4, c[0x0][0x150] ;  /* 0x0000540000047ab9 */ /* 0x000fc60000000800 */
[----:B------:R-:W-:Y:S02]  /*1ab90*/  IMAD R5, R5, UR5, R4 ;  /* 0x0000000505057c24 */ /* 0x000fe4000f8e0204 */
[----:B------:R-:W-:Y:S01]  /*1aba0*/  FMUL R4, R7, UR4 ;  /* 0x0000000407047c20 */ /* 0x000fe20008400000 */
[----:B------:R-:W-:Y:S01]  /*1abb0*/  ULDC UR4, c[0x0][0x8c0] ;  /* 0x0002300000047ab9 */ /* 0x000fe20000000800 */
[----:B------:R-:W-:Y:S01]  /*1abc0*/  ULDC UR5, c[0x0][0x154] ;  /* 0x0000550000057ab9 */ /* 0x000fe20000000800 */
[----:B------:R-:W-:-:S03]  /*1abd0*/  IADD3 R3, R3, R5, RZ ;  /* 0x0000000503037210 */ /* 0x000fc60007ffe0ff */
[----:B------:R-:W4:Y:S01]  /*1abe0*/  F2I.U32.TRUNC.NTZ R4, R4 ;  /* 0x0000000400047305 */ /* 0x000f22000020f000 */
[----:B------:R-:W-:Y:S02]  /*1abf0*/  SHF.R.U64 R7, R2, UR4, R3 ;  /* 0x0000000402077c19 */ /* 0x000fe40008001203 */
[----:B--2---:R-:W-:-:S05]  /*1ac00*/  I2FP.F32.U32 R2, R12 ;  /* 0x0000000c00027245 */ /* 0x004fca0000201000 */
[----:B------:R-:W-:Y:S01]  /*1ac10*/  FMUL R17, R2, UR5 ;  /* 0x0000000502117c20 */ /* 0x000fe20008400000 */
[----:B------:R-:W-:Y:S01]  /*1ac20*/  SHF.R.U32.HI R2, RZ, UR4, R3 ;  /* 0x00000004ff027c19 */ /* 0x000fe20008011603 */
[----:B------:R-:W-:-:S03]  /*1ac30*/  ULDC UR4, c[0x0][0x900] ;  /* 0x0002400000047ab9 */ /* 0x000fc60000000800 */
[--C-:B------:R-:W-:Y:S01]  /*1ac40*/  SHF.R.U64 R16, R7, UR6, R2.reuse ;  /* 0x0000000607107c19 */ /* 0x100fe20008001202 */
[----:B------:R-:W2:Y:S01]  /*1ac50*/  F2I.U32.TRUNC.NTZ R17, R17 ;  /* 0x0000001100117305 */ /* 0x000ea2000020f000 */
[----:B------:R-:W-:Y:S02]  /*1ac60*/  SHF.R.U32.HI R3, RZ, UR6, R2 ;  /* 0x00000006ff037c19 */ /* 0x000fe40008011602 */
[----:B----4-:R-:W-:Y:S02]  /*1ac70*/  IADD3 R4, -R4, RZ, RZ ;  /* 0x000000ff04047210 */ /* 0x010fe40007ffe1ff */
[--C-:B------:R-:W-:Y:S02]  /*1ac80*/  SHF.R.U64 R14, R16, UR4, R3.reuse ;  /* 0x00000004100e7c19 */ /* 0x100fe40008001203 */
[----:B------:R-:W-:Y:S01]  /*1ac90*/  SHF.R.U32.HI R19, RZ, UR4, R3 ;  /* 0x00000004ff137c19 */ /* 0x000fe20008011603 */
[----:B---3--:R-:W-:Y:S01]  /*1aca0*/  IMAD R13, R18, R4, R13 ;  /* 0x00000004120d7224 */ /* 0x008fe200078e020d */
[----:B------:R-:W-:-:S02]  /*1acb0*/  MOV R2, R14 ;  /* 0x0000000e00027202 */ /* 0x000fc40000000f00 */
[----:B------:R-:W-:Y:S01]  /*1acc0*/  MOV R3, R19 ;  /* 0x0000001300037202 */ /* 0x000fe20000000f00 */
[----:B------:R-:W-:Y:S06]  /*1acd0*/  @!P0 BRA `(.L_x_228) ;  /* 0x0000000000288947 */ /* 0x000fec0003800000 */
[----:B------:R-:W-:Y:S02]  /*1ace0*/  ULDC UR4, c[0x0][0x8f4] ;  /* 0x00023d0000047ab9 */ /* 0x000fe40000000800 */
[----:B------:R-:W-:-:S04]  /*1acf0*/  IADD3 R3, P0, R14, UR4, RZ ;  /* 0x000000040e037c10 */ /* 0x000fc8000ff1e0ff */
[----:B------:R-:W-:-:S05]  /*1ad00*/  IADD3.X R19, RZ, R19, RZ, P0, !PT ;  /* 0x00000013ff137210 */ /* 0x000fca00007fe4ff */
[----:B------:R-:W-:-:S04]  /*1ad10*/  IMAD.WIDE.U32 R4, R19, UR8, RZ ;  /* 0x0000000813047c25 */ /* 0x000fc8000f8e00ff */
[----:B------:R-:W-:-:S04]  /*1ad20*/  IMAD.WIDE.U32 R4, P0, R3, UR9, R4 ;  /* 0x0000000903047c25 */ /* 0x000fc8000f800004 */
[----:B------:R-:W-:Y:S01]  /*1ad30*/  IMAD.WIDE.U32 R2, R3, UR8, RZ ;  /* 0x0000000803027c25 */ /* 0x000fe2000f8e00ff */
[----:B------:R-:W-:-:S04]  /*1ad40*/  MOV R2, R5 ;  /* 0x0000000500027202 */ /* 0x000fc80000000f00 */
[----:B------:R-:W-:Y:S02]  /*1ad50*/  IADD3 RZ, P1, R3, R4, RZ ;  /* 0x0000000403ff7210 */ /* 0x000fe40007f3e0ff */
[----:B------:R-:W-:-:S03]  /*1ad60*/  IADD3.X R3, RZ, RZ, RZ, P0, !PT ;  /* 0x000000ffff037210 */ /* 0x000fc600007fe4ff */
[----:B------:R-:W-:-:S08]  /*1ad70*/  IMAD.WIDE.U32.X R2, R19, UR9, R2, P1 ;  /* 0x0000000913027c25 */ /* 0x000fd000088e0402 */
.L_x_228:
[----:B------:R-:W3:Y:S01]  /*1ad80*/  LDC R4, c[0x0][0x904] ;  /* 0x00024100ff047b82 */ /* 0x000ee20000000800 */
[----:B------:R-:W-:Y:S01]  /*1ad90*/  ULDC UR4, c[0x0][0x8f0] ;  /* 0x00023c0000047ab9 */ /* 0x000fe20000000800 */
[----:B--2---:R-:W-:Y:S01]  /*1ada0*/  IADD3 R17, -R17, RZ, RZ ;  /* 0x000000ff11117210 */ /* 0x004fe20007ffe1ff */
[----:B------:R-:W-:Y:S01]  /*1adb0*/  ULDC UR5, c[0x0][0x8b8] ;  /* 0x00022e0000057ab9 */ /* 0x000fe20000000800 */
[----:B------:R-:W-:Y:S01]  /*1adc0*/  SHF.R.U64 R3, R2, UR4, R3 ;  /* 0x0000000402037c19 */ /* 0x000fe20008001203 */
[----:B------:R-:W-:Y:S01]  /*1add0*/  ULDC UR4, c[0x0][0x8e0] ;  /* 0x0002380000047ab9 */ /* 0x000fe20000000800 */
[----:B------:R-:W-:Y:S02]  /*1ade0*/  LOP3.LUT R16, R16, UR17, RZ, 0xc0, !PT ;  /* 0x0000001110107c12 */ /* 0x000fe4000f8ec0ff */
[----:B------:R-:W-:Y:S02]  /*1adf0*/  IADD3 R5, -R3, RZ, RZ ;  /* 0x000000ff03057210 */ /* 0x000fe40007ffe1ff */
[----:B------:R-:W-:Y:S01]  /*1ae00*/  LOP3.LUT R7, R7, UR15, RZ, 0xc0, !PT ;  /* 0x0000000f07077c12 */ /* 0x000fe2000f8ec0ff */
[----:B------:R-:W-:Y:S01]  /*1ae10*/  IMAD R16, R3, UR16, R16 ;  /* 0x0000001003107c24 */ /* 0x000fe2000f8e0210 */
[----:B------:R-:W-:Y:S01]  /*1ae20*/  MOV R2, 0x1 ;  /* 0x0000000100027802 */ /* 0x000fe20000000f00 */
[----:B------:R-:W-:Y:S01]  /*1ae30*/  IMAD R14, R5, UR4, R14 ;  /* 0x00000004050e7c24 */ /* 0x000fe2000f8e020e */
[----:B------:R-:W-:-:S03]  /*1ae40*/  ULDC UR4, c[0x0][0x8a8] ;  /* 0x00022a0000047ab9 */ /* 0x000fc60000000800 */
[----:B------:R-:W-:Y:S01]  /*1ae50*/  IMAD R14, R14, UR4, R7 ;  /* 0x000000040e0e7c24 */ /* 0x000fe2000f8e0207 */
[----:B---3--:R-:W-:Y:S02]  /*1ae60*/  ISETP.NE.AND P0, PT, R4, 0x1, PT ;  /* 0x000000010400780c */ /* 0x008fe40003f05270 */
[----:B------:R-:W-:-:S11]  /*1ae70*/  MOV R4, R6 ;  /* 0x0000000600047202 */ /* 0x000fd60000000f00 */
[----:B-1----:R-:W-:-:S04]  /*1ae80*/  @P0 IMAD R13, R15, R17, R12 ;  /* 0x000000110f0d0224 */ /* 0x002fc800078e020c */
[----:B------:R-:W-:-:S05]  /*1ae90*/  IMAD R13, R16, UR5, R13 ;  /* 0x00000005100d7c24 */ /* 0x000fca000f8e020d */
[----:B------:R-:W-:Y:S02]  /*1aea0*/  SEL R5, R14, R13, !P0 ;  /* 0x0000000d0e057207 */ /* 0x000fe40004000000 */
[----:B------:R-:W-:-:S07]  /*1aeb0*/  SEL R7, R13, R14, !P0 ;  /* 0x0000000e0d077207 */ /* 0x000fce0004000000 */
.L_x_226:
[----:B------:R-:W-:Y:S05]  /*1aec0*/  BSYNC B1 ;  /* 0x0000000000017941 */ /* 0x000fea0003800000 */
.L_x_225:
[----:B------:R-:W-:-:S13]  /*1aed0*/  LOP3.LUT P0, RZ, R2, 0xff, RZ, 0xc0, !PT ;  /* 0x000000ff02ff7812 */ /* 0x000fda000780c0ff */
[----:B------:R-:W-:Y:S05]  /*1aee0*/  @P0 BRA `(.L_x_229) ;  /* 0xfffffff4001c0947 */ /* 0x000fea000383ffff */
[----:B------:R-:W-:Y:S05]  /*1aef0*/  BSYNC B0 ;  /* 0x0000000000007941 */ /* 0x000fea0003800000 */
.L_x_218:
[----:B------:R-:W-:-:S03]  /*1af00*/  UMOV UR4, 0xffffffff ;  /* 0xffffffff00047882 */ /* 0x000fc60000000000 */
[----:B------:R-:W-:Y:S05]  /*1af10*/  BRA.DIV UR4, `(.L_x_230) ;  /* 0x0000000e04647947 */ /* 0x000fea000b800000 */
[----:B------:R-:W-:-:S13]  /*1af20*/  ELECT P6, URZ, PT ;  /* 0x00000000003f782f */ /* 0x000fda00038c0000 */
.L_x_267:
[----:B------:R-:W-:Y:S04]  /*1af30*/  BSSY B0, `(.L_x_231) ;  /* 0x0000050000007945 */ /* 0x000fe80003800000 */
[----:B------:R-:W-:Y:S05]  /*1af40*/  @!P6 BRA `(.L_x_232) ;  /* 0x000000040038e947 */ /* 0x000fea0003800000 */
[----:B------:R-:W-:-:S04]  /*1af50*/  ULOP3.LUT UR4, UR40, 0x2, URZ, 0xfc, !UPT ;  /* 0x0000000228047892 */ /* 0x000fc8000f8efc3f */
[----:B------:R-:W-:-:S06]  /*1af60*/  UISETP.NE.AND UP0, UPT, UR4, 0x3, UPT ;  /* 0x000000030400788c */ /* 0x000fcc000bf05270 */
[----:B------:R-:W-:-:S13]  /*1af70*/  PLOP3.LUT P0, PT, PT, PT, UP0, 0x80, 0x0 ;  /* 0x000000000000781c */ /* 0x000fda0003f0f008 */
[----:B------:R-:W-:Y:S05]  /*1af80*/  @!P0 BRA `(.L_x_233) ;  /* 0x0000000000048947 */ /* 0x000fea0003800000 */
[----:B------:R-:W-:Y:S01]  /*1af90*/  BPT.TRAP 0x1 ;  /* 0x000000040000795c */ /* 0x000fe20000300000 */
.L_x_233:
[----:B------:R-:W1:Y:S01]  /*1afa0*/  S2R R3, SR_CgaCtaId ;  /* 0x0000000000037919 */ /* 0x000e620000008800 */
[----:B------:R-:W-:Y:S02]  /*1afb0*/  MOV R0, 0x400 ;  /* 0x0000040000007802 */ /* 0x000fe40000000f00 */
[----:B------:R-:W-:Y:S02]  /*1afc0*/  SHF.L.U32 R2, R11, 0x1f, RZ ;  /* 0x0000001f0b027819 */ /* 0x000fe400000006ff */
[----:B-1----:R-:W-:-:S04]  /*1afd0*/  LEA R3, R3, R0, 0x18 ;  /* 0x0000000003037211 */ /* 0x002fc800078ec0ff */
[----:B------:R-:W-:-:S04]  /*1afe0*/  IADD3 R3, R3, 0x40, RZ ;  /* 0x0000004003037810 */ /* 0x000fc80007ffe0ff */
[C---:B------:R-:W-:Y:S02]  /*1aff0*/  LEA R5, R10.reuse, R3, 0x3 ;  /* 0x000000030a057211 */ /* 0x040fe400078e18ff */
[----:B------:R-:W-:Y:S02]  /*1b000*/  IADD3 R10, R10, 0x1, RZ ;  /* 0x000000010a0a7810 */ /* 0x000fe40007ffe0ff */
[----:B------:R-:W1:Y:S02]  /*1b010*/  SYNCS.PHASECHK.TRANS64.TRYWAIT P0, [R5+URZ], R2 ;  /* 0x00000002050075a7 */ /* 0x000e64000800017f */
[----:B------:R-:W-:-:S04]  /*1b020*/  ISETP.NE.AND P1, PT, R10, 0x8, PT ;  /* 0x000000080a00780c */ /* 0x000fc80003f25270 */
[----:B------:R-:W-:Y:S02]  /*1b030*/  SEL R0, RZ, 0x1, P1 ;  /* 0x00000001ff007807 */ /* 0x000fe40000800000 */
[----:B------:R-:W-:Y:S02]  /*1b040*/  SEL R10, R10, RZ, P1 ;  /* 0x000000ff0a0a7207 */ /* 0x000fe40000800000 */
[----:B------:R-:W-:Y:S02]  /*1b050*/  LOP3.LUT R11, R11, R0, RZ, 0x3c, !PT ;  /* 0x000000000b0b7212 */ /* 0x000fe400078e3cff */
[----:B------:R-:W-:Y:S02]  /*1b060*/  LEA R7, R10, R3, 0x3 ;  /* 0x000000030a077211 */ /* 0x000fe400078e18ff */
[----:B------:R-:W-:Y:S01]  /*1b070*/  SHF.L.U32 R4, R11, 0x1f, RZ ;  /* 0x0000001f0b047819 */ /* 0x000fe200000006ff */
[----:B-1----:R-:W-:Y:S06]  /*1b080*/  @!P0 BRA `(.L_x_234) ;  /* 0x0000000c00288947 */ /* 0x002fec0003800000 */
.L_x_268:
[----:B------:R-:W2:Y:S01]  /*1b090*/  SYNCS.PHASECHK.TRANS64.TRYWAIT P0, [R7+URZ], R4 ;  /* 0x00000004070075a7 */ /* 0x000ea2000800017f */
[----:B------:R-:W-:-:S04]  /*1b0a0*/  IADD3 R0, R10, 0x1, RZ ;  /* 0x000000010a007810 */ /* 0x000fc80007ffe0ff */
[----:B------:R-:W-:-:S04]  /*1b0b0*/  ISETP.NE.AND P1, PT, R0, 0x8, PT ;  /* 0x000000080000780c */ /* 0x000fc80003f25270 */
[----:B-1----:R-:W-:Y:S02]  /*1b0c0*/  SEL R2, RZ, 0x1, P1 ;  /* 0x00000001ff027807 */ /* 0x002fe40000800000 */
[----:B------:R-:W-:Y:S02]  /*1b0d0*/  SEL R0, R0, RZ, P1 ;  /* 0x000000ff00007207 */ /* 0x000fe40000800000 */
[----:B------:R-:W-:Y:S02]  /*1b0e0*/  LOP3.LUT R11, R11, R2, RZ, 0x3c, !PT ;  /* 0x000000020b0b7212 */ /* 0x000fe400078e3cff */
[----:B------:R-:W-:Y:S02]  /*1b0f0*/  LEA R6, R0, R3, 0x3 ;  /* 0x0000000300067211 */ /* 0x000fe400078e18ff */
[----:B------:R-:W-:Y:S01]  /*1b100*/  SHF.L.U32 R5, R11, 0x1f, RZ ;  /* 0x0000001f0b057819 */ /* 0x000fe200000006ff */
[----:B--2---:R-:W-:Y:S06]  /*1b110*/  @!P0 BRA `(.L_x_235) ;  /* 0x0000000c00188947 */ /* 0x004fec0003800000 */
.L_x_269:
[----:B------:R-:W2:Y:S01]  /*1b120*/  SYNCS.PHASECHK.TRANS64.TRYWAIT P0, [R6+URZ], R5 ;  /* 0x00000005060075a7 */ /* 0x000ea2000800017f */
[----:B------:R-:W-:-:S04]  /*1b130*/  IADD3 R0, R0, 0x1, RZ ;  /* 0x0000000100007810 */ /* 0x000fc80007ffe0ff */
[----:B------:R-:W-:-:S04]  /*1b140*/  ISETP.NE.AND P1, PT, R0, 0x8, PT ;  /* 0x000000080000780c */ /* 0x000fc80003f25270 */
[----:B------:R-:W-:Y:S02]  /*1b150*/  SEL R2, RZ, 0x1, P1 ;  /* 0x00000001ff027807 */ /* 0x000fe40000800000 */
[----:B------:R-:W-:Y:S02]  /*1b160*/  SEL R0, R0, RZ, P1 ;  /* 0x000000ff00007207 */ /* 0x000fe40000800000 */
[----:B------:R-:W-:Y:S02]  /*1b170*/  LOP3.LUT R11, R11, R2, RZ, 0x3c, !PT ;  /* 0x000000020b0b7212 */ /* 0x000fe400078e3cff */
[----:B-1----:R-:W-:Y:S02]  /*1b180*/  LEA R7, R0, R3, 0x3 ;  /* 0x0000000300077211 */ /* 0x002fe400078e18ff */
[----:B------:R-:W-:Y:S01]  /*1b190*/  SHF.L.U32 R4, R11, 0x1f, RZ ;  /* 0x0000001f0b047819 */ /* 0x000fe200000006ff */
[----:B--2---:R-:W-:Y:S06]  /*1b1a0*/  @!P0 BRA `(.L_x_236) ;  /* 0x0000000c00088947 */ /* 0x004fec0003800000 */
.L_x_270:
        /* <DEDUP_REMOVED lines=9> */
.L_x_271:
        /* <DEDUP_REMOVED lines=9> */
.L_x_272:
        /* <DEDUP_REMOVED lines=9> */
.L_x_273:
[----:B------:R-:W2:Y:S01]  /*1b360*/  SYNCS.PHASECHK.TRANS64.TRYWAIT P0, [R6+URZ], R5 ;  /* 0x00000005060075a7 */ /* 0x000ea2000800017f */
[----:B------:R-:W-:-:S04]  /*1b370*/  IADD3 R0, R0, 0x1, RZ ;  /* 0x0000000100007810 */ /* 0x000fc80007ffe0ff */
[----:B------:R-:W-:-:S04]  /*1b380*/  ISETP.NE.AND P1, PT, R0, 0x8, PT ;  /* 0x000000080000780c */ /* 0x000fc80003f25270 */
[----:B------:R-:W-:Y:S02]  /*1b390*/  SEL R2, RZ, 0x1, P1 ;  /* 0x00000001ff027807 */ /* 0x000fe40000800000 */
[----:B------:R-:W-:Y:S02]  /*1b3a0*/  SEL R0, R0, RZ, P1 ;  /* 0x000000ff00007207 */ /* 0x000fe40000800000 */
[----:B------:R-:W-:Y:S01]  /*1b3b0*/  LOP3.LUT R2, R11, R2, RZ, 0x3c, !PT ;  /* 0x000000020b027212 */ /* 0x000fe200078e3cff */
[----:B--2---:R-:W-:Y:S06]  /*1b3c0*/  @!P0 BRA `(.L_x_240) ;  /* 0x0000000800d08947 */ /* 0x004fec0003800000 */
.L_x_274:
[----:B------:R-:W-:Y:S02]  /*1b3d0*/  LEA R3, R0, R3, 0x3 ;  /* 0x0000000300037211 */ /* 0x000fe400078e18ff */
[----:B------:R-:W-:-:S07]  /*1b3e0*/  SHF.L.U32 R0, R2, 0x1f, RZ ;  /* 0x0000001f02007819 */ /* 0x000fce00000006ff */
.L_x_241:
[----:B---3--:R3:W4:Y:S02]  /*1b3f0*/  SYNCS.PHASECHK.TRANS64.TRYWAIT P0, [R3+URZ], R0 ;  /* 0x00000000030075a7 */ /* 0x008724000800017f */
[----:B----4-:R-:W-:Y:S05]  /*1b400*/  @!P0 NANOSLEEP.SYNCS 0x989680 ;  /* 0x009896800000895d */ /* 0x010fea0003900000 */
[----:B------:R-:W4:Y:S02]  /*1b410*/  @!P0 SYNCS.PHASECHK.TRANS64 P0, [R3+URZ], R0 ;  /* 0x00000000030085a7 */ /* 0x000f24000800007f */
[----:B----4-:R-:W-:Y:S05]  /*1b420*/  @!P0 BRA `(.L_x_241) ;  /* 0xfffffffc00f08947 */ /* 0x010fea000383ffff */
.L_x_232:
[----:B------:R-:W-:Y:S05]  /*1b430*/  BSYNC B0 ;  /* 0x0000000000007941 */ /* 0x000fea0003800000 */
.L_x_231:
[----:B------:R-:W-:Y:S05]  /*1b440*/  EXIT ;  /* 0x000000000000794d */ /* 0x000fea0003800000 */
.L_x_25:
[----:B---3--:R-:W-:-:S04]  /*1b450*/  MOV R3, UR4 ;  /* 0x0000000400037c02 */ /* 0x008fc80008000f00 */
[----:B------:R3:W4:Y:S03]  /*1b460*/  SYNCS.PHASECHK.TRANS64.TRYWAIT P0, [R3+URZ], R0 ;  /* 0x00000000030075a7 */ /* 0x000726000800017f */
[----:B----4-:R-:W-:Y:S05]  /*1b470*/  @!P0 NANOSLEEP.SYNCS 0x989680 ;  /* 0x009896800000895d */ /* 0x010fea0003900000 */
[----:B------:R-:W4:Y:S02]  /*1b480*/  @!P0 SYNCS.PHASECHK.TRANS64 P0, [R3+URZ], R0 ;  /* 0x00000000030085a7 */ /* 0x000f24000800007f */
[----:B----4-:R-:W-:Y:S05]  /*1b490*/  @!P0 BRA `(.L_x_25) ;  /* 0xfffffffc00ec8947 */ /* 0x010fea000383ffff */
[----:B------:R-:W-:Y:S05]  /*1b4a0*/  BRA `(.L_x_24) ;  /* 0xfffffe6c00f07947 */ /* 0x000fea000383ffff */
.L_x_31:
[----:B---3--:R-:W-:-:S04]  /*1b4b0*/  MOV R6, UR6 ;  /* 0x0000000600067c02 */ /* 0x008fc80008000f00 */
[----:B------:R3:W4:Y:S03]  /*1b4c0*/  SYNCS.PHASECHK.TRANS64.TRYWAIT P0, [R6+URZ], R4 ;  /* 0x00000004060075a7 */ /* 0x000726000800017f */
[----:B----4-:R-:W-:Y:S05]  /*1b4d0*/  @!P0 NANOSLEEP.SYNCS 0x989680 ;  /* 0x009896800000895d */ /* 0x010fea0003900000 */
[----:B------:R-:W4:Y:S02]  /*1b4e0*/  @!P0 SYNCS.PHASECHK.TRANS64 P0, [R6+URZ], R4 ;  /* 0x00000004060085a7 */ /* 0x000f24000800007f */
[----:B----4-:R-:W-:Y:S05]  /*1b4f0*/  @!P0 BRA `(.L_x_31) ;  /* 0xfffffffc00ec8947 */ /* 0x010fea000383ffff */
[----:B------:R-:W-:Y:S05]  /*1b500*/  BRA `(.L_x_30) ;  /* 0xfffffe8000f07947 */ /* 0x000fea000383ffff */
.L_x_55:
[----:B-1----:R1:W3:Y:S02]  /*1b510*/  SYNCS.PHASECHK.TRANS64.TRYWAIT P0, [R13+URZ+0x80], R4 ;  /* 0x000080040d0075a7 */ /* 0x0022e4000800017f */
[----:B---3--:R-:W-:Y:S05]  /*1b520*/  @!P0 NANOSLEEP.SYNCS 0x989680 ;  /* 0x009896800000895d */ /* 0x008fea0003900000 */
[----:B------:R-:W3:Y:S02]  /*1b530*/  @!P0 SYNCS.PHASECHK.TRANS64 P0, [R13+URZ+0x80], R4 ;  /* 0x000080040d0085a7 */ /* 0x000ee4000800007f */
[----:B---3--:R-:W-:Y:S05]  /*1b540*/  @!P0 BRA `(.L_x_55) ;  /* 0xfffffffc00f08947 */ /* 0x008fea000383ffff */
[----:B------:R-:W-:Y:S05]  /*1b550*/  BRA `(.L_x_242) ;  /* 0xfffffeac00447947 */ /* 0x000fea000383ffff */
.L_x_66:
[----:B-1----:R1:W2:Y:S02]  /*1b560*/  SYNCS.PHASECHK.TRANS64.TRYWAIT P0, [R27+URZ+0x80], R20 ;  /* 0x000080141b0075a7 */ /* 0x0022a4000800017f */
[----:B--2---:R-:W-:Y:S05]  /*1b570*/  @!P0 NANOSLEEP.SYNCS 0x989680 ;  /* 0x009896800000895d */ /* 0x004fea0003900000 */
[----:B------:R-:W2:Y:S02]  /*1b580*/  @!P0 SYNCS.PHASECHK.TRANS64 P0, [R27+URZ+0x80], R20 ;  /* 0x000080141b0085a7 */ /* 0x000ea4000800007f */
[----:B--2---:R-:W-:Y:S05]  /*1b590*/  @!P0 BRA `(.L_x_66) ;  /* 0xfffffffc00f08947 */ /* 0x004fea000383ffff */
[----:B------:R-:W-:Y:S05]  /*1b5a0*/  BRA `(.L_x_243) ;  /* 0xfffffed000587947 */ /* 0x000fea000383ffff */
.L_x_77:
[----:B-1----:R1:W2:Y:S02]  /*1b5b0*/  SYNCS.PHASECHK.TRANS64.TRYWAIT P0, [R22+URZ+0x80], R19 ;  /* 0x00008013160075a7 */ /* 0x0022a4000800017f */
[----:B--2---:R-:W-:Y:S05]  /*1b5c0*/  @!P0 NANOSLEEP.SYNCS 0x989680 ;  /* 0x009896800000895d */ /* 0x004fea0003900000 */
[----:B------:R-:W2:Y:S02]  /*1b5d0*/  @!P0 SYNCS.PHASECHK.TRANS64 P0, [R22+URZ+0x80], R19 ;  /* 0x00008013160085a7 */ /* 0x000ea4000800007f */
[----:B--2---:R-:W-:Y:S05]  /*1b5e0*/  @!P0 BRA `(.L_x_77) ;  /* 0xfffffffc00f08947 */ /* 0x004fea000383ffff */
[----:B------:R-:W-:Y:S05]  /*1b5f0*/  BRA `(.L_x_244) ;  /* 0xfffffef000e07947 */ /* 0x000fea000383ffff */
.L_x_88:
[----:B--2---:R2:W3:Y:S02]  /*1b600*/  SYNCS.PHASECHK.TRANS64.TRYWAIT P0, [R20+URZ+0x80], R21 ;  /* 0x00008015140075a7 */ /* 0x0044e4000800017f */
[----:B---3--:R-:W-:Y:S05]  /*1b610*/  @!P0 NANOSLEEP.SYNCS 0x989680 ;  /* 0x009896800000895d */ /* 0x008fea0003900000 */
[----:B------:R-:W3:Y:S02]  /*1b620*/  @!P0 SYNCS.PHASECHK.TRANS64 P0, [R20+URZ+0x80], R21 ;  /* 0x00008015140085a7 */ /* 0x000ee4000800007f */
[----:B---3--:R-:W-:Y:S05]  /*1b630*/  @!P0 BRA `(.L_x_88) ;  /* 0xfffffffc00f08947 */ /* 0x008fea000383ffff */
[----:B------:R-:W-:Y:S05]  /*1b640*/  BRA `(.L_x_245) ;  /* 0xffffff1400607947 */ /* 0x000fea000383ffff */
.L_x_99:
[----:B-1----:R1:W2:Y:S02]  /*1b650*/  SYNCS.PHASECHK.TRANS64.TRYWAIT P0, [R17+URZ+0x80], R20 ;  /* 0x00008014110075a7 */ /* 0x0022a4000800017f */
[----:B--2---:R-:W-:Y:S05]  /*1b660*/  @!P0 NANOSLEEP.SYNCS 0x989680 ;  /* 0x009896800000895d */ /* 0x004fea0003900000 */
[----:B------:R-:W2:Y:S02]  /*1b670*/  @!P0 SYNCS.PHASECHK.TRANS64 P0, [R17+URZ+0x80], R20 ;  /* 0x00008014110085a7 */ /* 0x000ea4000800007f */
[----:B--2---:R-:W-:Y:S05]  /*1b680*/  @!P0 BRA `(.L_x_99) ;  /* 0xfffffffc00f08947 */ /* 0x004fea000383ffff */
[----:B------:R-:W-:Y:S05]  /*1b690*/  BRA `(.L_x_246) ;  /* 0xffffff38002c7947 */ /* 0x000fea000383ffff */
.L_x_110:
[----:B-1----:R1:W2:Y:S02]  /*1b6a0*/  SYNCS.PHASECHK.TRANS64.TRYWAIT P0, [R17+URZ+0x80], R20 ;  /* 0x00008014110075a7 */ /* 0x0022a4000800017f */
[----:B--2---:R-:W-:Y:S05]  /*1b6b0*/  @!P0 NANOSLEEP.SYNCS 0x989680 ;  /* 0x009896800000895d */ /* 0x004fea0003900000 */
[----:B------:R-:W2:Y:S02]  /*1b6c0*/  @!P0 SYNCS.PHASECHK.TRANS64 P0, [R17+URZ+0x80], R20 ;  /* 0x00008014110085a7 */ /* 0x000ea4000800007f */
[----:B--2---:R-:W-:Y:S05]  /*1b6d0*/  @!P0 BRA `(.L_x_110) ;  /* 0xfffffffc00f08947 */ /* 0x004fea000383ffff */
[----:B------:R-:W-:Y:S05]  /*1b6e0*/  BRA `(.L_x_247) ;  /* 0xffffff5800c47947 */ /* 0x000fea000383ffff */
.L_x_121:
[----:B-1----:R1:W2:Y:S02]  /*1b6f0*/  SYNCS.PHASECHK.TRANS64.TRYWAIT P0, [R17+URZ+0x80], R20 ;  /* 0x00008014110075a7 */ /* 0x0022a4000800017f */
[----:B--2---:R-:W-:Y:S05]  /*1b700*/  @!P0 NANOSLEEP.SYNCS 0x989680 ;  /* 0x009896800000895d */ /* 0x004fea0003900000 */
[----:B------:R-:W2:Y:S02]  /*1b710*/  @!P0 SYNCS.PHASECHK.TRANS64 P0, [R17+URZ+0x80], R20 ;  /* 0x00008014110085a7 */ /* 0x000ea4000800007f */
[----:B--2---:R-:W-:Y:S05]  /*1b720*/  @!P0 BRA `(.L_x_121) ;  /* 0xfffffffc00f08947 */ /* 0x004fea000383ffff */
[----:B------:R-:W-:Y:S05]  /*1b730*/  BRA `(.L_x_248) ;  /* 0xffffff7c009c7947 */ /* 0x000fea000383ffff */
.L_x_132:
[----:B-1----:R1:W2:Y:S02]  /*1b740*/  SYNCS.PHASECHK.TRANS64.TRYWAIT P0, [R20+URZ+0x80], R17 ;  /* 0x00008011140075a7 */ /* 0x0022a4000800017f */
[----:B--2---:R-:W-:Y:S05]  /*1b750*/  @!P0 NANOSLEEP.SYNCS 0x989680 ;  /* 0x009896800000895d */ /* 0x004fea0003900000 */
[----:B------:R-:W2:Y:S02]  /*1b760*/  @!P0 SYNCS.PHASECHK.TRANS64 P0, [R20+URZ+0x80], R17 ;  /* 0x00008011140085a7 */ /* 0x000ea4000800007f */
[----:B--2---:R-:W-:Y:S05]  /*1b770*/  @!P0 BRA `(.L_x_132) ;  /* 0xfffffffc00f08947 */ /* 0x004fea000383ffff */
[----:B------:R-:W-:Y:S05]  /*1b780*/  BRA `(.L_x_249) ;  /* 0xffffffa000347947 */ /* 0x000fea000383ffff */
.L_x_148:
[----:B-1----:R-:W-:-:S04]  /*1b790*/  MOV R3, UR4 ;  /* 0x0000000400037c02 */ /* 0x002fc80008000f00 */
[----:B------:R1:W2:Y:S03]  /*1b7a0*/  SYNCS.PHASECHK.TRANS64.TRYWAIT P0, [R3+URZ+0xc8], R0 ;  /* 0x0000c800030075a7 */ /* 0x0002a6000800017f */
[----:B--2---:R-:W-:Y:S05]  /*1b7b0*/  @!P0 NANOSLEEP.SYNCS 0x989680 ;  /* 0x009896800000895d */ /* 0x004fea0003900000 */
[----:B------:R-:W2:Y:S02]  /*1b7c0*/  @!P0 SYNCS.PHASECHK.TRANS64 P0, [R3+URZ+0xc8], R0 ;  /* 0x0000c800030085a7 */ /* 0x000ea4000800007f */
[----:B--2---:R-:W-:Y:S05]  /*1b7d0*/  @!P0 BRA `(.L_x_148) ;  /* 0xfffffffc00ec8947 */ /* 0x004fea000383ffff */
[----:B------:R-:W-:Y:S05]  /*1b7e0*/  BRA `(.L_x_147) ;  /* 0xffffffd000507947 */ /* 0x000fea000383ffff */
.L_x_157:
[----:B-1----:R-:W-:-:S04]  /*1b7f0*/  MOV R3, UR13 ;  /* 0x0000000d00037c02 */ /* 0x002fc80008000f00 */
[----:B------:R1:W2:Y:S03]  /*1b800*/  SYNCS.PHASECHK.TRANS64.TRYWAIT P2, [R3+URZ+0xa0], R2 ;  /* 0x0000a002030075a7 */ /* 0x0002a6000804017f */
[----:B--2---:R-:W-:Y:S05]  /*1b810*/  @!P2 NANOSLEEP.SYNCS 0x989680 ;  /* 0x009896800000a95d */ /* 0x004fea0003900000 */
[----:B------:R-:W2:Y:S02]  /*1b820*/  @!P2 SYNCS.PHASECHK.TRANS64 P2, [R3+URZ+0xa0], R2 ;  /* 0x0000a0020300a5a7 */ /* 0x000ea4000804007f */
[----:B--2---:R-:W-:Y:S05]  /*1b830*/  @!P2 BRA `(.L_x_157) ;  /* 0xfffffffc00eca947 */ /* 0x004fea000383ffff */
[----:B------:R-:W-:Y:S05]  /*1b840*/  BRA `(.L_x_250) ;  /* 0xffffffd400447947 */ /* 0x000fea000383ffff */
.L_x_163:
[----:B-12---:R-:W-:-:S04]  /*1b850*/  MOV R3, UR13 ;  /* 0x0000000d00037c02 */ /* 0x006fc80008000f00 */
[----:B------:R1:W2:Y:S03]  /*1b860*/  SYNCS.PHASECHK.TRANS64.TRYWAIT P2, [R3+URZ+0xa8], R2 ;  /* 0x0000a802030075a7 */ /* 0x0002a6000804017f */
[----:B--2---:R-:W-:Y:S05]  /*1b870*/  @!P2 NANOSLEEP.SYNCS 0x989680 ;  /* 0x009896800000a95d */ /* 0x004fea0003900000 */
[----:B------:R-:W2:Y:S02]  /*1b880*/  @!P2 SYNCS.PHASECHK.TRANS64 P2, [R3+URZ+0xa8], R2 ;  /* 0x0000a8020300a5a7 */ /* 0x000ea4000804007f */
[----:B--2---:R-:W-:Y:S05]  /*1b890*/  @!P2 BRA `(.L_x_163) ;  /* 0xfffffffc00eca947 */ /* 0x004fea000383ffff */
[----:B------:R-:W-:Y:S05]  /*1b8a0*/  BRA `(.L_x_251) ;  /* 0xffffffd4008c7947 */ /* 0x000fea000383ffff */
.L_x_169:
[----:B-123--:R-:W-:-:S04]  /*1b8b0*/  MOV R3, UR13 ;  /* 0x0000000d00037c02 */ /* 0x00efc80008000f00 */
[----:B------:R1:W2:Y:S03]  /*1b8c0*/  SYNCS.PHASECHK.TRANS64.TRYWAIT P2, [R3+URZ+0xb0], R2 ;  /* 0x0000b002030075a7 */ /* 0x0002a6000804017f */
[----:B--2---:R-:W-:Y:S05]  /*1b8d0*/  @!P2 NANOSLEEP.SYNCS 0x989680 ;  /* 0x009896800000a95d */ /* 0x004fea0003900000 */
[----:B------:R-:W2:Y:S02]  /*1b8e0*/  @!P2 SYNCS.PHASECHK.TRANS64 P2, [R3+URZ+0xb0], R2 ;  /* 0x0000b0020300a5a7 */ /* 0x000ea4000804007f */
[----:B--2---:R-:W-:Y:S05]  /*1b8f0*/  @!P2 BRA `(.L_x_169) ;  /* 0xfffffffc00eca947 */ /* 0x004fea000383ffff */
[----:B------:R-:W-:Y:S05]  /*1b900*/  BRA `(.L_x_252) ;  /* 0xffffffd400e07947 */ /* 0x000fea000383ffff */
.L_x_175:
[----:B-1234-:R-:W-:-:S04]  /*1b910*/  MOV R3, UR13 ;  /* 0x0000000d00037c02 */ /* 0x01efc80008000f00 */
[----:B------:R1:W2:Y:S03]  /*1b920*/  SYNCS.PHASECHK.TRANS64.TRYWAIT P2, [R3+URZ+0xb8], R2 ;  /* 0x0000b802030075a7 */ /* 0x0002a6000804017f */
[----:B--2---:R-:W-:Y:S05]  /*1b930*/  @!P2 NANOSLEEP.SYNCS 0x989680 ;  /* 0x009896800000a95d */ /* 0x004fea0003900000 */
[----:B------:R-:W2:Y:S02]  /*1b940*/  @!P2 SYNCS.PHASECHK.TRANS64 P2, [R3+URZ+0xb8], R2 ;  /* 0x0000b8020300a5a7 */ /* 0x000ea4000804007f */
[----:B--2---:R-:W-:Y:S05]  /*1b950*/  @!P2 BRA `(.L_x_175) ;  /* 0xfffffffc00eca947 */ /* 0x004fea000383ffff */
[----:B------:R-:W-:Y:S05]  /*1b960*/  BRA `(.L_x_253) ;  /* 0xffffffd8002c7947 */ /* 0x000fea000383ffff */
.L_x_181:
[----:B-1234-:R-:W-:-:S04]  /*1b970*/  MOV R3, UR13 ;  /* 0x0000000d00037c02 */ /* 0x01efc80008000f00 */
[----:B------:R1:W2:Y:S03]  /*1b980*/  SYNCS.PHASECHK.TRANS64.TRYWAIT P2, [R3+URZ+0xa0], R2 ;  /* 0x0000a002030075a7 */ /* 0x0002a6000804017f */
[----:B--2---:R-:W-:Y:S05]  /*1b990*/  @!P2 NANOSLEEP.SYNCS 0x989680 ;  /* 0x009896800000a95d */ /* 0x004fea0003900000 */
[----:B------:R-:W2:Y:S02]  /*1b9a0*/  @!P2 SYNCS.PHASECHK.TRANS64 P2, [R3+URZ+0xa0], R2 ;  /* 0x0000a0020300a5a7 */ /* 0x000ea4000804007f */
[----:B--2---:R-:W-:Y:S05]  /*1b9b0*/  @!P2 BRA `(.L_x_181) ;  /* 0xfffffffc00eca947 */ /* 0x004fea000383ffff */
[----:B------:R-:W-:Y:S05]  /*1b9c0*/  BRA `(.L_x_254) ;  /* 0xffffffd800807947 */ /* 0x000fea000383ffff */
.L_x_187:
[----:B-1234-:R-:W-:-:S04]  /*1b9d0*/  MOV R3, UR13 ;  /* 0x0000000d00037c02 */ /* 0x01efc80008000f00 */
[----:B------:R1:W2:Y:S03]  /*1b9e0*/  SYNCS.PHASECHK.TRANS64.TRYWAIT P2, [R3+URZ+0xa8], R2 ;  /* 0x0000a802030075a7 */ /* 0x0002a6000804017f */
[----:B--2---:R-:W-:Y:S05]  /*1b9f0*/  @!P2 NANOSLEEP.SYNCS 0x989680 ;  /* 0x009896800000a95d */ /* 0x004fea0003900000 */
[----:B------:R-:W2:Y:S02]  /*1ba00*/  @!P2 SYNCS.PHASECHK.TRANS64 P2, [R3+URZ+0xa8], R2 ;  /* 0x0000a8020300a5a7 */ /* 0x000ea4000804007f */
[----:B--2---:R-:W-:Y:S05]  /*1ba10*/  @!P2 BRA `(.L_x_187) ;  /* 0xfffffffc00eca947 */ /* 0x004fea000383ffff */
[----:B------:R-:W-:Y:S05]  /*1ba20*/  BRA `(.L_x_255) ;  /* 0xffffffd800c07947 */ /* 0x000fea000383ffff */
.L_x_193:
[----:B-1234-:R-:W-:-:S04]  /*1ba30*/  MOV R3, UR13 ;  /* 0x0000000d00037c02 */ /* 0x01efc80008000f00 */
[----:B------:R1:W2:Y:S03]  /*1ba40*/  SYNCS.PHASECHK.TRANS64.TRYWAIT P2, [R3+URZ+0xb0], R2 ;  /* 0x0000b002030075a7 */ /* 0x0002a6000804017f */
[----:B--2---:R-:W-:Y:S05]  /*1ba50*/  @!P2 NANOSLEEP.SYNCS 0x989680 ;  /* 0x009896800000a95d */ /* 0x004fea0003900000 */
[----:B------:R-:W2:Y:S02]  /*1ba60*/  @!P2 SYNCS.PHASECHK.TRANS64 P2, [R3+URZ+0xb0], R2 ;  /* 0x0000b0020300a5a7 */ /* 0x000ea4000804007f */
[----:B--2---:R-:W-:Y:S05]  /*1ba70*/  @!P2 BRA `(.L_x_193) ;  /* 0xfffffffc00eca947 */ /* 0x004fea000383ffff */
[----:B------:R-:W-:Y:S05]  /*1ba80*/  BRA `(.L_x_256) ;  /* 0xffffffdc00087947 */ /* 0x000fea000383ffff */
.L_x_199:
[----:B-1234-:R-:W-:-:S04]  /*1ba90*/  MOV R3, UR13 ;  /* 0x0000000d00037c02 */ /* 0x01efc80008000f00 */
[----:B------:R1:W2:Y:S03]  /*1baa0*/  SYNCS.PHASECHK.TRANS64.TRYWAIT P2, [R3+URZ+0xb8], R2 ;  /* 0x0000b802030075a7 */ /* 0x0002a6000804017f */
[----:B--2---:R-:W-:Y:S05]  /*1bab0*/  @!P2 NANOSLEEP.SYNCS 0x989680 ;  /* 0x009896800000a95d */ /* 0x004fea0003900000 */
[----:B------:R-:W2:Y:S02]  /*1bac0*/  @!P2 SYNCS.PHASECHK.TRANS64 P2, [R3+URZ+0xb8], R2 ;  /* 0x0000b8020300a5a7 */ /* 0x000ea4000804007f */
[----:B--2---:R-:W-:Y:S05]  /*1bad0*/  @!P2 BRA `(.L_x_199) ;  /* 0xfffffffc00eca947 */ /* 0x004fea000383ffff */
[----:B------:R-:W-:Y:S05]  /*1bae0*/  BRA `(.L_x_257) ;  /* 0xffffffdc00447947 */ /* 0x000fea000383ffff */
.L_x_211:
[----:B-1----:R1:W2:Y:S02]  /*1baf0*/  SYNCS.PHASECHK.TRANS64.TRYWAIT P0, [R0+URZ+0xa0], R3 ;  /* 0x0000a003000075a7 */ /* 0x0022a4000800017f */
[----:B--2---:R-:W-:Y:S05]  /*1bb00*/  @!P0 NANOSLEEP.SYNCS 0x989680 ;  /* 0x009896800000895d */ /* 0x004fea0003900000 */
[----:B------:R-:W2:Y:S02]  /*1bb10*/  @!P0 SYNCS.PHASECHK.TRANS64 P0, [R0+URZ+0xa0], R3 ;  /* 0x0000a003000085a7 */ /* 0x000ea4000800007f */
[----:B--2---:R-:W-:Y:S05]  /*1bb20*/  @!P0 BRA `(.L_x_211) ;  /* 0xfffffffc00f08947 */ /* 0x004fea000383ffff */
[----:B------:R-:W-:Y:S05]  /*1bb30*/  BRA `(.L_x_258) ;  /* 0xffffffe400507947 */ /* 0x000fea000383ffff */
.L_x_213:
[----:B--2---:R2:W3:Y:S02]  /*1bb40*/  SYNCS.PHASECHK.TRANS64.TRYWAIT P0, [R0+URZ+0xa8], R3 ;  /* 0x0000a803000075a7 */ /* 0x0044e4000800017f */
[----:B---3--:R-:W-:Y:S05]  /*1bb50*/  @!P0 NANOSLEEP.SYNCS 0x989680 ;  /* 0x009896800000895d */ /* 0x008fea0003900000 */
[----:B------:R-:W3:Y:S02]  /*1bb60*/  @!P0 SYNCS.PHASECHK.TRANS64 P0, [R0+URZ+0xa8], R3 ;  /* 0x0000a803000085a7 */ /* 0x000ee4000800007f */
[----:B---3--:R-:W-:Y:S05]  /*1bb70*/  @!P0 BRA `(.L_x_213) ;  /* 0xfffffffc00f08947 */ /* 0x008fea000383ffff */
[----:B------:R-:W-:Y:S05]  /*1bb80*/  BRA `(.L_x_259) ;  /* 0xffffffe4004c7947 */ /* 0x000fea000383ffff */
.L_x_215:
[----:B---3--:R3:W4:Y:S02]  /*1bb90*/  SYNCS.PHASECHK.TRANS64.TRYWAIT P0, [R0+URZ+0xb0], R3 ;  /* 0x0000b003000075a7 */ /* 0x008724000800017f */
[----:B----4-:R-:W-:Y:S05]  /*1bba0*/  @!P0 NANOSLEEP.SYNCS 0x989680 ;  /* 0x009896800000895d */ /* 0x010fea0003900000 */
[----:B------:R-:W4:Y:S02]  /*1bbb0*/  @!P0 SYNCS.PHASECHK.TRANS64 P0, [R0+URZ+0xb0], R3 ;  /* 0x0000b003000085a7 */ /* 0x000f24000800007f */
[----:B----4-:R-:W-:Y:S05]  /*1bbc0*/  @!P0 BRA `(.L_x_215) ;  /* 0xfffffffc00f08947 */ /* 0x010fea000383ffff */
[----:B------:R-:W-:Y:S05]  /*1bbd0*/  BRA `(.L_x_260) ;  /* 0xffffffe400487947 */ /* 0x000fea000383ffff */
.L_x_219:
[----:B------:R-:W-:Y:S01]  /*1bbe0*/  BSSY B1, `(.L_x_261) ;  /* 0x0000006000017945 */ /* 0x000fe20003800000 */
[----:B------:R-:W-:-:S07]  /*1bbf0*/  MOV R15, 0xffffffff ;  /* 0xffffffff000f7802 */ /* 0x000fce0000000f00 */
[----:B------:R-:W-:Y:S05]  /*1bc00*/  WARPSYNC.COLLECTIVE R15, `(.L_x_262) ;  /* 0x000000000f0c7348 */ /* 0x000fea0003c00000 */
[----:B------:R-:W-:Y:S02]  /*1bc10*/  ELECT P6, UR62, PT ;  /* 0x00000000003e782f */ /* 0x000fe400038c0000 */
[----:B------:R-:W-:Y:S01]  /*1bc20*/  MOV R14, UR62 ;  /* 0x0000003e000e7c02 */ /* 0x000fe20008000f00 */
[----:B------:R-:W-:Y:S10]  /*1bc30*/  ENDCOLLECTIVE ;  /* 0x000000000000791b */ /* 0x000ff40003800000 */
.L_x_262:
[----:B------:R-:W-:Y:S05]  /*1bc40*/  BSYNC B1 ;  /* 0x0000000000017941 */ /* 0x000fea0003800000 */
.L_x_261:
[----:B------:R-:W-:Y:S05]  /*1bc50*/  BRA `(.L_x_263) ;  /* 0xffffffe400cc7947 */ /* 0x000fea000383ffff */
.L_x_222:
[----:B-1----:R1:W3:Y:S02]  /*1bc60*/  SYNCS.PHASECHK.TRANS64.TRYWAIT P0, [R15+URZ+0x40], R6 ;  /* 0x000040060f0075a7 */ /* 0x0022e4000800017f */
[----:B---3--:R-:W-:Y:S05]  /*1bc70*/  @!P0 NANOSLEEP.SYNCS 0x989680 ;  /* 0x009896800000895d */ /* 0x008fea0003900000 */
[----:B------:R-:W3:Y:S02]  /*1bc80*/  @!P0 SYNCS.PHASECHK.TRANS64 P0, [R15+URZ+0x40], R6 ;  /* 0x000040060f0085a7 */ /* 0x000ee4000800007f */
[----:B---3--:R-:W-:Y:S05]  /*1bc90*/  @!P0 BRA `(.L_x_222) ;  /* 0xfffffffc00f08947 */ /* 0x008fea000383ffff */
[----:B------:R-:W-:Y:S05]  /*1bca0*/  BRA `(.L_x_264) ;  /* 0xffffffe800087947 */ /* 0x000fea000383ffff */
.L_x_230:
[----:B------:R-:W-:Y:S01]  /*1bcb0*/  BSSY B0, `(.L_x_265) ;  /* 0x0000006000007945 */ /* 0x000fe20003800000 */
[----:B------:R-:W-:-:S07]  /*1bcc0*/  MOV R15, 0xffffffff ;  /* 0xffffffff000f7802 */ /* 0x000fce0000000f00 */
[----:B------:R-:W-:Y:S05]  /*1bcd0*/  WARPSYNC.COLLECTIVE R15, `(.L_x_266) ;  /* 0x000000000f0c7348 */ /* 0x000fea0003c00000 */
[----:B------:R-:W-:Y:S02]  /*1bce0*/  ELECT P6, UR62, PT ;  /* 0x00000000003e782f */ /* 0x000fe400038c0000 */
[----:B------:R-:W-:Y:S01]  /*1bcf0*/  MOV R14, UR62 ;  /* 0x0000003e000e7c02 */ /* 0x000fe20008000f00 */
[----:B------:R-:W-:Y:S10]  /*1bd00*/  ENDCOLLECTIVE ;  /* 0x000000000000791b */ /* 0x000ff40003800000 */
.L_x_266:
[----:B------:R-:W-:Y:S05]  /*1bd10*/  BSYNC B0 ;  /* 0x0000000000007941 */ /* 0x000fea0003800000 */
.L_x_265:
[----:B------:R-:W-:Y:S05]  /*1bd20*/  BRA `(.L_x_267) ;  /* 0xfffffff000807947 */ /* 0x000fea000383ffff */
.L_x_234:
[----:B-1----:R1:W2:Y:S02]  /*1bd30*/  SYNCS.PHASECHK.TRANS64.TRYWAIT P0, [R5+URZ], R2 ;  /* 0x00000002050075a7 */ /* 0x0022a4000800017f */
[----:B--2---:R-:W-:Y:S05]  /*1bd40*/  @!P0 NANOSLEEP.SYNCS 0x989680 ;  /* 0x009896800000895d */ /* 0x004fea0003900000 */
[----:B------:R-:W2:Y:S02]  /*1bd50*/  @!P0 SYNCS.PHASECHK.TRANS64 P0, [R5+URZ], R2 ;  /* 0x00000002050085a7 */ /* 0x000ea4000800007f */
[----:B--2---:R-:W-:Y:S05]  /*1bd60*/  @!P0 BRA `(.L_x_234) ;  /* 0xfffffffc00f08947 */ /* 0x004fea000383ffff */
[----:B------:R-:W-:Y:S05]  /*1bd70*/  BRA `(.L_x_268) ;  /* 0xfffffff000c47947 */ /* 0x000fea000383ffff */
.L_x_235:
[----:B-1----:R1:W2:Y:S02]  /*1bd80*/  SYNCS.PHASECHK.TRANS64.TRYWAIT P0, [R7+URZ], R4 ;  /* 0x00000004070075a7 */ /* 0x0022a4000800017f */
[----:B--2---:R-:W-:Y:S05]  /*1bd90*/  @!P0 NANOSLEEP.SYNCS 0x989680 ;  /* 0x009896800000895d */ /* 0x004fea0003900000 */
[----:B------:R-:W2:Y:S02]  /*1bda0*/  @!P0 SYNCS.PHASECHK.TRANS64 P0, [R7+URZ], R4 ;  /* 0x00000004070085a7 */ /* 0x000ea4000800007f */
[----:B--2---:R-:W-:Y:S05]  /*1bdb0*/  @!P0 BRA `(.L_x_235) ;  /* 0xfffffffc00f08947 */ /* 0x004fea000383ffff */
[----:B------:R-:W-:Y:S05]  /*1bdc0*/  BRA `(.L_x_269) ;  /* 0xfffffff000d47947 */ /* 0x000fea000383ffff */
.L_x_236:
[----:B-1----:R1:W2:Y:S02]  /*1bdd0*/  SYNCS.PHASECHK.TRANS64.TRYWAIT P0, [R6+URZ], R5 ;  /* 0x00000005060075a7 */ /* 0x0022a4000800017f */
[----:B--2---:R-:W-:Y:S05]  /*1bde0*/  @!P0 NANOSLEEP.SYNCS 0x989680 ;  /* 0x009896800000895d */ /* 0x004fea0003900000 */
[----:B------:R-:W2:Y:S02]  /*1bdf0*/  @!P0 SYNCS.PHASECHK.TRANS64 P0, [R6+URZ], R5 ;  /* 0x00000005060085a7 */ /* 0x000ea4000800007f */
[----:B--2---:R-:W-:Y:S05]  /*1be00*/  @!P0 BRA `(.L_x_236) ;  /* 0xfffffffc00f08947 */ /* 0x004fea000383ffff */
[----:B------:R-:W-:Y:S05]  /*1be10*/  BRA `(.L_x_270) ;  /* 0xfffffff000e47947 */ /* 0x000fea000383ffff */
.L_x_237:
[----:B-1----:R1:W2:Y:S02]  /*1be20*/  SYNCS.PHASECHK.TRANS64.TRYWAIT P0, [R7+URZ], R4 ;  /* 0x00000004070075a7 */ /* 0x0022a4000800017f */
[----:B--2---:R-:W-:Y:S05]  /*1be30*/  @!P0 NANOSLEEP.SYNCS 0x989680 ;  /* 0x009896800000895d */ /* 0x004fea0003900000 */
[----:B------:R-:W2:Y:S02]  /*1be40*/  @!P0 SYNCS.PHASECHK.TRANS64 P0, [R7+URZ], R4 ;  /* 0x00000004070085a7 */ /* 0x000ea4000800007f */
[----:B--2---:R-:W-:Y:S05]  /*1be50*/  @!P0 BRA `(.L_x_237) ;  /* 0xfffffffc00f08947 */ /* 0x004fea000383ffff */
[----:B------:R-:W-:Y:S05]  /*1be60*/  BRA `(.L_x_271) ;  /* 0xfffffff000f47947 */ /* 0x000fea000383ffff */
.L_x_238:
[----:B-1----:R1:W2:Y:S02]  /*1be70*/  SYNCS.PHASECHK.TRANS64.TRYWAIT P0, [R6+URZ], R5 ;  /* 0x00000005060075a7 */ /* 0x0022a4000800017f */
[----:B--2---:R-:W-:Y:S05]  /*1be80*/  @!P0 NANOSLEEP.SYNCS 0x989680 ;  /* 0x009896800000895d */ /* 0x004fea0003900000 */
[----:B------:R-:W2:Y:S02]  /*1be90*/  @!P0 SYNCS.PHASECHK.TRANS64 P0, [R6+URZ], R5 ;  /* 0x00000005060085a7 */ /* 0x000ea4000800007f */
[----:B--2---:R-:W-:Y:S05]  /*1bea0*/  @!P0 BRA `(.L_x_238) ;  /* 0xfffffffc00f08947 */ /* 0x004fea000383ffff */
[----:B------:R-:W-:Y:S05]  /*1beb0*/  BRA `(.L_x_272) ;  /* 0xfffffff400047947 */ /* 0x000fea000383ffff */
.L_x_239:
[----:B-1----:R1:W2:Y:S02]  /*1bec0*/  SYNCS.PHASECHK.TRANS64.TRYWAIT P0, [R7+URZ], R4 ;  /* 0x00000004070075a7 */ /* 0x0022a4000800017f */
[----:B--2---:R-:W-:Y:S05]  /*1bed0*/  @!P0 NANOSLEEP.SYNCS 0x989680 ;  /* 0x009896800000895d */ /* 0x004fea0003900000 */
[----:B------:R-:W2:Y:S02]  /*1bee0*/  @!P0 SYNCS.PHASECHK.TRANS64 P0, [R7+URZ], R4 ;  /* 0x00000004070085a7 */ /* 0x000ea4000800007f */
[----:B--2---:R-:W-:Y:S05]  /*1bef0*/  @!P0 BRA `(.L_x_239) ;  /* 0xfffffffc00f08947 */ /* 0x004fea000383ffff */
[----:B------:R-:W-:Y:S05]  /*1bf00*/  BRA `(.L_x_273) ;  /* 0xfffffff400147947 */ /* 0x000fea000383ffff */
.L_x_240:
[----:B--2---:R2:W3:Y:S02]  /*1bf10*/  SYNCS.PHASECHK.TRANS64.TRYWAIT P0, [R6+URZ], R5 ;  /* 0x00000005060075a7 */ /* 0x0044e4000800017f */
[----:B---3--:R-:W-:Y:S05]  /*1bf20*/  @!P0 NANOSLEEP.SYNCS 0x989680 ;  /* 0x009896800000895d */ /* 0x008fea0003900000 */
[----:B------:R-:W3:Y:S02]  /*1bf30*/  @!P0 SYNCS.PHASECHK.TRANS64 P0, [R6+URZ], R5 ;  /* 0x00000005060085a7 */ /* 0x000ee4000800007f */
[----:B---3--:R-:W-:Y:S05]  /*1bf40*/  @!P0 BRA `(.L_x_240) ;  /* 0xfffffffc00f08947 */ /* 0x008fea000383ffff */
[----:B------:R-:W-:Y:S05]  /*1bf50*/  BRA `(.L_x_274) ;  /* 0xfffffff4001c7947 */ /* 0x000fea000383ffff */
.L_x_275:
[----:B------:R-:W-:-:S00]  /*1bf60*/  BRA `(.L_x_275) ;  /* 0xfffffffc00fc7947 */ /* 0x000fc0000383ffff */
[----:B------:R-:W-:-:S00]  /*1bf70*/  NOP ;  /* 0x0000000000007918 */ /* 0x000fc00000000000 */
        /* <DEDUP_REMOVED lines=8> */
.L_x_276:


//--------------------- .nv.global.init           --------------------------
	.section	.nv.global.init,"aw",@progbits
.nv.global.init:
	.type		$str$24,@object
	.size		$str$24,($str$25 - $str$24)
$str$24:
        /*0000*/ 	.byte	0x28, 0x61, 0x64, 0x64, 0x72, 0x65, 0x73, 0x73, 0x20, 0x26, 0x20, 0x6d, 0x61, 0x73, 0x6b, 0x29
        /*0010*/ 	.byte	0x20, 0x3d, 0x3d, 0x20, 0x30, 0x00
	.type		$str$25,@object
	.size		$str$25,(__unnamed_1 - $str$25)
$str$25:
        /*0016*/ 	.byte	0x2f, 0x74, 0x6d, 0x70, 0x2f, 0x63, 0x75, 0x74, 0x6c, 0x61, 0x73, 0x73, 0x5f, 0x73, 0x77, 0x65
        /*0026*/ 	.byte	0x65, 0x70, 0x5f, 0x73, 0x72, 0x63, 0x2f, 0x69, 0x6e, 0x63, 0x6c, 0x75, 0x64, 0x65, 0x2f, 0x63
        /*0036*/ 	.byte	0x75, 0x74, 0x65, 0x2f, 0x70, 0x6f, 0x69, 0x6e, 0x74, 0x65, 0x72, 0x5f, 0x66, 0x6c, 0x61, 0x67
        /*0046*/ 	.byte	0x67, 0x65, 0x64, 0x2e, 0x68, 0x70, 0x70, 0x00
	.type		__unnamed_1,@object
	.size		__unnamed_1,(__unnamed_2 - __unnamed_1)
__unnamed_1:
        /* <DEDUP_REMOVED lines=28> */
        /*020e*/ 	.byte	0x3a, 0x43, 0x3c, 0x34, 0x30, 0x39, 0x36, 0x3e, 0x3e, 0x3e, 0x3e, 0x3e, 0x5d, 0x00
	.type		__unnamed_2,@object
	.size		__unnamed_2,(.L_1 - __unnamed_2)
__unnamed_2:
        /* <DEDUP_REMOVED lines=29> */
.L_1:


//--------------------- .nv.shared._ZN7cutlass13device_kernelINS_4gemm6kernel13GemmUniversalIN4cute5tupleIJiiiiEEENS1_10collective13CollectiveMmaINS1_37MainloopSm90TmaGmmaWarpSpecializedFP8ILi8ENS5_IJNS4_1CILi2EEENSA_ILi1EEESC_EEENS1_35KernelTmaWarpSpecializedCooperativeEEENS5_IJNSA_ILi256EEENSA_ILi128EEENSA_ILi64EEEEEENS_12float_e4m3_tENS5_IJlSC_lEEESK_SL_NS4_8TiledMMAINS4_8MMA_AtomIJNS4_4SM904GMMA31MMA_64x128x32_F32E4M3E4M3_SS_TNILNSP_7ScaleInE1ELSR_1EEEEEENS4_6LayoutISD_NS5_IJSC_NSA_ILi0EEESV_EEEEENS5_IJNS4_10UnderscoreESY_SY_EEEEENS4_13SM90_TMA_LOADENS4_14ComposedLayoutINS4_7SwizzleILi2ELi4ELi3EEENS4_18smem_ptr_flag_bitsILi8EEENSU_INS5_IJNSA_ILi8EEESI_EEENS5_IJSI_SC_EEEEEEEvNS4_8identityENS4_23SM90_TMA_LOAD_MULTICASTES1B_vS1C_EENS_8epilogue10collective18CollectiveEpilogueINS1F_22Sm90TmaWarpSpecializedILi4ELi2ELi16ELb0ELb0EEEJSJ_NS5_IJSH_NSA_ILi32EEEEEESK_SL_SK_SL_NS1F_6fusion15FusionCallbacksIS1J_NS1M_13LinCombEltActINS1F_6thread4GELUESK_fSK_fLNS_15FloatRoundStyleE2EEESJ_S1L_JEEES11_NS12_INS13_ILi1ELi4ELi3EEES16_NSU_INS5_IJS17_S1K_EEENS5_IJS1K_SC_EEEEEEENS4_39AutoVectorizingCopyWithAssumedAlignmentILi128EEENS4_14SM90_TMA_STOREES1Y_S20_NS4_9Copy_AtomIJNS4_17SM90_U32x4_STSM_NENS_6half_tEEEEvEEEvvEEEEvNT_6ParamsE --------------------------
	.section	.nv.shared._ZN7cutlass13device_kernelINS_4gemm6kernel13GemmUniversalIN4cute5tupleIJiiiiEEENS1_10collective13CollectiveMmaINS1_37MainloopSm90TmaGmmaWarpSpecializedFP8ILi8ENS5_IJNS4_1CILi2EEENSA_ILi1EEESC_EEENS1_35KernelTmaWarpSpecializedCooperativeEEENS5_IJNSA_ILi256EEENSA_ILi128EEENSA_ILi64EEEEEENS_12float_e4m3_tENS5_IJlSC_lEEESK_SL_NS4_8TiledMMAINS4_8MMA_AtomIJNS4_4SM904GMMA31MMA_64x128x32_F32E4M3E4M3_SS_TNILNSP_7ScaleInE1ELSR_1EEEEEENS4_6LayoutISD_NS5_IJSC_NSA_ILi0EEESV_EEEEENS5_IJNS4_10UnderscoreESY_SY_EEEEENS4_13SM90_TMA_LOADENS4_14ComposedLayoutINS4_7SwizzleILi2ELi4ELi3EEENS4_18smem_ptr_flag_bitsILi8EEENSU_INS5_IJNSA_ILi8EEESI_EEENS5_IJSI_SC_EEEEEEEvNS4_8identityENS4_23SM90_TMA_LOAD_MULTICASTES1B_vS1C_EENS_8epilogue10collective18CollectiveEpilogueINS1F_22Sm90TmaWarpSpecializedILi4ELi2ELi16ELb0ELb0EEEJSJ_NS5_IJSH_NSA_ILi32EEEEEESK_SL_SK_SL_NS1F_6fusion15FusionCallbacksIS1J_NS1M_13LinCombEltActINS1F_6thread4GELUESK_fSK_fLNS_15FloatRoundStyleE2EEESJ_S1L_JEEES11_NS12_INS13_ILi1ELi4ELi3EEES16_NSU_INS5_IJS17_S1K_EEENS5_IJS1K_SC_EEEEEEENS4_39AutoVectorizingCopyWithAssumedAlignmentILi128EEENS4_14SM90_TMA_STOREES1Y_S20_NS4_9Copy_AtomIJNS4_17SM90_U32x4_STSM_NENS_6half_tEEEEvEEEvvEEEEvNT_6ParamsE,"aw",@nobits
	.sectionflags	@""
	.align	16
	.zero		1024


//--------------------- .nv.shared.reserved.0     --------------------------
	.section	.nv.shared.reserved.0,"aw",@nobits
	.weak		__nv_reservedSMEM_offset_0_alias
	.size		__nv_reservedSMEM_offset_0_alias, 0, 0
	.other		__nv_reservedSMEM_offset_0_alias,@"STO_CUDA_RESERVED_SHARED STV_DEFAULT"
__nv_reservedSMEM_offset_0_alias:
	.zero		0


//--------------------- .nv.global                --------------------------
	.section	.nv.global,"aw",@nobits
.nv.global:
	.type		_ZN39_INTERNAL_72a67c14_4_k_cu_735a4bf6_28004cute1_E,@object
	.size		_ZN39_INTERNAL_72a67c14_4_k_cu_735a4bf6_28004cute1_E,(_ZN39_INTERNAL_72a67c14_4_k_cu_735a4bf6_28004cuda3std3__45__cpo6cbeginE - _ZN39_INTERNAL_72a67c14_4_k_cu_735a4bf6_28004cute1_E)
_ZN39_INTERNAL_72a67c14_4_k_cu_735a4bf6_28004cute1_E:
	.zero		1
	.type		_ZN39_INTERNAL_72a67c14_4_k_cu_735a4bf6_28004cuda3std3__45__cpo6cbeginE,@object
	.size		_ZN39_INTERNAL_72a67c14_4_k_cu_735a4bf6_28004cuda3std3__45__cpo6cbeginE,(_ZN39_INTERNAL_72a67c14_4_k_cu_735a4bf6_28004cuda3std3__48in_placeE - _ZN39_INTERNAL_72a67c14_4_k_cu_735a4bf6_28004cuda3std3__45__cpo6cbeginE)
_ZN39_INTERNAL_72a67c14_4_k_cu_735a4bf6_28004cuda3std3__45__cpo6cbeginE:
	.zero		1
	.type		_ZN39_INTERNAL_72a67c14_4_k_cu_735a4bf6_28004cuda3std3__48in_placeE,@object
	.size		_ZN39_INTERNAL_72a67c14_4_k_cu_735a4bf6_28004cuda3std3__48in_placeE,(_ZN39_INTERNAL_72a67c14_4_k_cu_735a4bf6_28004cuda3std6ranges3__45__cpo9iter_moveE - _ZN39_INTERNAL_72a67c14_4_k_cu_735a4bf6_28004cuda3std3__48in_placeE)
_ZN39_INTERNAL_72a67c14_4_k_cu_735a4bf6_28004cuda3std3__48in_placeE:
	.zero		1
	.type		_ZN39_INTERNAL_72a67c14_4_k_cu_735a4bf6_28004cuda3std6ranges3__45__cpo9iter_moveE,@object
	.size		_ZN39_INTERNAL_72a67c14_4_k_cu_735a4bf6_28004cuda3std6ranges3__45__cpo9iter_moveE,(_ZN39_INTERNAL_72a67c14_4_k_cu_735a4bf6_28004cuda3std3__45__cpo5beginE - _ZN39_INTERNAL_72a67c14_4_k_cu_735a4bf6_28004cuda3std6ranges3__45__cpo9iter_moveE)
_ZN39_INTERNAL_72a67c14_4_k_cu_735a4bf6_28004cuda3std6ranges3__45__cpo9iter_moveE:
	.zero		1
	.type		_ZN39_INTERNAL_72a67c14_4_k_cu_735a4bf6_28004cuda3std3__45__cpo5beginE,@object
	.size		_ZN39_INTERNAL_72a67c14_4_k_cu_735a4bf6_28004cuda3std3__45__cpo5beginE,(_ZN39_INTERNAL_72a67c14_4_k_cu_735a4bf6_28004cuda3std3__441_GLOBAL__N__72a67c14_4_k_cu_735a4bf6_28006ignoreE - _ZN39_INTERNAL_72a67c14_4_k_cu_735a4bf6_28004cuda3std3__45__cpo5beginE)
_ZN39_INTERNAL_72a67c14_4_k_cu_735a4bf6_28004cuda3std3__45__cpo5beginE:
	.zero		1
	.type		_ZN39_INTERNAL_72a67c14_4_k_cu_735a4bf6_28004cuda3std3__441_GLOBAL__N__72a67c14_4_k_cu_735a4bf6_28006ignoreE,@object
	.size		_ZN39_INTERNAL_72a67c14_4_k_cu_735a4bf6_28004cuda3std3__441_GLOBAL__N__72a67c14_4_k_cu_735a4bf6_28006ignoreE,(_ZN39_INTERNAL_72a67c14_4_k_cu_735a4bf6_28004cute7productE - _ZN39_INTERNAL_72a67c14_4_k_cu_735a4bf6_28004cuda3std3__441_GLOBAL__N__72a67c14_4_k_cu_735a4bf6_28006ignoreE)
_ZN39_INTERNAL_72a67c14_4_k_cu_735a4bf6_28004cuda3std3__441_GLOBAL__N__72a67c14_4_k_cu_735a4bf6_28006ignoreE:
	.zero		1
	.type		_ZN39_INTERNAL_72a67c14_4_k_cu_735a4bf6_28004cute7productE,@object
	.size		_ZN39_INTERNAL_72a67c14_4_k_cu_735a4bf6_28004cute7productE,(_ZN39_INTERNAL_72a67c14_4_k_cu_735a4bf6_28004cuda3std3__45__cpo3endE - _ZN39_INTERNAL_72a67c14_4_k_cu_735a4bf6_28004cute7productE)
_ZN39_INTERNAL_72a67c14_4_k_cu_735a4bf6_28004cute7productE:
	.zero		1
	.type		_ZN39_INTERNAL_72a67c14_4_k_cu_735a4bf6_28004cuda3std3__45__cpo3endE,@object
	.size		_ZN39_INTERNAL_72a67c14_4_k_cu_735a4bf6_28004cuda3std3__45__cpo3endE,(_ZN39_INTERNAL_72a67c14_4_k_cu_735a4bf6_28004cuda3std3__419piecewise_constructE - _ZN39_INTERNAL_72a67c14_4_k_cu_735a4bf6_28004cuda3std3__45__cpo3endE)
_ZN39_INTERNAL_72a67c14_4_k_cu_735a4bf6_28004cuda3std3__45__cpo3endE:
	.zero		1
	.type		_ZN39_INTERNAL_72a67c14_4_k_cu_735a4bf6_28004cuda3std3__419piecewise_constructE,@object
	.size		_ZN39_INTERNAL_72a67c14_4_k_cu_735a4bf6_28004cuda3std3__419piecewise_constructE,(_ZN39_INTERNAL_72a67c14_4_k_cu_735a4bf6_28004cuda3std3__45__cpo4cendE - _ZN39_INTERNAL_72a67c14_4_k_cu_735a4bf6_28004cuda3std3__419piecewise_constructE)
_ZN39_INTERNAL_72a67c14_4_k_cu_735a4bf6_28004cuda3std3__419piecewise_constructE:
	.zero		1
	.type		_ZN39_INTERNAL_72a67c14_4_k_cu_735a4bf6_28004cuda3std3__45__cpo4cendE,@object
	.size		_ZN39_INTERNAL_72a67c14_4_k_cu_735a4bf6_28004cuda3std3__45__cpo4cendE,(_ZN39_INTERNAL_72a67c14_4_k_cu_735a4bf6_28004cuda3std6ranges3__45__cpo4swapE - _ZN39_INTERNAL_72a67c14_4_k_cu_735a4bf6_28004cuda3std3__45__cpo4cendE)
_ZN39_INTERNAL_72a67c14_4_k_cu_735a4bf6_28004cuda3std3__45__cpo4cendE:
	.zero		1
	.type		_ZN39_INTERNAL_72a67c14_4_k_cu_735a4bf6_28004cuda3std6ranges3__45__cpo4swapE,@object
	.size		_ZN39_INTERNAL_72a67c14_4_k_cu_735a4bf6_28004cuda3std6ranges3__45__cpo4swapE,(.L_9 - _ZN39_INTERNAL_72a67c14_4_k_cu_735a4bf6_28004cuda3std6ranges3__45__cpo4swapE)
_ZN39_INTERNAL_72a67c14_4_k_cu_735a4bf6_28004cuda3std6ranges3__45__cpo4swapE:
	.zero		1
.L_9:


//--------------------- .nv.constant0._ZN7cutlass13device_kernelINS_4gemm6kernel13GemmUniversalIN4cute5tupleIJiiiiEEENS1_10collective13CollectiveMmaINS1_37MainloopSm90TmaGmmaWarpSpecializedFP8ILi8ENS5_IJNS4_1CILi2EEENSA_ILi1EEESC_EEENS1_35KernelTmaWarpSpecializedCooperativeEEENS5_IJNSA_ILi256EEENSA_ILi128EEENSA_ILi64EEEEEENS_12float_e4m3_tENS5_IJlSC_lEEESK_SL_NS4_8TiledMMAINS4_8MMA_AtomIJNS4_4SM904GMMA31MMA_64x128x32_F32E4M3E4M3_SS_TNILNSP_7ScaleInE1ELSR_1EEEEEENS4_6LayoutISD_NS5_IJSC_NSA_ILi0EEESV_EEEEENS5_IJNS4_10UnderscoreESY_SY_EEEEENS4_13SM90_TMA_LOADENS4_14ComposedLayoutINS4_7SwizzleILi2ELi4ELi3EEENS4_18smem_ptr_flag_bitsILi8EEENSU_INS5_IJNSA_ILi8EEESI_EEENS5_IJSI_SC_EEEEEEEvNS4_8identityENS4_23SM90_TMA_LOAD_MULTICASTES1B_vS1C_EENS_8epilogue10collective18CollectiveEpilogueINS1F_22Sm90TmaWarpSpecializedILi4ELi2ELi16ELb0ELb0EEEJSJ_NS5_IJSH_NSA_ILi32EEEEEESK_SL_SK_SL_NS1F_6fusion15FusionCallbacksIS1J_NS1M_13LinCombEltActINS1F_6thread4GELUESK_fSK_fLNS_15FloatRoundStyleE2EEESJ_S1L_JEEES11_NS12_INS13_ILi1ELi4ELi3EEES16_NSU_INS5_IJS17_S1K_EEENS5_IJS1K_SC_EEEEEEENS4_39AutoVectorizingCopyWithAssumedAlignmentILi128EEENS4_14SM90_TMA_STOREES1Y_S20_NS4_9Copy_AtomIJNS4_17SM90_U32x4_STSM_NENS_6half_tEEEEvEEEvvEEEEvNT_6ParamsE --------------------------
	.section	.nv.constant0._ZN7cutlass13device_kernelINS_4gemm6kernel13GemmUniversalIN4cute5tupleIJiiiiEEENS1_10collective13CollectiveMmaINS1_37MainloopSm90TmaGmmaWarpSpecializedFP8ILi8ENS5_IJNS4_1CILi2EEENSA_ILi1EEESC_EEENS1_35KernelTmaWarpSpecializedCooperativeEEENS5_IJNSA_ILi256EEENSA_ILi128EEENSA_ILi64EEEEEENS_12float_e4m3_tENS5_IJlSC_lEEESK_SL_NS4_8TiledMMAINS4_8MMA_AtomIJNS4_4SM904GMMA31MMA_64x128x32_F32E4M3E4M3_SS_TNILNSP_7ScaleInE1ELSR_1EEEEEENS4_6LayoutISD_NS5_IJSC_NSA_ILi0EEESV_EEEEENS5_IJNS4_10UnderscoreESY_SY_EEEEENS4_13SM90_TMA_LOADENS4_14ComposedLayoutINS4_7SwizzleILi2ELi4ELi3EEENS4_18smem_ptr_flag_bitsILi8EEENSU_INS5_IJNSA_ILi8EEESI_EEENS5_IJSI_SC_EEEEEEEvNS4_8identityENS4_23SM90_TMA_LOAD_MULTICASTES1B_vS1C_EENS_8epilogue10collective18CollectiveEpilogueINS1F_22Sm90TmaWarpSpecializedILi4ELi2ELi16ELb0ELb0EEEJSJ_NS5_IJSH_NSA_ILi32EEEEEESK_SL_SK_SL_NS1F_6fusion15FusionCallbacksIS1J_NS1M_13LinCombEltActINS1F_6thread4GELUESK_fSK_fLNS_15FloatRoundStyleE2EEESJ_S1L_JEEES11_NS12_INS13_ILi1ELi4ELi3EEES16_NSU_INS5_IJS17_S1K_EEENS5_IJS1K_SC_EEEEEEENS4_39AutoVectorizingCopyWithAssumedAlignmentILi128EEENS4_14SM90_TMA_STOREES1Y_S20_NS4_9Copy_AtomIJNS4_17SM90_U32x4_STSM_NENS_6half_tEEEEvEEEvvEEEEvNT_6ParamsE,"a",@progbits
	.sectionflags	@""
	.align	4
.nv.constant0._ZN7cutlass13device_kernelINS_4gemm6kernel13GemmUniversalIN4cute5tupleIJiiiiEEENS1_10collective13CollectiveMmaINS1_37MainloopSm90TmaGmmaWarpSpecializedFP8ILi8ENS5_IJNS4_1CILi2EEENSA_ILi1EEESC_EEENS1_35KernelTmaWarpSpecializedCooperativeEEENS5_IJNSA_ILi256EEENSA_ILi128EEENSA_ILi64EEEEEENS_12float_e4m3_tENS5_IJlSC_lEEESK_SL_NS4_8TiledMMAINS4_8MMA_AtomIJNS4_4SM904GMMA31MMA_64x128x32_F32E4M3E4M3_SS_TNILNSP_7ScaleInE1ELSR_1EEEEEENS4_6LayoutISD_NS5_IJSC_NSA_ILi0EEESV_EEEEENS5_IJNS4_10UnderscoreESY_SY_EEEEENS4_13SM90_TMA_LOADENS4_14ComposedLayoutINS4_7SwizzleILi2ELi4ELi3EEENS4_18smem_ptr_flag_bitsILi8EEENSU_INS5_IJNSA_ILi8EEESI_EEENS5_IJSI_SC_EEEEEEEvNS4_8identityENS4_23SM90_TMA_LOAD_MULTICASTES1B_vS1C_EENS_8epilogue10collective18CollectiveEpilogueINS1F_22Sm90TmaWarpSpecializedILi4ELi2ELi16ELb0ELb0EEEJSJ_NS5_IJSH_NSA_ILi32EEEEEESK_SL_SK_SL_NS1F_6fusion15FusionCallbacksIS1J_NS1M_13LinCombEltActINS1F_6thread4GELUESK_fSK_fLNS_15FloatRoundStyleE2EEESJ_S1L_JEEES11_NS12_INS13_ILi1ELi4ELi3EEES16_NSU_INS5_IJS17_S1K_EEENS5_IJS1K_SC_EEEEEEENS4_39AutoVectorizingCopyWithAssumedAlignmentILi128EEENS4_14SM90_TMA_STOREES1Y_S20_NS4_9Copy_AtomIJNS4_17SM90_U32x4_STSM_NENS_6half_tEEEEvEEEvvEEEEvNT_6ParamsE:
	.zero		2432


//--------------------- SYMBOLS --------------------------

	.type		.nv.reservedSmem.offset0,@object
	.size		.nv.reservedSmem.offset0,0x4
	.type		__assertfail,@function
